//
// Generated by NVIDIA NVVM Compiler
//
// Compiler Build ID: CL-36424714
// Cuda compilation tools, release 13.0, V13.0.88
// Based on NVVM 20.0.0
//

.version 9.0
.target sm_100
.address_size 64

	// .globl	_Z24generate_sequence_kernelPK8EggModeljPKhiiPh
.global .align 4 .b8 d_EXP2_TABLE[1024];
.global .align 4 .b8 d_debug_updates[8];
.shared .align 8 .b8 _ZZ16blockReduceSum64xE6shared[256];
// _ZZ24generate_sequence_kernelPK8EggModeljPKhiiPhE14selected_token has been demoted
// _ZZ21train_sequence_kernelPKhliPK8EggModelPaPijE9s_targets has been demoted
.extern .shared .align 16 .b8 s_mem[];

.visible .entry _Z24generate_sequence_kernelPK8EggModeljPKhiiPh(
	.param .u64 .ptr .align 1 _Z24generate_sequence_kernelPK8EggModeljPKhiiPh_param_0,
	.param .u32 _Z24generate_sequence_kernelPK8EggModeljPKhiiPh_param_1,
	.param .u64 .ptr .align 1 _Z24generate_sequence_kernelPK8EggModeljPKhiiPh_param_2,
	.param .u32 _Z24generate_sequence_kernelPK8EggModeljPKhiiPh_param_3,
	.param .u32 _Z24generate_sequence_kernelPK8EggModeljPKhiiPh_param_4,
	.param .u64 .ptr .align 1 _Z24generate_sequence_kernelPK8EggModeljPKhiiPh_param_5
)
{
	.local .align 16 .b8 	__local_depot0[80];
	.reg .b64 	%SP;
	.reg .b64 	%SPL;
	.reg .pred 	%p<205>;
	.reg .b16 	%rs<102>;
	.reg .b32 	%r<659>;
	.reg .b64 	%rd<664>;
	// demoted variable
	.shared .align 4 .u32 _ZZ24generate_sequence_kernelPK8EggModeljPKhiiPhE14selected_token;
	mov.u64 	%SPL, __local_depot0;
	ld.param.u64 	%rd136, [_Z24generate_sequence_kernelPK8EggModeljPKhiiPh_param_0];
	ld.param.u32 	%r129, [_Z24generate_sequence_kernelPK8EggModeljPKhiiPh_param_1];
	ld.param.u64 	%rd134, [_Z24generate_sequence_kernelPK8EggModeljPKhiiPh_param_2];
	ld.param.u32 	%r130, [_Z24generate_sequence_kernelPK8EggModeljPKhiiPh_param_3];
	ld.param.u32 	%r131, [_Z24generate_sequence_kernelPK8EggModeljPKhiiPh_param_4];
	ld.param.u64 	%rd135, [_Z24generate_sequence_kernelPK8EggModeljPKhiiPh_param_5];
	cvta.to.global.u64 	%rd1, %rd136;
	add.u64 	%rd2, %SPL, 0;
	add.u64 	%rd3, %SPL, 32;
	add.u64 	%rd4, %SPL, 48;
	mov.u32 	%r1, %tid.x;
	setp.gt.u32 	%p3, %r1, 339;
	@%p3 bra 	$L__BB0_6;
	mov.u32 	%r2, %ntid.x;
	add.s32 	%r132, %r1, %r2;
	max.u32 	%r133, %r132, 340;
	setp.lt.u32 	%p4, %r132, 340;
	selp.u32 	%r134, 1, 0, %p4;
	add.s32 	%r135, %r132, %r134;
	sub.s32 	%r136, %r133, %r135;
	div.u32 	%r137, %r136, %r2;
	add.s32 	%r3, %r137, %r134;
	and.b32  	%r138, %r3, 3;
	setp.eq.s32 	%p5, %r138, 3;
	mov.u32 	%r624, %r1;
	@%p5 bra 	$L__BB0_4;
	add.s32 	%r140, %r3, 1;
	and.b32  	%r4, %r140, 3;
	mov.b32 	%r623, 0;
	mov.u32 	%r624, %r1;
$L__BB0_3:
	.pragma "nounroll";
	sub.s32 	%r141, %r624, %r1;
	div.u32 	%r142, %r141, %r2;
	cvt.u64.u32 	%rd140, %r142;
	add.s64 	%rd141, %rd2, %rd140;
	mov.b16 	%rs6, 0;
	st.local.u8 	[%rd141], %rs6;
	st.local.u8 	[%rd141+8], %rs6;
	st.local.u8 	[%rd141+16], %rs6;
	st.local.u8 	[%rd141+24], %rs6;
	add.s32 	%r624, %r624, %r2;
	add.s32 	%r623, %r623, 1;
	setp.ne.s32 	%p6, %r623, %r4;
	@%p6 bra 	$L__BB0_3;
$L__BB0_4:
	setp.lt.u32 	%p7, %r3, 3;
	@%p7 bra 	$L__BB0_6;
$L__BB0_5:
	sub.s32 	%r143, %r624, %r1;
	div.u32 	%r144, %r143, %r2;
	cvt.u64.u32 	%rd142, %r144;
	add.s64 	%rd143, %rd2, %rd142;
	mov.b16 	%rs7, 0;
	st.local.u8 	[%rd143], %rs7;
	st.local.u8 	[%rd143+8], %rs7;
	st.local.u8 	[%rd143+16], %rs7;
	st.local.u8 	[%rd143+24], %rs7;
	add.s32 	%r145, %r624, %r2;
	sub.s32 	%r146, %r145, %r1;
	div.u32 	%r147, %r146, %r2;
	cvt.u64.u32 	%rd144, %r147;
	add.s64 	%rd145, %rd2, %rd144;
	st.local.u8 	[%rd145], %rs7;
	st.local.u8 	[%rd145+8], %rs7;
	st.local.u8 	[%rd145+16], %rs7;
	st.local.u8 	[%rd145+24], %rs7;
	add.s32 	%r148, %r145, %r2;
	sub.s32 	%r149, %r148, %r1;
	div.u32 	%r150, %r149, %r2;
	cvt.u64.u32 	%rd146, %r150;
	add.s64 	%rd147, %rd2, %rd146;
	st.local.u8 	[%rd147], %rs7;
	st.local.u8 	[%rd147+8], %rs7;
	st.local.u8 	[%rd147+16], %rs7;
	st.local.u8 	[%rd147+24], %rs7;
	add.s32 	%r151, %r148, %r2;
	sub.s32 	%r152, %r151, %r1;
	div.u32 	%r153, %r152, %r2;
	cvt.u64.u32 	%rd148, %r153;
	add.s64 	%rd149, %rd2, %rd148;
	st.local.u8 	[%rd149], %rs7;
	st.local.u8 	[%rd149+8], %rs7;
	st.local.u8 	[%rd149+16], %rs7;
	st.local.u8 	[%rd149+24], %rs7;
	add.s32 	%r624, %r151, %r2;
	setp.lt.u32 	%p8, %r624, 340;
	@%p8 bra 	$L__BB0_5;
$L__BB0_6:
	add.s32 	%r12, %r131, %r130;
	setp.lt.s32 	%p9, %r12, 1;
	@%p9 bra 	$L__BB0_193;
	mov.u32 	%r13, %ntid.x;
	and.b32  	%r14, %r1, 31;
	shr.u32 	%r155, %r1, 2;
	mov.u32 	%r156, _ZZ16blockReduceSum64xE6shared;
	add.s32 	%r15, %r156, %r155;
	shr.u32 	%r16, %r13, 5;
	shl.b32 	%r157, %r1, 3;
	add.s32 	%r17, %r156, %r157;
	add.s32 	%r18, %r1, %r13;
	max.u32 	%r158, %r18, 256;
	setp.lt.u32 	%p10, %r18, 256;
	selp.u32 	%r159, 1, 0, %p10;
	add.s32 	%r160, %r18, %r159;
	sub.s32 	%r161, %r158, %r160;
	div.u32 	%r162, %r161, %r13;
	add.s32 	%r163, %r162, %r159;
	max.u32 	%r164, %r18, 340;
	setp.lt.u32 	%p11, %r18, 340;
	selp.u32 	%r165, 1, 0, %p11;
	add.s32 	%r166, %r18, %r165;
	sub.s32 	%r167, %r164, %r166;
	div.u32 	%r168, %r167, %r13;
	add.s32 	%r19, %r168, %r165;
	add.s32 	%r169, %r19, 1;
	and.b32  	%r20, %r19, 3;
	mov.u32 	%r170, s_mem;
	add.s32 	%r21, %r170, %r1;
	add.s32 	%r22, %r21, %r13;
	add.s32 	%r23, %r18, %r13;
	add.s32 	%r24, %r22, %r13;
	and.b32  	%r25, %r169, 3;
	cvt.u64.u32 	%rd150, %r1;
	add.s64 	%rd5, %rd1, %rd150;
	cvt.s64.s32 	%rd151, %r13;
	add.s64 	%rd6, %rd5, %rd151;
	mad.lo.s32 	%r26, %r13, %r163, %r21;
	shl.b32 	%r27, %r13, 1;
	mul.lo.s32 	%r28, %r13, 3;
	cvta.to.global.u64 	%rd7, %rd134;
	cvta.to.global.u64 	%rd8, %rd135;
	mov.b32 	%r626, 0;
	mov.b16 	%rs100, 0;
$L__BB0_8:
	setp.ge.s32 	%p12, %r626, %r130;
	@%p12 bra 	$L__BB0_10;
	cvt.u64.u32 	%rd152, %r626;
	add.s64 	%rd153, %rd7, %rd152;
	ld.global.u8 	%rs100, [%rd153];
$L__BB0_10:
	setp.gt.u32 	%p13, %r1, 339;
	@%p13 bra 	$L__BB0_18;
	setp.eq.s32 	%p14, %r20, 3;
	and.b16  	%rs9, %rs100, 255;
	mul.wide.u16 	%r30, %rs9, 340;
	mov.u32 	%r627, %r1;
	@%p14 bra 	$L__BB0_15;
	setp.eq.s32 	%p15, %r20, 0;
	cvt.s64.s32 	%rd154, %r30;
	add.s64 	%rd9, %rd5, %rd154;
	ld.global.nc.u8 	%rs10, [%rd9];
	cvt.u16.u8 	%rs11, %rs10;
	st.shared.u8 	[%r21], %rs11;
	mov.u32 	%r627, %r18;
	@%p15 bra 	$L__BB0_15;
	cvt.s64.s32 	%rd155, %r13;
	setp.eq.s32 	%p16, %r20, 1;
	add.s64 	%rd10, %rd9, %rd155;
	ld.global.nc.u8 	%rs12, [%rd10];
	cvt.u16.u8 	%rs13, %rs12;
	st.shared.u8 	[%r22], %rs13;
	mov.u32 	%r627, %r23;
	@%p16 bra 	$L__BB0_15;
	add.s32 	%r627, %r23, %r13;
	add.s64 	%rd157, %rd10, %rd155;
	ld.global.nc.u8 	%rs14, [%rd157];
	cvt.u16.u8 	%rs15, %rs14;
	st.shared.u8 	[%r24], %rs15;
$L__BB0_15:
	setp.lt.u32 	%p17, %r19, 3;
	@%p17 bra 	$L__BB0_18;
	add.s32 	%r36, %r627, %r30;
	add.s32 	%r33, %r36, %r13;
	add.s32 	%r34, %r36, %r27;
	add.s32 	%r35, %r36, %r28;
	cvt.u64.u32 	%rd158, %r36;
	mov.u64 	%rd627, %rd1;
$L__BB0_17:
	cvt.u64.u32 	%rd159, %r35;
	cvt.u64.u32 	%rd160, %r34;
	cvt.u64.u32 	%rd161, %r33;
	add.s64 	%rd162, %rd627, %rd158;
	ld.global.nc.u8 	%rs16, [%rd162];
	cvt.u16.u8 	%rs17, %rs16;
	mov.u32 	%r171, s_mem;
	add.s32 	%r172, %r171, %r627;
	st.shared.u8 	[%r172], %rs17;
	add.s64 	%rd163, %rd627, %rd161;
	ld.global.nc.u8 	%rs18, [%rd163];
	cvt.u16.u8 	%rs19, %rs18;
	add.s32 	%r173, %r172, %r13;
	st.shared.u8 	[%r173], %rs19;
	add.s64 	%rd164, %rd627, %rd160;
	ld.global.nc.u8 	%rs20, [%rd164];
	cvt.u16.u8 	%rs21, %rs20;
	add.s32 	%r174, %r172, %r27;
	st.shared.u8 	[%r174], %rs21;
	add.s64 	%rd165, %rd627, %rd159;
	ld.global.nc.u8 	%rs22, [%rd165];
	cvt.u16.u8 	%rs23, %rs22;
	add.s32 	%r175, %r172, %r28;
	st.shared.u8 	[%r175], %rs23;
	shl.b32 	%r176, %r13, 2;
	add.s32 	%r627, %r627, %r176;
	mul.wide.u32 	%rd166, %r13, 4;
	add.s64 	%rd627, %rd627, %rd166;
	setp.lt.u32 	%p18, %r627, 340;
	@%p18 bra 	$L__BB0_17;
$L__BB0_18:
	bar.sync 	0;
	mov.b32 	%r629, 0;
$L__BB0_19:
	setp.gt.u32 	%p19, %r1, 339;
	mov.b64 	%rd629, 0;
	@%p19 bra 	$L__BB0_22;
	mov.b64 	%rd629, 0;
	mov.u32 	%r630, %r1;
$L__BB0_21:
	mov.u32 	%r178, s_mem;
	add.s32 	%r179, %r178, %r630;
	ld.shared.s8 	%rs24, [%r179];
	abs.s16 	%rs25, %rs24;
	cvt.u64.u16 	%rd169, %rs25;
	add.s64 	%rd629, %rd629, %rd169;
	add.s32 	%r630, %r630, %r13;
	setp.lt.u32 	%p20, %r630, 340;
	@%p20 bra 	$L__BB0_21;
$L__BB0_22:
	setp.ne.s32 	%p21, %r14, 0;
	bar.sync 	0;
	cvt.u32.u64 	%r180, %rd629;
	shfl.sync.down.b32	%r181|%p22, %r180, 16, 31, -1;
	{ .reg .b32 tmp; mov.b64 {tmp, %r182}, %rd629; }
	shfl.sync.down.b32	%r183|%p23, %r182, 16, 31, -1;
	cvt.u64.u32 	%rd170, %r183;
	shl.b64 	%rd171, %rd170, 32;
	cvt.u64.u32 	%rd172, %r181;
	add.s64 	%rd173, %rd629, %rd172;
	add.s64 	%rd174, %rd173, %rd171;
	cvt.u32.u64 	%r184, %rd173;
	shfl.sync.down.b32	%r185|%p24, %r184, 8, 31, -1;
	{ .reg .b32 tmp; mov.b64 {tmp, %r186}, %rd174; }
	shfl.sync.down.b32	%r187|%p25, %r186, 8, 31, -1;
	cvt.u64.u32 	%rd175, %r187;
	shl.b64 	%rd176, %rd175, 32;
	cvt.u64.u32 	%rd177, %r185;
	add.s64 	%rd178, %rd174, %rd177;
	add.s64 	%rd179, %rd178, %rd176;
	cvt.u32.u64 	%r188, %rd178;
	shfl.sync.down.b32	%r189|%p26, %r188, 4, 31, -1;
	{ .reg .b32 tmp; mov.b64 {tmp, %r190}, %rd179; }
	shfl.sync.down.b32	%r191|%p27, %r190, 4, 31, -1;
	cvt.u64.u32 	%rd180, %r191;
	shl.b64 	%rd181, %rd180, 32;
	cvt.u64.u32 	%rd182, %r189;
	add.s64 	%rd183, %rd179, %rd182;
	add.s64 	%rd184, %rd183, %rd181;
	cvt.u32.u64 	%r192, %rd183;
	shfl.sync.down.b32	%r193|%p28, %r192, 2, 31, -1;
	{ .reg .b32 tmp; mov.b64 {tmp, %r194}, %rd184; }
	shfl.sync.down.b32	%r195|%p29, %r194, 2, 31, -1;
	cvt.u64.u32 	%rd185, %r195;
	shl.b64 	%rd186, %rd185, 32;
	cvt.u64.u32 	%rd187, %r193;
	add.s64 	%rd188, %rd184, %rd187;
	add.s64 	%rd189, %rd188, %rd186;
	cvt.u32.u64 	%r196, %rd188;
	shfl.sync.down.b32	%r197|%p30, %r196, 1, 31, -1;
	{ .reg .b32 tmp; mov.b64 {tmp, %r198}, %rd189; }
	shfl.sync.down.b32	%r199|%p31, %r198, 1, 31, -1;
	cvt.u64.u32 	%rd190, %r199;
	shl.b64 	%rd191, %rd190, 32;
	cvt.u64.u32 	%rd192, %r197;
	add.s64 	%rd193, %rd189, %rd192;
	add.s64 	%rd16, %rd193, %rd191;
	@%p21 bra 	$L__BB0_24;
	st.shared.u64 	[%r15], %rd16;
$L__BB0_24:
	setp.ge.u32 	%p32, %r1, %r16;
	bar.sync 	0;
	mov.b64 	%rd630, 0;
	@%p32 bra 	$L__BB0_26;
	ld.shared.u64 	%rd630, [%r17];
$L__BB0_26:
	setp.gt.u32 	%p34, %r1, 31;
	mov.pred 	%p203, 0;
	@%p34 bra 	$L__BB0_29;
	setp.ne.s32 	%p36, %r1, 0;
	cvt.u32.u64 	%r200, %rd630;
	shfl.sync.down.b32	%r201|%p37, %r200, 16, 31, -1;
	{ .reg .b32 tmp; mov.b64 {tmp, %r202}, %rd630; }
	shfl.sync.down.b32	%r203|%p38, %r202, 16, 31, -1;
	cvt.u64.u32 	%rd195, %r203;
	shl.b64 	%rd196, %rd195, 32;
	cvt.u64.u32 	%rd197, %r201;
	add.s64 	%rd198, %rd630, %rd197;
	add.s64 	%rd199, %rd198, %rd196;
	cvt.u32.u64 	%r204, %rd198;
	shfl.sync.down.b32	%r205|%p39, %r204, 8, 31, -1;
	{ .reg .b32 tmp; mov.b64 {tmp, %r206}, %rd199; }
	shfl.sync.down.b32	%r207|%p40, %r206, 8, 31, -1;
	cvt.u64.u32 	%rd200, %r207;
	shl.b64 	%rd201, %rd200, 32;
	cvt.u64.u32 	%rd202, %r205;
	add.s64 	%rd203, %rd199, %rd202;
	add.s64 	%rd204, %rd203, %rd201;
	cvt.u32.u64 	%r208, %rd203;
	shfl.sync.down.b32	%r209|%p41, %r208, 4, 31, -1;
	{ .reg .b32 tmp; mov.b64 {tmp, %r210}, %rd204; }
	shfl.sync.down.b32	%r211|%p42, %r210, 4, 31, -1;
	cvt.u64.u32 	%rd205, %r211;
	shl.b64 	%rd206, %rd205, 32;
	cvt.u64.u32 	%rd207, %r209;
	add.s64 	%rd208, %rd204, %rd207;
	add.s64 	%rd209, %rd208, %rd206;
	cvt.u32.u64 	%r212, %rd208;
	shfl.sync.down.b32	%r213|%p43, %r212, 2, 31, -1;
	{ .reg .b32 tmp; mov.b64 {tmp, %r214}, %rd209; }
	shfl.sync.down.b32	%r215|%p44, %r214, 2, 31, -1;
	cvt.u64.u32 	%rd210, %r215;
	shl.b64 	%rd211, %rd210, 32;
	cvt.u64.u32 	%rd212, %r213;
	add.s64 	%rd213, %rd209, %rd212;
	add.s64 	%rd214, %rd213, %rd211;
	cvt.u32.u64 	%r216, %rd213;
	shfl.sync.down.b32	%r217|%p45, %r216, 1, 31, -1;
	{ .reg .b32 tmp; mov.b64 {tmp, %r218}, %rd214; }
	shfl.sync.down.b32	%r219|%p46, %r218, 1, 31, -1;
	cvt.u64.u32 	%rd215, %r219;
	shl.b64 	%rd216, %rd215, 32;
	cvt.u64.u32 	%rd217, %r217;
	add.s64 	%rd218, %rd214, %rd217;
	add.s64 	%rd19, %rd218, %rd216;
	@%p36 bra 	$L__BB0_29;
	st.shared.u64 	[_ZZ16blockReduceSum64xE6shared], %rd19;
	mov.pred 	%p203, -1;
$L__BB0_29:
	setp.gt.u32 	%p48, %r1, 339;
	bar.sync 	0;
	ld.shared.u64 	%rd219, [_ZZ16blockReduceSum64xE6shared];
	max.u64 	%rd220, %rd219, 1;
	mul.hi.s64 	%rd221, %rd220, 6944656592455360609;
	shr.u64 	%rd222, %rd221, 63;
	shr.s64 	%rd223, %rd221, 7;
	add.s64 	%rd224, %rd223, %rd222;
	add.s64 	%rd225, %rd220, 339;
	setp.lt.u64 	%p49, %rd225, 679;
	selp.b64 	%rd20, 1, %rd224, %p49;
	mul.wide.u32 	%rd226, %r629, 680;
	add.s64 	%rd21, %rd1, %rd226;
	mov.u32 	%r631, %r1;
	@%p48 bra 	$L__BB0_53;
$L__BB0_30:
	mov.u32 	%r220, s_mem;
	add.s32 	%r43, %r220, %r631;
	ld.shared.s8 	%r221, [%r43];
	cvt.u64.u32 	%rd227, %r631;
	add.s64 	%rd228, %rd21, %rd227;
	ld.global.nc.u8 	%rs26, [%rd228+5725600];
	cvt.s32.s8 	%r222, %rs26;
	mul.wide.s32 	%rd22, %r222, %r221;
	or.b64  	%rd229, %rd22, %rd20;
	and.b64  	%rd230, %rd229, -4294967296;
	setp.ne.s64 	%p50, %rd230, 0;
	@%p50 bra 	$L__BB0_51;
	cvt.u32.u64 	%r223, %rd20;
	cvt.u32.u64 	%r224, %rd22;
	div.u32 	%r225, %r224, %r223;
	cvt.u64.u32 	%rd631, %r225;
	bra.uni 	$L__BB0_52;
$L__BB0_32:
	mov.b64 	%rd649, 0;
	@%p89 bra 	$L__BB0_40;
	setp.lt.u32 	%p106, %r19, 3;
	mov.b64 	%rd649, 0;
	mov.u32 	%r651, %r1;
	@%p106 bra 	$L__BB0_36;
	mov.b32 	%r650, 0;
	mov.b64 	%rd649, 0;
	mov.u32 	%r651, %r1;
$L__BB0_35:
	mov.u32 	%r446, s_mem;
	add.s32 	%r447, %r446, %r651;
	ld.shared.s8 	%rs74, [%r447];
	abs.s16 	%rs75, %rs74;
	cvt.u64.u16 	%rd396, %rs75;
	add.s64 	%rd397, %rd649, %rd396;
	add.s32 	%r448, %r447, %r13;
	ld.shared.s8 	%rs76, [%r448];
	abs.s16 	%rs77, %rs76;
	cvt.u64.u16 	%rd398, %rs77;
	add.s64 	%rd399, %rd397, %rd398;
	add.s32 	%r449, %r448, %r13;
	ld.shared.s8 	%rs78, [%r449];
	abs.s16 	%rs79, %rs78;
	cvt.u64.u16 	%rd400, %rs79;
	add.s64 	%rd401, %rd399, %rd400;
	add.s32 	%r450, %r449, %r13;
	ld.shared.s8 	%rs80, [%r450];
	abs.s16 	%rs81, %rs80;
	cvt.u64.u16 	%rd402, %rs81;
	add.s64 	%rd649, %rd401, %rd402;
	shl.b32 	%r451, %r13, 2;
	add.s32 	%r651, %r451, %r651;
	add.s32 	%r650, %r650, 4;
	add.s32 	%r452, %r19, 1;
	and.b32  	%r453, %r452, -4;
	setp.ne.s32 	%p107, %r650, %r453;
	@%p107 bra 	$L__BB0_35;
$L__BB0_36:
	setp.eq.s32 	%p108, %r25, 0;
	@%p108 bra 	$L__BB0_40;
	setp.eq.s32 	%p109, %r25, 1;
	mov.u32 	%r454, s_mem;
	add.s32 	%r90, %r454, %r651;
	ld.shared.s8 	%rs82, [%r90];
	abs.s16 	%rs83, %rs82;
	cvt.u64.u16 	%rd403, %rs83;
	add.s64 	%rd649, %rd649, %rd403;
	@%p109 bra 	$L__BB0_40;
	setp.eq.s32 	%p110, %r25, 2;
	add.s32 	%r91, %r90, %r13;
	ld.shared.s8 	%rs84, [%r91];
	abs.s16 	%rs85, %rs84;
	cvt.u64.u16 	%rd404, %rs85;
	add.s64 	%rd649, %rd649, %rd404;
	@%p110 bra 	$L__BB0_40;
	add.s32 	%r455, %r91, %r13;
	ld.shared.s8 	%rs86, [%r455];
	abs.s16 	%rs87, %rs86;
	cvt.u64.u16 	%rd405, %rs87;
	add.s64 	%rd649, %rd649, %rd405;
$L__BB0_40:
	setp.ne.s32 	%p111, %r14, 0;
	bar.sync 	0;
	cvt.u32.u64 	%r456, %rd649;
	shfl.sync.down.b32	%r457|%p112, %r456, 16, 31, -1;
	{ .reg .b32 tmp; mov.b64 {tmp, %r458}, %rd649; }
	shfl.sync.down.b32	%r459|%p113, %r458, 16, 31, -1;
	cvt.u64.u32 	%rd406, %r459;
	shl.b64 	%rd407, %rd406, 32;
	cvt.u64.u32 	%rd408, %r457;
	add.s64 	%rd409, %rd649, %rd408;
	add.s64 	%rd410, %rd409, %rd407;
	cvt.u32.u64 	%r460, %rd409;
	shfl.sync.down.b32	%r461|%p114, %r460, 8, 31, -1;
	{ .reg .b32 tmp; mov.b64 {tmp, %r462}, %rd410; }
	shfl.sync.down.b32	%r463|%p115, %r462, 8, 31, -1;
	cvt.u64.u32 	%rd411, %r463;
	shl.b64 	%rd412, %rd411, 32;
	cvt.u64.u32 	%rd413, %r461;
	add.s64 	%rd414, %rd410, %rd413;
	add.s64 	%rd415, %rd414, %rd412;
	cvt.u32.u64 	%r464, %rd414;
	shfl.sync.down.b32	%r465|%p116, %r464, 4, 31, -1;
	{ .reg .b32 tmp; mov.b64 {tmp, %r466}, %rd415; }
	shfl.sync.down.b32	%r467|%p117, %r466, 4, 31, -1;
	cvt.u64.u32 	%rd416, %r467;
	shl.b64 	%rd417, %rd416, 32;
	cvt.u64.u32 	%rd418, %r465;
	add.s64 	%rd419, %rd415, %rd418;
	add.s64 	%rd420, %rd419, %rd417;
	cvt.u32.u64 	%r468, %rd419;
	shfl.sync.down.b32	%r469|%p118, %r468, 2, 31, -1;
	{ .reg .b32 tmp; mov.b64 {tmp, %r470}, %rd420; }
	shfl.sync.down.b32	%r471|%p119, %r470, 2, 31, -1;
	cvt.u64.u32 	%rd421, %r471;
	shl.b64 	%rd422, %rd421, 32;
	cvt.u64.u32 	%rd423, %r469;
	add.s64 	%rd424, %rd420, %rd423;
	add.s64 	%rd425, %rd424, %rd422;
	cvt.u32.u64 	%r472, %rd424;
	shfl.sync.down.b32	%r473|%p120, %r472, 1, 31, -1;
	{ .reg .b32 tmp; mov.b64 {tmp, %r474}, %rd425; }
	shfl.sync.down.b32	%r475|%p121, %r474, 1, 31, -1;
	cvt.u64.u32 	%rd426, %r475;
	shl.b64 	%rd427, %rd426, 32;
	cvt.u64.u32 	%rd428, %r473;
	add.s64 	%rd429, %rd425, %rd428;
	add.s64 	%rd70, %rd429, %rd427;
	@%p111 bra 	$L__BB0_42;
	st.shared.u64 	[%r15], %rd70;
$L__BB0_42:
	setp.ge.u32 	%p122, %r1, %r16;
	bar.sync 	0;
	mov.b64 	%rd650, 0;
	@%p122 bra 	$L__BB0_44;
	ld.shared.u64 	%rd650, [%r17];
$L__BB0_44:
	setp.gt.u32 	%p124, %r1, 31;
	mov.pred 	%p204, 0;
	@%p124 bra 	$L__BB0_47;
	setp.ne.s32 	%p126, %r1, 0;
	cvt.u32.u64 	%r476, %rd650;
	shfl.sync.down.b32	%r477|%p127, %r476, 16, 31, -1;
	{ .reg .b32 tmp; mov.b64 {tmp, %r478}, %rd650; }
	shfl.sync.down.b32	%r479|%p128, %r478, 16, 31, -1;
	cvt.u64.u32 	%rd431, %r479;
	shl.b64 	%rd432, %rd431, 32;
	cvt.u64.u32 	%rd433, %r477;
	add.s64 	%rd434, %rd650, %rd433;
	add.s64 	%rd435, %rd434, %rd432;
	cvt.u32.u64 	%r480, %rd434;
	shfl.sync.down.b32	%r481|%p129, %r480, 8, 31, -1;
	{ .reg .b32 tmp; mov.b64 {tmp, %r482}, %rd435; }
	shfl.sync.down.b32	%r483|%p130, %r482, 8, 31, -1;
	cvt.u64.u32 	%rd436, %r483;
	shl.b64 	%rd437, %rd436, 32;
	cvt.u64.u32 	%rd438, %r481;
	add.s64 	%rd439, %rd435, %rd438;
	add.s64 	%rd440, %rd439, %rd437;
	cvt.u32.u64 	%r484, %rd439;
	shfl.sync.down.b32	%r485|%p131, %r484, 4, 31, -1;
	{ .reg .b32 tmp; mov.b64 {tmp, %r486}, %rd440; }
	shfl.sync.down.b32	%r487|%p132, %r486, 4, 31, -1;
	cvt.u64.u32 	%rd441, %r487;
	shl.b64 	%rd442, %rd441, 32;
	cvt.u64.u32 	%rd443, %r485;
	add.s64 	%rd444, %rd440, %rd443;
	add.s64 	%rd445, %rd444, %rd442;
	cvt.u32.u64 	%r488, %rd444;
	shfl.sync.down.b32	%r489|%p133, %r488, 2, 31, -1;
	{ .reg .b32 tmp; mov.b64 {tmp, %r490}, %rd445; }
	shfl.sync.down.b32	%r491|%p134, %r490, 2, 31, -1;
	cvt.u64.u32 	%rd446, %r491;
	shl.b64 	%rd447, %rd446, 32;
	cvt.u64.u32 	%rd448, %r489;
	add.s64 	%rd449, %rd445, %rd448;
	add.s64 	%rd450, %rd449, %rd447;
	cvt.u32.u64 	%r492, %rd449;
	shfl.sync.down.b32	%r493|%p135, %r492, 1, 31, -1;
	{ .reg .b32 tmp; mov.b64 {tmp, %r494}, %rd450; }
	shfl.sync.down.b32	%r495|%p136, %r494, 1, 31, -1;
	cvt.u64.u32 	%rd451, %r495;
	shl.b64 	%rd452, %rd451, 32;
	cvt.u64.u32 	%rd453, %r493;
	add.s64 	%rd454, %rd450, %rd453;
	add.s64 	%rd73, %rd454, %rd452;
	@%p126 bra 	$L__BB0_47;
	st.shared.u64 	[_ZZ16blockReduceSum64xE6shared], %rd73;
	mov.pred 	%p204, -1;
$L__BB0_47:
	setp.gt.u32 	%p138, %r1, 339;
	bar.sync 	0;
	ld.shared.u64 	%rd455, [_ZZ16blockReduceSum64xE6shared];
	max.u64 	%rd456, %rd455, 1;
	mul.hi.s64 	%rd457, %rd456, 6944656592455360609;
	shr.u64 	%rd458, %rd457, 63;
	shr.s64 	%rd459, %rd457, 7;
	add.s64 	%rd460, %rd459, %rd458;
	add.s64 	%rd461, %rd456, 339;
	setp.lt.u64 	%p139, %rd461, 679;
	selp.b64 	%rd74, 1, %rd460, %p139;
	@%p138 bra 	$L__BB0_132;
	setp.eq.s32 	%p140, %r20, 3;
	mov.u32 	%r652, %r1;
	@%p140 bra 	$L__BB0_118;
	ld.shared.s8 	%r496, [%r21];
	ld.global.nc.u8 	%rs88, [%rd5+5728320];
	cvt.s32.s8 	%r497, %rs88;
	mul.wide.s32 	%rd75, %r497, %r496;
	or.b64  	%rd462, %rd75, %rd74;
	and.b64  	%rd463, %rd462, -4294967296;
	setp.ne.s64 	%p141, %rd463, 0;
	@%p141 bra 	$L__BB0_108;
	cvt.u32.u64 	%r498, %rd74;
	cvt.u32.u64 	%r499, %rd75;
	div.u32 	%r500, %r499, %r498;
	cvt.u64.u32 	%rd651, %r500;
	bra.uni 	$L__BB0_109;
$L__BB0_51:
	div.s64 	%rd631, %rd22, %rd20;
$L__BB0_52:
	max.s64 	%rd231, %rd631, -127;
	min.s64 	%rd232, %rd231, 127;
	st.shared.u8 	[%r43], %rd232;
	add.s32 	%r631, %r631, %r13;
	setp.lt.u32 	%p51, %r631, 340;
	@%p51 bra 	$L__BB0_30;
$L__BB0_53:
	bar.sync 	0;
	mul.wide.u32 	%rd233, %r629, 8;
	add.s64 	%rd26, %rd2, %rd233;
	@%p48 bra 	$L__BB0_56;
	mov.u32 	%r632, %r1;
$L__BB0_55:
	sub.s32 	%r226, %r632, %r1;
	div.u32 	%r227, %r226, %r13;
	cvt.u64.u32 	%rd234, %r227;
	add.s64 	%rd235, %rd26, %rd234;
	ld.local.u8 	%rs27, [%rd235];
	mov.u32 	%r228, s_mem;
	add.s32 	%r229, %r228, %r632;
	st.shared.u8 	[%r229+340], %rs27;
	add.s32 	%r632, %r632, %r13;
	setp.lt.u32 	%p53, %r632, 340;
	@%p53 bra 	$L__BB0_55;
$L__BB0_56:
	bar.sync 	0;
	mul.lo.s32 	%r47, %r629, 462400;
	@%p48 bra 	$L__BB0_61;
	mul.wide.u32 	%rd27, %r629, 461720;
	mov.u32 	%r633, %r1;
$L__BB0_58:
	mov.b64 	%rd632, 0;
	mov.b32 	%r634, 0;
	mov.u64 	%rd633, %rd632;
$L__BB0_59:
	mov.u32 	%r231, s_mem;
	add.s32 	%r232, %r231, %r634;
	mad.lo.s32 	%r233, %r634, 340, %r633;
	cvt.u64.u32 	%rd237, %r233;
	add.s64 	%rd238, %rd27, %rd237;
	add.s64 	%rd239, %rd21, %rd238;
	add.s32 	%r234, %r233, %r47;
	cvt.u64.u32 	%rd240, %r234;
	add.s64 	%rd241, %rd1, %rd240;
	ld.global.nc.u8 	%rs28, [%rd239+88060];
	cvt.u32.u8 	%r235, %rs28;
	ld.global.nc.u8 	%rs29, [%rd239+87720];
	cvt.u32.u8 	%r236, %rs29;
	prmt.b32 	%r237, %r236, %r235, 0x3340U;
	ld.global.nc.u8 	%rs30, [%rd239+87380];
	cvt.u32.u8 	%r238, %rs30;
	ld.global.nc.u8 	%rs31, [%rd239+87040];
	cvt.u32.u8 	%r239, %rs31;
	prmt.b32 	%r240, %r239, %r238, 0x3340U;
	prmt.b32 	%r241, %r240, %r237, 0x5410U;
	ld.shared.u32 	%r242, [%r232];
	mov.b32 	%r243, 0;
	dp4a.s32.s32 	%r244, %r241, %r242, %r243;
	cvt.s64.s32 	%rd242, %r244;
	add.s64 	%rd633, %rd242, %rd633;
	ld.global.nc.u8 	%rs32, [%rd241+203660];
	cvt.u32.u8 	%r245, %rs32;
	ld.global.nc.u8 	%rs33, [%rd241+203320];
	cvt.u32.u8 	%r246, %rs33;
	prmt.b32 	%r247, %r246, %r245, 0x3340U;
	ld.global.nc.u8 	%rs34, [%rd241+202980];
	cvt.u32.u8 	%r248, %rs34;
	ld.global.nc.u8 	%rs35, [%rd241+202640];
	cvt.u32.u8 	%r249, %rs35;
	prmt.b32 	%r250, %r249, %r248, 0x3340U;
	prmt.b32 	%r251, %r250, %r247, 0x5410U;
	ld.shared.u32 	%r252, [%r232+340];
	dp4a.s32.s32 	%r253, %r251, %r252, %r243;
	cvt.s64.s32 	%rd243, %r253;
	add.s64 	%rd632, %rd243, %rd632;
	add.s32 	%r634, %r634, 4;
	setp.ne.s32 	%p55, %r634, 340;
	@%p55 bra 	$L__BB0_59;
	shr.u64 	%rd244, %rd633, 8;
	mov.u32 	%r254, s_mem;
	add.s32 	%r255, %r254, %r633;
	st.shared.u8 	[%r255+1020], %rd244;
	shr.u64 	%rd245, %rd632, 8;
	st.shared.u8 	[%r255+680], %rd245;
	add.s32 	%r633, %r633, %r13;
	setp.lt.u32 	%p56, %r633, 340;
	@%p56 bra 	$L__BB0_58;
$L__BB0_61:
	bar.sync 	0;
	@%p48 bra 	$L__BB0_64;
	mov.u32 	%r635, %r1;
$L__BB0_63:
	mov.u32 	%r256, s_mem;
	add.s32 	%r257, %r256, %r635;
	ld.shared.s8 	%rd246, [%r257+1020];
	ld.shared.s8 	%rd247, [%r257+680];
	add.s64 	%rd248, %rd247, %rd246;
	cvt.u64.u32 	%rd249, %r635;
	add.s64 	%rd250, %rd21, %rd249;
	ld.global.nc.u8 	%rs36, [%rd250+1936640];
	cvt.s64.s8 	%rd251, %rs36;
	add.s64 	%rd252, %rd248, %rd251;
	max.s64 	%rd253, %rd252, -127;
	min.s64 	%rd254, %rd253, 127;
	ld.shared.s8 	%rd255, [%r257+340];
	add.s64 	%rd256, %rd254, 127;
	mul.lo.s64 	%rd257, %rd256, %rd255;
	shr.u64 	%rd258, %rd257, 8;
	st.shared.u8 	[%r257+1020], %rd254;
	st.shared.u8 	[%r257+680], %rd258;
	add.s32 	%r635, %r635, %r13;
	setp.lt.u32 	%p58, %r635, 340;
	@%p58 bra 	$L__BB0_63;
$L__BB0_64:
	bar.sync 	0;
	@%p48 bra 	$L__BB0_69;
	mul.lo.s32 	%r54, %r629, 680;
	mov.u32 	%r636, %r1;
$L__BB0_66:
	mov.b64 	%rd634, 0;
	mov.b32 	%r637, 0;
	mov.u64 	%rd635, %rd634;
$L__BB0_67:
	mov.u32 	%r259, s_mem;
	add.s32 	%r260, %r259, %r637;
	mad.lo.s32 	%r261, %r637, 340, %r636;
	add.s32 	%r262, %r261, %r47;
	cvt.u64.u32 	%rd260, %r262;
	add.s64 	%rd261, %rd1, %rd260;
	ld.global.nc.u8 	%rs37, [%rd261+319260];
	cvt.u32.u8 	%r263, %rs37;
	ld.global.nc.u8 	%rs38, [%rd261+318920];
	cvt.u32.u8 	%r264, %rs38;
	prmt.b32 	%r265, %r264, %r263, 0x3340U;
	ld.global.nc.u8 	%rs39, [%rd261+318580];
	cvt.u32.u8 	%r266, %rs39;
	ld.global.nc.u8 	%rs40, [%rd261+318240];
	cvt.u32.u8 	%r267, %rs40;
	prmt.b32 	%r268, %r267, %r266, 0x3340U;
	prmt.b32 	%r269, %r268, %r265, 0x5410U;
	ld.shared.u32 	%r270, [%r260];
	mov.b32 	%r271, 0;
	dp4a.s32.s32 	%r272, %r269, %r270, %r271;
	cvt.s64.s32 	%rd262, %r272;
	add.s64 	%rd635, %rd262, %rd635;
	ld.global.nc.u8 	%rs41, [%rd261+434860];
	cvt.u32.u8 	%r273, %rs41;
	ld.global.nc.u8 	%rs42, [%rd261+434520];
	cvt.u32.u8 	%r274, %rs42;
	prmt.b32 	%r275, %r274, %r273, 0x3340U;
	ld.global.nc.u8 	%rs43, [%rd261+434180];
	cvt.u32.u8 	%r276, %rs43;
	ld.global.nc.u8 	%rs44, [%rd261+433840];
	cvt.u32.u8 	%r277, %rs44;
	prmt.b32 	%r278, %r277, %r276, 0x3340U;
	prmt.b32 	%r279, %r278, %r275, 0x5410U;
	ld.shared.u32 	%r280, [%r260+680];
	dp4a.s32.s32 	%r281, %r279, %r280, %r271;
	cvt.s64.s32 	%rd263, %r281;
	add.s64 	%rd634, %rd263, %rd634;
	add.s32 	%r637, %r637, 4;
	setp.ne.s32 	%p60, %r637, 340;
	@%p60 bra 	$L__BB0_67;
	mov.u32 	%r282, s_mem;
	add.s32 	%r283, %r282, %r636;
	ld.shared.s8 	%r284, [%r283+1020];
	shr.s64 	%rd264, %rd635, 8;
	shr.s64 	%rd265, %rd634, 8;
	add.s64 	%rd266, %rd265, %rd264;
	add.s32 	%r285, %r636, %r54;
	cvt.u64.u32 	%rd267, %r285;
	add.s64 	%rd268, %rd1, %rd267;
	ld.global.nc.u8 	%rs45, [%rd268+1936980];
	cvt.s64.s8 	%rd269, %rs45;
	add.s64 	%rd270, %rd266, %rd269;
	max.s64 	%rd271, %rd270, -127;
	min.s64 	%rd272, %rd271, 127;
	cvt.u32.u64 	%r286, %rd272;
	sub.s32 	%r287, %r636, %r1;
	div.u32 	%r288, %r287, %r13;
	cvt.u64.u32 	%rd273, %r288;
	add.s64 	%rd274, %rd26, %rd273;
	ld.local.s8 	%r289, [%rd274];
	sub.s32 	%r290, %r286, %r289;
	add.s32 	%r291, %r284, 127;
	mul.lo.s32 	%r292, %r290, %r291;
	shr.s32 	%r293, %r292, 8;
	add.s32 	%r294, %r293, %r289;
	max.s32 	%r295, %r294, -127;
	min.s32 	%r296, %r295, 127;
	st.local.u8 	[%rd274], %r296;
	cvt.s64.s32 	%rd275, %r296;
	ld.shared.s8 	%rd276, [%r283];
	add.s64 	%rd277, %rd275, %rd276;
	max.s64 	%rd278, %rd277, -127;
	min.s64 	%rd279, %rd278, 127;
	st.shared.u8 	[%r283], %rd279;
	add.s32 	%r636, %r636, %r13;
	setp.lt.u32 	%p61, %r636, 340;
	@%p61 bra 	$L__BB0_66;
$L__BB0_69:
	bar.sync 	0;
	mov.b64 	%rd637, 0;
	@%p48 bra 	$L__BB0_74;
	mov.u32 	%r638, %r1;
$L__BB0_71:
	mov.u32 	%r297, s_mem;
	add.s32 	%r298, %r297, %r638;
	ld.shared.u8 	%rs46, [%r298];
	sub.s32 	%r299, %r638, %r1;
	div.u32 	%r300, %r299, %r13;
	cvt.u64.u32 	%rd281, %r300;
	add.s64 	%rd282, %rd3, %rd281;
	st.local.u8 	[%rd282], %rs46;
	add.s32 	%r638, %r638, %r13;
	setp.lt.u32 	%p63, %r638, 340;
	@%p63 bra 	$L__BB0_71;
	mov.b64 	%rd637, 0;
	mov.u32 	%r639, %r1;
$L__BB0_73:
	mov.u32 	%r301, s_mem;
	add.s32 	%r302, %r301, %r639;
	ld.shared.s8 	%rs47, [%r302];
	abs.s16 	%rs48, %rs47;
	cvt.u64.u16 	%rd284, %rs48;
	add.s64 	%rd637, %rd637, %rd284;
	add.s32 	%r639, %r639, %r13;
	setp.lt.u32 	%p64, %r639, 340;
	@%p64 bra 	$L__BB0_73;
$L__BB0_74:
	setp.ne.s32 	%p65, %r14, 0;
	bar.sync 	0;
	cvt.u32.u64 	%r303, %rd637;
	shfl.sync.down.b32	%r304|%p66, %r303, 16, 31, -1;
	{ .reg .b32 tmp; mov.b64 {tmp, %r305}, %rd637; }
	shfl.sync.down.b32	%r306|%p67, %r305, 16, 31, -1;
	cvt.u64.u32 	%rd285, %r306;
	shl.b64 	%rd286, %rd285, 32;
	cvt.u64.u32 	%rd287, %r304;
	add.s64 	%rd288, %rd637, %rd287;
	add.s64 	%rd289, %rd288, %rd286;
	cvt.u32.u64 	%r307, %rd288;
	shfl.sync.down.b32	%r308|%p68, %r307, 8, 31, -1;
	{ .reg .b32 tmp; mov.b64 {tmp, %r309}, %rd289; }
	shfl.sync.down.b32	%r310|%p69, %r309, 8, 31, -1;
	cvt.u64.u32 	%rd290, %r310;
	shl.b64 	%rd291, %rd290, 32;
	cvt.u64.u32 	%rd292, %r308;
	add.s64 	%rd293, %rd289, %rd292;
	add.s64 	%rd294, %rd293, %rd291;
	cvt.u32.u64 	%r311, %rd293;
	shfl.sync.down.b32	%r312|%p70, %r311, 4, 31, -1;
	{ .reg .b32 tmp; mov.b64 {tmp, %r313}, %rd294; }
	shfl.sync.down.b32	%r314|%p71, %r313, 4, 31, -1;
	cvt.u64.u32 	%rd295, %r314;
	shl.b64 	%rd296, %rd295, 32;
	cvt.u64.u32 	%rd297, %r312;
	add.s64 	%rd298, %rd294, %rd297;
	add.s64 	%rd299, %rd298, %rd296;
	cvt.u32.u64 	%r315, %rd298;
	shfl.sync.down.b32	%r316|%p72, %r315, 2, 31, -1;
	{ .reg .b32 tmp; mov.b64 {tmp, %r317}, %rd299; }
	shfl.sync.down.b32	%r318|%p73, %r317, 2, 31, -1;
	cvt.u64.u32 	%rd300, %r318;
	shl.b64 	%rd301, %rd300, 32;
	cvt.u64.u32 	%rd302, %r316;
	add.s64 	%rd303, %rd299, %rd302;
	add.s64 	%rd304, %rd303, %rd301;
	cvt.u32.u64 	%r319, %rd303;
	shfl.sync.down.b32	%r320|%p74, %r319, 1, 31, -1;
	{ .reg .b32 tmp; mov.b64 {tmp, %r321}, %rd304; }
	shfl.sync.down.b32	%r322|%p75, %r321, 1, 31, -1;
	cvt.u64.u32 	%rd305, %r322;
	shl.b64 	%rd306, %rd305, 32;
	cvt.u64.u32 	%rd307, %r320;
	add.s64 	%rd308, %rd304, %rd307;
	add.s64 	%rd39, %rd308, %rd306;
	@%p65 bra 	$L__BB0_76;
	st.shared.u64 	[%r15], %rd39;
$L__BB0_76:
	setp.ge.u32 	%p76, %r1, %r16;
	bar.sync 	0;
	mov.b64 	%rd639, 0;
	@%p76 bra 	$L__BB0_78;
	ld.shared.u64 	%rd639, [%r17];
$L__BB0_78:
	setp.gt.u32 	%p77, %r1, 31;
	@%p77 bra 	$L__BB0_80;
	cvt.u32.u64 	%r323, %rd639;
	shfl.sync.down.b32	%r324|%p78, %r323, 16, 31, -1;
	{ .reg .b32 tmp; mov.b64 {tmp, %r325}, %rd639; }
	shfl.sync.down.b32	%r326|%p79, %r325, 16, 31, -1;
	cvt.u64.u32 	%rd310, %r326;
	shl.b64 	%rd311, %rd310, 32;
	cvt.u64.u32 	%rd312, %r324;
	add.s64 	%rd313, %rd639, %rd312;
	add.s64 	%rd314, %rd313, %rd311;
	cvt.u32.u64 	%r327, %rd313;
	shfl.sync.down.b32	%r328|%p80, %r327, 8, 31, -1;
	{ .reg .b32 tmp; mov.b64 {tmp, %r329}, %rd314; }
	shfl.sync.down.b32	%r330|%p81, %r329, 8, 31, -1;
	cvt.u64.u32 	%rd315, %r330;
	shl.b64 	%rd316, %rd315, 32;
	cvt.u64.u32 	%rd317, %r328;
	add.s64 	%rd318, %rd314, %rd317;
	add.s64 	%rd319, %rd318, %rd316;
	cvt.u32.u64 	%r331, %rd318;
	shfl.sync.down.b32	%r332|%p82, %r331, 4, 31, -1;
	{ .reg .b32 tmp; mov.b64 {tmp, %r333}, %rd319; }
	shfl.sync.down.b32	%r334|%p83, %r333, 4, 31, -1;
	cvt.u64.u32 	%rd320, %r334;
	shl.b64 	%rd321, %rd320, 32;
	cvt.u64.u32 	%rd322, %r332;
	add.s64 	%rd323, %rd319, %rd322;
	add.s64 	%rd324, %rd323, %rd321;
	cvt.u32.u64 	%r335, %rd323;
	shfl.sync.down.b32	%r336|%p84, %r335, 2, 31, -1;
	{ .reg .b32 tmp; mov.b64 {tmp, %r337}, %rd324; }
	shfl.sync.down.b32	%r338|%p85, %r337, 2, 31, -1;
	cvt.u64.u32 	%rd325, %r338;
	shl.b64 	%rd326, %rd325, 32;
	cvt.u64.u32 	%rd327, %r336;
	add.s64 	%rd328, %rd324, %rd327;
	add.s64 	%rd329, %rd328, %rd326;
	cvt.u32.u64 	%r339, %rd328;
	shfl.sync.down.b32	%r340|%p86, %r339, 1, 31, -1;
	{ .reg .b32 tmp; mov.b64 {tmp, %r341}, %rd329; }
	shfl.sync.down.b32	%r342|%p87, %r341, 1, 31, -1;
	cvt.u64.u32 	%rd330, %r342;
	shl.b64 	%rd331, %rd330, 32;
	cvt.u64.u32 	%rd332, %r340;
	add.s64 	%rd333, %rd329, %rd332;
	add.s64 	%rd639, %rd333, %rd331;
$L__BB0_80:
	not.pred 	%p88, %p203;
	@%p88 bra 	$L__BB0_82;
	st.shared.u64 	[_ZZ16blockReduceSum64xE6shared], %rd639;
$L__BB0_82:
	setp.gt.u32 	%p89, %r1, 339;
	bar.sync 	0;
	ld.shared.u64 	%rd334, [_ZZ16blockReduceSum64xE6shared];
	max.u64 	%rd335, %rd334, 1;
	mul.hi.s64 	%rd336, %rd335, 6944656592455360609;
	shr.u64 	%rd337, %rd336, 63;
	shr.s64 	%rd338, %rd336, 7;
	add.s64 	%rd339, %rd338, %rd337;
	add.s64 	%rd340, %rd335, 339;
	setp.lt.u64 	%p90, %rd340, 679;
	selp.b64 	%rd44, 1, %rd339, %p90;
	@%p89 bra 	$L__BB0_88;
	mul.lo.s32 	%r63, %r629, 680;
	mov.u32 	%r640, %r1;
$L__BB0_84:
	mov.u32 	%r343, s_mem;
	add.s32 	%r65, %r343, %r640;
	ld.shared.s8 	%r344, [%r65];
	add.s32 	%r345, %r63, %r640;
	cvt.u64.u32 	%rd341, %r345;
	add.s64 	%rd342, %rd1, %rd341;
	ld.global.nc.u8 	%rs49, [%rd342+5725940];
	cvt.s32.s8 	%r346, %rs49;
	mul.wide.s32 	%rd45, %r346, %r344;
	or.b64  	%rd343, %rd45, %rd44;
	and.b64  	%rd344, %rd343, -4294967296;
	setp.ne.s64 	%p91, %rd344, 0;
	@%p91 bra 	$L__BB0_86;
	cvt.u32.u64 	%r347, %rd44;
	cvt.u32.u64 	%r348, %rd45;
	div.u32 	%r349, %r348, %r347;
	cvt.u64.u32 	%rd640, %r349;
	bra.uni 	$L__BB0_87;
$L__BB0_86:
	div.s64 	%rd640, %rd45, %rd44;
$L__BB0_87:
	max.s64 	%rd345, %rd640, -127;
	min.s64 	%rd346, %rd345, 127;
	st.shared.u8 	[%r65], %rd346;
	add.s32 	%r640, %r640, %r13;
	setp.lt.u32 	%p92, %r640, 340;
	@%p92 bra 	$L__BB0_84;
$L__BB0_88:
	bar.sync 	0;
	@%p89 bra 	$L__BB0_99;
	mul.wide.u32 	%rd347, %r629, 924120;
	add.s64 	%rd49, %rd21, %rd347;
	add.s64 	%rd50, %rd49, 1939360;
	mov.u32 	%r641, %r1;
$L__BB0_90:
	mov.b64 	%rd641, 0;
	mov.b32 	%r642, 0;
$L__BB0_91:
	mov.u32 	%r351, s_mem;
	add.s32 	%r352, %r351, %r642;
	mad.lo.s32 	%r353, %r642, 1360, %r641;
	cvt.u64.u32 	%rd349, %r353;
	add.s64 	%rd350, %rd49, %rd349;
	ld.global.nc.u8 	%rs50, [%rd350+1943440];
	cvt.u32.u8 	%r354, %rs50;
	ld.global.nc.u8 	%rs51, [%rd350+1942080];
	cvt.u32.u8 	%r355, %rs51;
	prmt.b32 	%r356, %r355, %r354, 0x3340U;
	ld.global.nc.u8 	%rs52, [%rd350+1940720];
	cvt.u32.u8 	%r357, %rs52;
	ld.global.nc.u8 	%rs53, [%rd350+1939360];
	cvt.u32.u8 	%r358, %rs53;
	prmt.b32 	%r359, %r358, %r357, 0x3340U;
	prmt.b32 	%r360, %r359, %r356, 0x5410U;
	ld.shared.u32 	%r361, [%r352];
	mov.b32 	%r362, 0;
	dp4a.s32.s32 	%r363, %r360, %r361, %r362;
	cvt.s64.s32 	%rd351, %r363;
	add.s64 	%rd641, %rd351, %rd641;
	add.s32 	%r642, %r642, 4;
	setp.ne.s32 	%p94, %r642, 340;
	@%p94 bra 	$L__BB0_91;
	sub.s32 	%r365, %r641, %r1;
	div.u32 	%r366, %r365, %r13;
	mul.wide.u32 	%rd353, %r366, 4;
	add.s64 	%rd53, %rd4, %rd353;
	shr.s64 	%rd354, %rd641, 8;
	max.s64 	%rd355, %rd354, -127;
	min.s64 	%rd356, %rd355, 127;
	st.local.u8 	[%rd53], %rd356;
	mov.b64 	%rd642, 0;
	mov.b32 	%r643, 0;
$L__BB0_93:
	mov.u32 	%r367, s_mem;
	add.s32 	%r368, %r367, %r643;
	mad.lo.s32 	%r369, %r643, 1360, %r641;
	cvt.u64.u32 	%rd357, %r369;
	add.s64 	%rd358, %rd50, %rd357;
	ld.global.nc.u8 	%rs54, [%rd358+4420];
	cvt.u32.u8 	%r370, %rs54;
	ld.global.nc.u8 	%rs55, [%rd358+3060];
	cvt.u32.u8 	%r371, %rs55;
	prmt.b32 	%r372, %r371, %r370, 0x3340U;
	ld.global.nc.u8 	%rs56, [%rd358+1700];
	cvt.u32.u8 	%r373, %rs56;
	ld.global.nc.u8 	%rs57, [%rd358+340];
	cvt.u32.u8 	%r374, %rs57;
	prmt.b32 	%r375, %r374, %r373, 0x3340U;
	prmt.b32 	%r376, %r375, %r372, 0x5410U;
	ld.shared.u32 	%r377, [%r368];
	mov.b32 	%r378, 0;
	dp4a.s32.s32 	%r379, %r376, %r377, %r378;
	cvt.s64.s32 	%rd359, %r379;
	add.s64 	%rd642, %rd359, %rd642;
	add.s32 	%r643, %r643, 4;
	setp.ne.s32 	%p95, %r643, 340;
	@%p95 bra 	$L__BB0_93;
	shr.s64 	%rd361, %rd642, 8;
	max.s64 	%rd362, %rd361, -127;
	min.s64 	%rd363, %rd362, 127;
	st.local.u8 	[%rd53+1], %rd363;
	mov.b64 	%rd643, 0;
	mov.b32 	%r644, 0;
$L__BB0_95:
	mov.u32 	%r381, s_mem;
	add.s32 	%r382, %r381, %r644;
	mad.lo.s32 	%r383, %r644, 1360, %r641;
	cvt.u64.u32 	%rd364, %r383;
	add.s64 	%rd365, %rd50, %rd364;
	ld.global.nc.u8 	%rs58, [%rd365+4760];
	cvt.u32.u8 	%r384, %rs58;
	ld.global.nc.u8 	%rs59, [%rd365+3400];
	cvt.u32.u8 	%r385, %rs59;
	prmt.b32 	%r386, %r385, %r384, 0x3340U;
	ld.global.nc.u8 	%rs60, [%rd365+2040];
	cvt.u32.u8 	%r387, %rs60;
	ld.global.nc.u8 	%rs61, [%rd365+680];
	cvt.u32.u8 	%r388, %rs61;
	prmt.b32 	%r389, %r388, %r387, 0x3340U;
	prmt.b32 	%r390, %r389, %r386, 0x5410U;
	ld.shared.u32 	%r391, [%r382];
	mov.b32 	%r392, 0;
	dp4a.s32.s32 	%r393, %r390, %r391, %r392;
	cvt.s64.s32 	%rd366, %r393;
	add.s64 	%rd643, %rd366, %rd643;
	add.s32 	%r644, %r644, 4;
	setp.ne.s32 	%p96, %r644, 340;
	@%p96 bra 	$L__BB0_95;
	shr.s64 	%rd368, %rd643, 8;
	max.s64 	%rd369, %rd368, -127;
	min.s64 	%rd370, %rd369, 127;
	st.local.u8 	[%rd53+2], %rd370;
	mov.b64 	%rd644, 0;
	mov.b32 	%r645, 0;
$L__BB0_97:
	mov.u32 	%r395, s_mem;
	add.s32 	%r396, %r395, %r645;
	mad.lo.s32 	%r397, %r645, 1360, %r641;
	cvt.u64.u32 	%rd371, %r397;
	add.s64 	%rd372, %rd50, %rd371;
	ld.global.nc.u8 	%rs62, [%rd372+5100];
	cvt.u32.u8 	%r398, %rs62;
	ld.global.nc.u8 	%rs63, [%rd372+3740];
	cvt.u32.u8 	%r399, %rs63;
	prmt.b32 	%r400, %r399, %r398, 0x3340U;
	ld.global.nc.u8 	%rs64, [%rd372+2380];
	cvt.u32.u8 	%r401, %rs64;
	ld.global.nc.u8 	%rs65, [%rd372+1020];
	cvt.u32.u8 	%r402, %rs65;
	prmt.b32 	%r403, %r402, %r401, 0x3340U;
	prmt.b32 	%r404, %r403, %r400, 0x5410U;
	ld.shared.u32 	%r405, [%r396];
	mov.b32 	%r406, 0;
	dp4a.s32.s32 	%r407, %r404, %r405, %r406;
	cvt.s64.s32 	%rd373, %r407;
	add.s64 	%rd644, %rd373, %rd644;
	add.s32 	%r645, %r645, 4;
	setp.ne.s32 	%p97, %r645, 340;
	@%p97 bra 	$L__BB0_97;
	shr.s64 	%rd374, %rd644, 8;
	max.s64 	%rd375, %rd374, -127;
	min.s64 	%rd376, %rd375, 127;
	st.local.u8 	[%rd53+3], %rd376;
	add.s32 	%r641, %r641, %r13;
	setp.lt.u32 	%p98, %r641, 340;
	@%p98 bra 	$L__BB0_90;
$L__BB0_99:
	bar.sync 	0;
	@%p89 bra 	$L__BB0_102;
	mov.u32 	%r646, %r1;
$L__BB0_101:
	sub.s32 	%r408, %r646, %r1;
	div.u32 	%r409, %r408, %r13;
	mul.wide.u32 	%rd377, %r409, 4;
	add.s64 	%rd378, %rd4, %rd377;
	ld.local.u32 	%r410, [%rd378];
	bfe.u32 	%r411, %r410, 0, 8;
	bfe.u32 	%r412, %r410, 8, 8;
	bfe.u32 	%r413, %r410, 16, 8;
	bfe.u32 	%r414, %r410, 24, 8;
	mov.u32 	%r415, s_mem;
	add.s32 	%r416, %r415, %r646;
	st.shared.u8 	[%r416], %r411;
	st.shared.u8 	[%r416+340], %r412;
	st.shared.u8 	[%r416+680], %r413;
	st.shared.u8 	[%r416+1020], %r414;
	add.s32 	%r646, %r646, %r13;
	setp.lt.u32 	%p100, %r646, 340;
	@%p100 bra 	$L__BB0_101;
$L__BB0_102:
	bar.sync 	0;
	@%p89 bra 	$L__BB0_107;
	mul.lo.s32 	%r79, %r629, 924800;
	mov.u32 	%r647, %r1;
$L__BB0_104:
	mov.b64 	%rd645, 0;
	mov.b32 	%r648, 0;
	add.s32 	%r423, %r647, %r79;
$L__BB0_105:
	mov.u32 	%r418, s_mem;
	add.s32 	%r419, %r418, %r648;
	ld.shared.v2.b32 	{%r420, %r421}, [%r419];
	mul.lo.s32 	%r422, %r648, 340;
	cvt.u64.u32 	%rd380, %r422;
	cvt.u64.u32 	%rd381, %r423;
	add.s64 	%rd382, %rd380, %rd381;
	add.s64 	%rd383, %rd1, %rd382;
	ld.global.nc.u8 	%rs66, [%rd383+2402780];
	cvt.u32.u8 	%r424, %rs66;
	ld.global.nc.u8 	%rs67, [%rd383+2402440];
	cvt.u32.u8 	%r425, %rs67;
	prmt.b32 	%r426, %r425, %r424, 0x3340U;
	ld.global.nc.u8 	%rs68, [%rd383+2402100];
	cvt.u32.u8 	%r427, %rs68;
	ld.global.nc.u8 	%rs69, [%rd383+2401760];
	cvt.u32.u8 	%r428, %rs69;
	prmt.b32 	%r429, %r428, %r427, 0x3340U;
	prmt.b32 	%r430, %r429, %r426, 0x5410U;
	mov.b32 	%r431, 0;
	dp4a.s32.s32 	%r432, %r430, %r420, %r431;
	ld.global.nc.u8 	%rs70, [%rd383+2404140];
	cvt.u32.u8 	%r433, %rs70;
	ld.global.nc.u8 	%rs71, [%rd383+2403800];
	cvt.u32.u8 	%r434, %rs71;
	prmt.b32 	%r435, %r434, %r433, 0x3340U;
	ld.global.nc.u8 	%rs72, [%rd383+2403460];
	cvt.u32.u8 	%r436, %rs72;
	ld.global.nc.u8 	%rs73, [%rd383+2403120];
	cvt.u32.u8 	%r437, %rs73;
	prmt.b32 	%r438, %r437, %r436, 0x3340U;
	prmt.b32 	%r439, %r438, %r435, 0x5410U;
	dp4a.s32.s32 	%r440, %r439, %r421, %r432;
	cvt.s64.s32 	%rd384, %r440;
	add.s64 	%rd645, %rd384, %rd645;
	add.s32 	%r648, %r648, 8;
	setp.ne.s32 	%p102, %r648, 1360;
	@%p102 bra 	$L__BB0_105;
	shr.s64 	%rd385, %rd645, 9;
	sub.s32 	%r441, %r647, %r1;
	div.u32 	%r442, %r441, %r13;
	cvt.u64.u32 	%rd386, %r442;
	add.s64 	%rd387, %rd3, %rd386;
	ld.local.s8 	%rd388, [%rd387];
	add.s64 	%rd389, %rd385, %rd388;
	max.s64 	%rd390, %rd389, -127;
	min.s64 	%rd391, %rd390, 127;
	add.s32 	%r444, %r418, %r647;
	st.shared.u8 	[%r444], %rd391;
	add.s32 	%r647, %r647, %r13;
	setp.lt.u32 	%p103, %r647, 340;
	@%p103 bra 	$L__BB0_104;
$L__BB0_107:
	bar.sync 	0;
	add.s32 	%r629, %r629, 1;
	setp.eq.s32 	%p104, %r629, 4;
	@%p104 bra 	$L__BB0_32;
	bra.uni 	$L__BB0_19;
$L__BB0_108:
	div.s64 	%rd651, %rd75, %rd74;
$L__BB0_109:
	setp.eq.s32 	%p142, %r20, 0;
	max.s64 	%rd464, %rd651, -127;
	min.s64 	%rd465, %rd464, 127;
	st.shared.u8 	[%r21], %rd465;
	mov.u32 	%r652, %r18;
	@%p142 bra 	$L__BB0_118;
	ld.shared.s8 	%r501, [%r22];
	ld.global.nc.u8 	%rs89, [%rd6+5728320];
	cvt.s32.s8 	%r502, %rs89;
	mul.wide.s32 	%rd79, %r502, %r501;
	or.b64  	%rd466, %rd79, %rd74;
	and.b64  	%rd467, %rd466, -4294967296;
	setp.ne.s64 	%p143, %rd467, 0;
	@%p143 bra 	$L__BB0_112;
	cvt.u32.u64 	%r503, %rd74;
	cvt.u32.u64 	%r504, %rd79;
	div.u32 	%r505, %r504, %r503;
	cvt.u64.u32 	%rd652, %r505;
	bra.uni 	$L__BB0_113;
$L__BB0_112:
	div.s64 	%rd652, %rd79, %rd74;
$L__BB0_113:
	setp.eq.s32 	%p144, %r20, 1;
	max.s64 	%rd468, %rd652, -127;
	min.s64 	%rd469, %rd468, 127;
	st.shared.u8 	[%r22], %rd469;
	mov.u32 	%r652, %r23;
	@%p144 bra 	$L__BB0_118;
	ld.shared.s8 	%r506, [%r24];
	cvt.s64.s32 	%rd470, %r13;
	add.s64 	%rd471, %rd6, %rd470;
	ld.global.nc.u8 	%rs90, [%rd471+5728320];
	cvt.s32.s8 	%r507, %rs90;
	mul.wide.s32 	%rd83, %r507, %r506;
	or.b64  	%rd472, %rd83, %rd74;
	and.b64  	%rd473, %rd472, -4294967296;
	setp.ne.s64 	%p145, %rd473, 0;
	@%p145 bra 	$L__BB0_116;
	cvt.u32.u64 	%r508, %rd74;
	cvt.u32.u64 	%r509, %rd83;
	div.u32 	%r510, %r509, %r508;
	cvt.u64.u32 	%rd653, %r510;
	bra.uni 	$L__BB0_117;
$L__BB0_116:
	div.s64 	%rd653, %rd83, %rd74;
$L__BB0_117:
	add.s32 	%r652, %r23, %r13;
	max.s64 	%rd474, %rd653, -127;
	min.s64 	%rd475, %rd474, 127;
	st.shared.u8 	[%r24], %rd475;
$L__BB0_118:
	setp.lt.u32 	%p146, %r19, 3;
	@%p146 bra 	$L__BB0_132;
$L__BB0_119:
	mov.u32 	%r511, s_mem;
	add.s32 	%r95, %r511, %r652;
	ld.shared.s8 	%r512, [%r95];
	cvt.u64.u32 	%rd476, %r652;
	add.s64 	%rd477, %rd1, %rd476;
	ld.global.nc.u8 	%rs91, [%rd477+5728320];
	cvt.s32.s8 	%r513, %rs91;
	mul.wide.s32 	%rd87, %r513, %r512;
	or.b64  	%rd478, %rd87, %rd74;
	and.b64  	%rd479, %rd478, -4294967296;
	setp.ne.s64 	%p147, %rd479, 0;
	@%p147 bra 	$L__BB0_121;
	cvt.u32.u64 	%r514, %rd74;
	cvt.u32.u64 	%r515, %rd87;
	div.u32 	%r516, %r515, %r514;
	cvt.u64.u32 	%rd654, %r516;
	bra.uni 	$L__BB0_122;
$L__BB0_121:
	div.s64 	%rd654, %rd87, %rd74;
$L__BB0_122:
	max.s64 	%rd480, %rd654, -127;
	min.s64 	%rd481, %rd480, 127;
	st.shared.u8 	[%r95], %rd481;
	add.s32 	%r96, %r652, %r13;
	add.s32 	%r97, %r95, %r13;
	ld.shared.s8 	%r517, [%r97];
	cvt.u64.u32 	%rd482, %r96;
	add.s64 	%rd483, %rd1, %rd482;
	ld.global.nc.u8 	%rs92, [%rd483+5728320];
	cvt.s32.s8 	%r518, %rs92;
	mul.wide.s32 	%rd91, %r518, %r517;
	or.b64  	%rd484, %rd91, %rd74;
	and.b64  	%rd485, %rd484, -4294967296;
	setp.ne.s64 	%p148, %rd485, 0;
	@%p148 bra 	$L__BB0_124;
	cvt.u32.u64 	%r519, %rd74;
	cvt.u32.u64 	%r520, %rd91;
	div.u32 	%r521, %r520, %r519;
	cvt.u64.u32 	%rd655, %r521;
	bra.uni 	$L__BB0_125;
$L__BB0_124:
	div.s64 	%rd655, %rd91, %rd74;
$L__BB0_125:
	max.s64 	%rd486, %rd655, -127;
	min.s64 	%rd487, %rd486, 127;
	st.shared.u8 	[%r97], %rd487;
	add.s32 	%r98, %r96, %r13;
	add.s32 	%r99, %r97, %r13;
	ld.shared.s8 	%r522, [%r99];
	cvt.u64.u32 	%rd488, %r98;
	add.s64 	%rd489, %rd1, %rd488;
	ld.global.nc.u8 	%rs93, [%rd489+5728320];
	cvt.s32.s8 	%r523, %rs93;
	mul.wide.s32 	%rd95, %r523, %r522;
	or.b64  	%rd490, %rd95, %rd74;
	and.b64  	%rd491, %rd490, -4294967296;
	setp.ne.s64 	%p149, %rd491, 0;
	@%p149 bra 	$L__BB0_127;
	cvt.u32.u64 	%r524, %rd74;
	cvt.u32.u64 	%r525, %rd95;
	div.u32 	%r526, %r525, %r524;
	cvt.u64.u32 	%rd656, %r526;
	bra.uni 	$L__BB0_128;
$L__BB0_127:
	div.s64 	%rd656, %rd95, %rd74;
$L__BB0_128:
	max.s64 	%rd492, %rd656, -127;
	min.s64 	%rd493, %rd492, 127;
	st.shared.u8 	[%r99], %rd493;
	add.s32 	%r100, %r98, %r13;
	add.s32 	%r101, %r99, %r13;
	ld.shared.s8 	%r527, [%r101];
	cvt.u64.u32 	%rd494, %r100;
	add.s64 	%rd495, %rd1, %rd494;
	ld.global.nc.u8 	%rs94, [%rd495+5728320];
	cvt.s32.s8 	%r528, %rs94;
	mul.wide.s32 	%rd99, %r528, %r527;
	or.b64  	%rd496, %rd99, %rd74;
	and.b64  	%rd497, %rd496, -4294967296;
	setp.ne.s64 	%p150, %rd497, 0;
	@%p150 bra 	$L__BB0_130;
	cvt.u32.u64 	%r529, %rd74;
	cvt.u32.u64 	%r530, %rd99;
	div.u32 	%r531, %r530, %r529;
	cvt.u64.u32 	%rd657, %r531;
	bra.uni 	$L__BB0_131;
$L__BB0_130:
	div.s64 	%rd657, %rd99, %rd74;
$L__BB0_131:
	max.s64 	%rd498, %rd657, -127;
	min.s64 	%rd499, %rd498, 127;
	st.shared.u8 	[%r101], %rd499;
	add.s32 	%r652, %r100, %r13;
	setp.lt.u32 	%p151, %r652, 340;
	@%p151 bra 	$L__BB0_119;
$L__BB0_132:
	setp.gt.u32 	%p152, %r1, 255;
	bar.sync 	0;
	@%p152 bra 	$L__BB0_137;
	mov.u32 	%r654, %r1;
$L__BB0_134:
	mov.b64 	%rd658, 0;
	mov.b32 	%r655, 0;
$L__BB0_135:
	mov.u32 	%r533, s_mem;
	add.s32 	%r534, %r533, %r655;
	shl.b32 	%r535, %r655, 8;
	add.s32 	%r536, %r535, %r654;
	cvt.u64.u32 	%rd501, %r536;
	add.s64 	%rd502, %rd1, %rd501;
	ld.global.nc.u8 	%rs95, [%rd502+5639328];
	cvt.u32.u8 	%r537, %rs95;
	ld.global.nc.u8 	%rs96, [%rd502+5639072];
	cvt.u32.u8 	%r538, %rs96;
	prmt.b32 	%r539, %r538, %r537, 0x3340U;
	ld.global.nc.u8 	%rs97, [%rd502+5638816];
	cvt.u32.u8 	%r540, %rs97;
	ld.global.nc.u8 	%rs98, [%rd502+5638560];
	cvt.u32.u8 	%r541, %rs98;
	prmt.b32 	%r542, %r541, %r540, 0x3340U;
	prmt.b32 	%r543, %r542, %r539, 0x5410U;
	ld.shared.u32 	%r544, [%r534];
	mov.b32 	%r545, 0;
	dp4a.s32.s32 	%r546, %r543, %r544, %r545;
	cvt.s64.s32 	%rd503, %r546;
	add.s64 	%rd658, %rd503, %rd658;
	add.s32 	%r655, %r655, 4;
	setp.ne.s32 	%p153, %r655, 340;
	@%p153 bra 	$L__BB0_135;
	shr.u64 	%rd504, %rd658, 8;
	add.s32 	%r548, %r533, %r654;
	st.shared.u8 	[%r548+340], %rd504;
	add.s32 	%r654, %r654, %r13;
	setp.lt.u32 	%p154, %r654, 256;
	@%p154 bra 	$L__BB0_134;
$L__BB0_137:
	setp.lt.s32 	%p155, %r626, %r130;
	bar.sync 	0;
	@%p155 bra 	$L__BB0_192;
	setp.gt.u32 	%p156, %r1, 255;
	mov.b64 	%rd659, 0;
	@%p156 bra 	$L__BB0_140;
	ld.shared.s8 	%r549, [%r26+340];
	mul.wide.s32 	%rd506, %r549, 4;
	mov.u64 	%rd507, d_EXP2_TABLE;
	add.s64 	%rd508, %rd507, %rd506;
	ld.global.s32 	%rd659, [%rd508+512];
$L__BB0_140:
	setp.ne.s32 	%p157, %r14, 0;
	bar.sync 	0;
	cvt.u32.u64 	%r550, %rd659;
	shfl.sync.down.b32	%r551|%p158, %r550, 16, 31, -1;
	{ .reg .b32 tmp; mov.b64 {tmp, %r552}, %rd659; }
	shfl.sync.down.b32	%r553|%p159, %r552, 16, 31, -1;
	cvt.u64.u32 	%rd509, %r553;
	shl.b64 	%rd510, %rd509, 32;
	cvt.u64.u32 	%rd511, %r551;
	add.s64 	%rd512, %rd659, %rd511;
	add.s64 	%rd513, %rd512, %rd510;
	cvt.u32.u64 	%r554, %rd512;
	shfl.sync.down.b32	%r555|%p160, %r554, 8, 31, -1;
	{ .reg .b32 tmp; mov.b64 {tmp, %r556}, %rd513; }
	shfl.sync.down.b32	%r557|%p161, %r556, 8, 31, -1;
	cvt.u64.u32 	%rd514, %r557;
	shl.b64 	%rd515, %rd514, 32;
	cvt.u64.u32 	%rd516, %r555;
	add.s64 	%rd517, %rd513, %rd516;
	add.s64 	%rd518, %rd517, %rd515;
	cvt.u32.u64 	%r558, %rd517;
	shfl.sync.down.b32	%r559|%p162, %r558, 4, 31, -1;
	{ .reg .b32 tmp; mov.b64 {tmp, %r560}, %rd518; }
	shfl.sync.down.b32	%r561|%p163, %r560, 4, 31, -1;
	cvt.u64.u32 	%rd519, %r561;
	shl.b64 	%rd520, %rd519, 32;
	cvt.u64.u32 	%rd521, %r559;
	add.s64 	%rd522, %rd518, %rd521;
	add.s64 	%rd523, %rd522, %rd520;
	cvt.u32.u64 	%r562, %rd522;
	shfl.sync.down.b32	%r563|%p164, %r562, 2, 31, -1;
	{ .reg .b32 tmp; mov.b64 {tmp, %r564}, %rd523; }
	shfl.sync.down.b32	%r565|%p165, %r564, 2, 31, -1;
	cvt.u64.u32 	%rd524, %r565;
	shl.b64 	%rd525, %rd524, 32;
	cvt.u64.u32 	%rd526, %r563;
	add.s64 	%rd527, %rd523, %rd526;
	add.s64 	%rd528, %rd527, %rd525;
	cvt.u32.u64 	%r566, %rd527;
	shfl.sync.down.b32	%r567|%p166, %r566, 1, 31, -1;
	{ .reg .b32 tmp; mov.b64 {tmp, %r568}, %rd528; }
	shfl.sync.down.b32	%r569|%p167, %r568, 1, 31, -1;
	cvt.u64.u32 	%rd529, %r569;
	shl.b64 	%rd530, %rd529, 32;
	cvt.u64.u32 	%rd531, %r567;
	add.s64 	%rd532, %rd528, %rd531;
	add.s64 	%rd107, %rd532, %rd530;
	@%p157 bra 	$L__BB0_142;
	st.shared.u64 	[%r15], %rd107;
$L__BB0_142:
	setp.ge.u32 	%p168, %r1, %r16;
	bar.sync 	0;
	mov.b64 	%rd661, 0;
	@%p168 bra 	$L__BB0_144;
	ld.shared.u64 	%rd661, [%r17];
$L__BB0_144:
	setp.gt.u32 	%p169, %r1, 31;
	@%p169 bra 	$L__BB0_146;
	cvt.u32.u64 	%r570, %rd661;
	shfl.sync.down.b32	%r571|%p170, %r570, 16, 31, -1;
	{ .reg .b32 tmp; mov.b64 {tmp, %r572}, %rd661; }
	shfl.sync.down.b32	%r573|%p171, %r572, 16, 31, -1;
	cvt.u64.u32 	%rd534, %r573;
	shl.b64 	%rd535, %rd534, 32;
	cvt.u64.u32 	%rd536, %r571;
	add.s64 	%rd537, %rd661, %rd536;
	add.s64 	%rd538, %rd537, %rd535;
	cvt.u32.u64 	%r574, %rd537;
	shfl.sync.down.b32	%r575|%p172, %r574, 8, 31, -1;
	{ .reg .b32 tmp; mov.b64 {tmp, %r576}, %rd538; }
	shfl.sync.down.b32	%r577|%p173, %r576, 8, 31, -1;
	cvt.u64.u32 	%rd539, %r577;
	shl.b64 	%rd540, %rd539, 32;
	cvt.u64.u32 	%rd541, %r575;
	add.s64 	%rd542, %rd538, %rd541;
	add.s64 	%rd543, %rd542, %rd540;
	cvt.u32.u64 	%r578, %rd542;
	shfl.sync.down.b32	%r579|%p174, %r578, 4, 31, -1;
	{ .reg .b32 tmp; mov.b64 {tmp, %r580}, %rd543; }
	shfl.sync.down.b32	%r581|%p175, %r580, 4, 31, -1;
	cvt.u64.u32 	%rd544, %r581;
	shl.b64 	%rd545, %rd544, 32;
	cvt.u64.u32 	%rd546, %r579;
	add.s64 	%rd547, %rd543, %rd546;
	add.s64 	%rd548, %rd547, %rd545;
	cvt.u32.u64 	%r582, %rd547;
	shfl.sync.down.b32	%r583|%p176, %r582, 2, 31, -1;
	{ .reg .b32 tmp; mov.b64 {tmp, %r584}, %rd548; }
	shfl.sync.down.b32	%r585|%p177, %r584, 2, 31, -1;
	cvt.u64.u32 	%rd549, %r585;
	shl.b64 	%rd550, %rd549, 32;
	cvt.u64.u32 	%rd551, %r583;
	add.s64 	%rd552, %rd548, %rd551;
	add.s64 	%rd553, %rd552, %rd550;
	cvt.u32.u64 	%r586, %rd552;
	shfl.sync.down.b32	%r587|%p178, %r586, 1, 31, -1;
	{ .reg .b32 tmp; mov.b64 {tmp, %r588}, %rd553; }
	shfl.sync.down.b32	%r589|%p179, %r588, 1, 31, -1;
	cvt.u64.u32 	%rd554, %r589;
	shl.b64 	%rd555, %rd554, 32;
	cvt.u64.u32 	%rd556, %r587;
	add.s64 	%rd557, %rd553, %rd556;
	add.s64 	%rd661, %rd557, %rd555;
$L__BB0_146:
	not.pred 	%p180, %p204;
	@%p180 bra 	$L__BB0_148;
	st.shared.u64 	[_ZZ16blockReduceSum64xE6shared], %rd661;
$L__BB0_148:
	bar.sync 	0;
	ld.shared.u64 	%rd112, [_ZZ16blockReduceSum64xE6shared];
	setp.lt.s64 	%p181, %rd112, 1;
	mov.b64 	%rd662, 0;
	@%p181 bra 	$L__BB0_152;
	mad.lo.s32 	%r590, %r626, 222, %r129;
	shr.u32 	%r591, %r590, 16;
	xor.b32  	%r592, %r591, %r590;
	mul.lo.s32 	%r593, %r592, -2048144789;
	shr.u32 	%r594, %r593, 13;
	xor.b32  	%r595, %r594, %r593;
	mul.lo.s32 	%r596, %r595, -1028477387;
	shr.u32 	%r597, %r596, 16;
	xor.b32  	%r598, %r597, %r596;
	cvt.u64.u32 	%rd113, %r598;
	and.b64  	%rd559, %rd112, -4294967296;
	setp.ne.s64 	%p182, %rd559, 0;
	@%p182 bra 	$L__BB0_151;
	cvt.u32.u64 	%r599, %rd112;
	cvt.u32.u64 	%r600, %rd113;
	rem.u32 	%r601, %r600, %r599;
	cvt.u64.u32 	%rd662, %r601;
	bra.uni 	$L__BB0_152;
$L__BB0_151:
	rem.u64 	%rd662, %rd113, %rd112;
$L__BB0_152:
	@%p180 bra 	$L__BB0_154;
	mov.b32 	%r602, 255;
	st.shared.u32 	[_ZZ24generate_sequence_kernelPK8EggModeljPKhiiPhE14selected_token], %r602;
$L__BB0_154:
	bar.sync 	0;
	@%p180 bra 	$L__BB0_191;
	mov.b64 	%rd663, 0;
	mov.b32 	%r107, 0;
$L__BB0_156:
	mov.u32 	%r604, s_mem;
	add.s32 	%r108, %r604, %r107;
	ld.shared.s8 	%r605, [%r108+340];
	mul.wide.s32 	%rd561, %r605, 4;
	mov.u64 	%rd562, d_EXP2_TABLE;
	add.s64 	%rd563, %rd562, %rd561;
	ld.global.s32 	%rd564, [%rd563+512];
	add.s64 	%rd118, %rd663, %rd564;
	setp.gt.s64 	%p185, %rd118, %rd662;
	@%p185 bra 	$L__BB0_187;
	ld.shared.s8 	%r606, [%r108+341];
	mul.wide.s32 	%rd565, %r606, 4;
	mov.u64 	%rd566, d_EXP2_TABLE;
	add.s64 	%rd567, %rd566, %rd565;
	ld.global.s32 	%rd568, [%rd567+512];
	add.s64 	%rd119, %rd118, %rd568;
	setp.gt.s64 	%p186, %rd119, %rd662;
	@%p186 bra 	$L__BB0_186;
	ld.shared.s8 	%r607, [%r108+342];
	mul.wide.s32 	%rd569, %r607, 4;
	mov.u64 	%rd570, d_EXP2_TABLE;
	add.s64 	%rd571, %rd570, %rd569;
	ld.global.s32 	%rd572, [%rd571+512];
	add.s64 	%rd120, %rd119, %rd572;
	setp.gt.s64 	%p187, %rd120, %rd662;
	@%p187 bra 	$L__BB0_185;
	ld.shared.s8 	%r608, [%r108+343];
	mul.wide.s32 	%rd573, %r608, 4;
	mov.u64 	%rd574, d_EXP2_TABLE;
	add.s64 	%rd575, %rd574, %rd573;
	ld.global.s32 	%rd576, [%rd575+512];
	add.s64 	%rd121, %rd120, %rd576;
	setp.gt.s64 	%p188, %rd121, %rd662;
	@%p188 bra 	$L__BB0_184;
	ld.shared.s8 	%r609, [%r108+344];
	mul.wide.s32 	%rd577, %r609, 4;
	mov.u64 	%rd578, d_EXP2_TABLE;
	add.s64 	%rd579, %rd578, %rd577;
	ld.global.s32 	%rd580, [%rd579+512];
	add.s64 	%rd122, %rd121, %rd580;
	setp.gt.s64 	%p189, %rd122, %rd662;
	@%p189 bra 	$L__BB0_183;
	ld.shared.s8 	%r610, [%r108+345];
	mul.wide.s32 	%rd581, %r610, 4;
	mov.u64 	%rd582, d_EXP2_TABLE;
	add.s64 	%rd583, %rd582, %rd581;
	ld.global.s32 	%rd584, [%rd583+512];
	add.s64 	%rd123, %rd122, %rd584;
	setp.gt.s64 	%p190, %rd123, %rd662;
	@%p190 bra 	$L__BB0_182;
	ld.shared.s8 	%r611, [%r108+346];
	mul.wide.s32 	%rd585, %r611, 4;
	mov.u64 	%rd586, d_EXP2_TABLE;
	add.s64 	%rd587, %rd586, %rd585;
	ld.global.s32 	%rd588, [%rd587+512];
	add.s64 	%rd124, %rd123, %rd588;
	setp.gt.s64 	%p191, %rd124, %rd662;
	@%p191 bra 	$L__BB0_181;
	ld.shared.s8 	%r612, [%r108+347];
	mul.wide.s32 	%rd589, %r612, 4;
	mov.u64 	%rd590, d_EXP2_TABLE;
	add.s64 	%rd591, %rd590, %rd589;
	ld.global.s32 	%rd592, [%rd591+512];
	add.s64 	%rd125, %rd124, %rd592;
	setp.gt.s64 	%p192, %rd125, %rd662;
	@%p192 bra 	$L__BB0_180;
	ld.shared.s8 	%r613, [%r108+348];
	mul.wide.s32 	%rd593, %r613, 4;
	mov.u64 	%rd594, d_EXP2_TABLE;
	add.s64 	%rd595, %rd594, %rd593;
	ld.global.s32 	%rd596, [%rd595+512];
	add.s64 	%rd126, %rd125, %rd596;
	setp.gt.s64 	%p193, %rd126, %rd662;
	@%p193 bra 	$L__BB0_179;
	ld.shared.s8 	%r614, [%r108+349];
	mul.wide.s32 	%rd597, %r614, 4;
	mov.u64 	%rd598, d_EXP2_TABLE;
	add.s64 	%rd599, %rd598, %rd597;
	ld.global.s32 	%rd600, [%rd599+512];
	add.s64 	%rd127, %rd126, %rd600;
	setp.gt.s64 	%p194, %rd127, %rd662;
	@%p194 bra 	$L__BB0_178;
	ld.shared.s8 	%r615, [%r108+350];
	mul.wide.s32 	%rd601, %r615, 4;
	mov.u64 	%rd602, d_EXP2_TABLE;
	add.s64 	%rd603, %rd602, %rd601;
	ld.global.s32 	%rd604, [%rd603+512];
	add.s64 	%rd128, %rd127, %rd604;
	setp.gt.s64 	%p195, %rd128, %rd662;
	@%p195 bra 	$L__BB0_177;
	ld.shared.s8 	%r616, [%r108+351];
	mul.wide.s32 	%rd605, %r616, 4;
	mov.u64 	%rd606, d_EXP2_TABLE;
	add.s64 	%rd607, %rd606, %rd605;
	ld.global.s32 	%rd608, [%rd607+512];
	add.s64 	%rd129, %rd128, %rd608;
	setp.gt.s64 	%p196, %rd129, %rd662;
	@%p196 bra 	$L__BB0_176;
	ld.shared.s8 	%r617, [%r108+352];
	mul.wide.s32 	%rd609, %r617, 4;
	mov.u64 	%rd610, d_EXP2_TABLE;
	add.s64 	%rd611, %rd610, %rd609;
	ld.global.s32 	%rd612, [%rd611+512];
	add.s64 	%rd130, %rd129, %rd612;
	setp.gt.s64 	%p197, %rd130, %rd662;
	@%p197 bra 	$L__BB0_175;
	ld.shared.s8 	%r618, [%r108+353];
	mul.wide.s32 	%rd613, %r618, 4;
	mov.u64 	%rd614, d_EXP2_TABLE;
	add.s64 	%rd615, %rd614, %rd613;
	ld.global.s32 	%rd616, [%rd615+512];
	add.s64 	%rd131, %rd130, %rd616;
	setp.gt.s64 	%p198, %rd131, %rd662;
	@%p198 bra 	$L__BB0_174;
	ld.shared.s8 	%r619, [%r108+354];
	mul.wide.s32 	%rd617, %r619, 4;
	mov.u64 	%rd618, d_EXP2_TABLE;
	add.s64 	%rd619, %rd618, %rd617;
	ld.global.s32 	%rd620, [%rd619+512];
	add.s64 	%rd132, %rd131, %rd620;
	setp.gt.s64 	%p199, %rd132, %rd662;
	@%p199 bra 	$L__BB0_173;
	ld.shared.s8 	%r620, [%r108+355];
	mul.wide.s32 	%rd621, %r620, 4;
	mov.u64 	%rd622, d_EXP2_TABLE;
	add.s64 	%rd623, %rd622, %rd621;
	ld.global.s32 	%rd624, [%rd623+512];
	add.s64 	%rd663, %rd132, %rd624;
	setp.gt.s64 	%p200, %rd663, %rd662;
	@%p200 bra 	$L__BB0_172;
	bra.uni 	$L__BB0_188;
$L__BB0_172:
	add.s32 	%r107, %r107, 15;
	bra.uni 	$L__BB0_187;
$L__BB0_173:
	add.s32 	%r107, %r107, 14;
	bra.uni 	$L__BB0_187;
$L__BB0_174:
	add.s32 	%r107, %r107, 13;
	bra.uni 	$L__BB0_187;
$L__BB0_175:
	add.s32 	%r107, %r107, 12;
	bra.uni 	$L__BB0_187;
$L__BB0_176:
	add.s32 	%r107, %r107, 11;
	bra.uni 	$L__BB0_187;
$L__BB0_177:
	add.s32 	%r107, %r107, 10;
	bra.uni 	$L__BB0_187;
$L__BB0_178:
	add.s32 	%r107, %r107, 9;
	bra.uni 	$L__BB0_187;
$L__BB0_179:
	add.s32 	%r107, %r107, 8;
	bra.uni 	$L__BB0_187;
$L__BB0_180:
	add.s32 	%r107, %r107, 7;
	bra.uni 	$L__BB0_187;
$L__BB0_181:
	add.s32 	%r107, %r107, 6;
	bra.uni 	$L__BB0_187;
$L__BB0_182:
	add.s32 	%r107, %r107, 5;
	bra.uni 	$L__BB0_187;
$L__BB0_183:
	add.s32 	%r107, %r107, 4;
	bra.uni 	$L__BB0_187;
$L__BB0_184:
	add.s32 	%r107, %r107, 3;
	bra.uni 	$L__BB0_187;
$L__BB0_185:
	add.s32 	%r107, %r107, 2;
	bra.uni 	$L__BB0_187;
$L__BB0_186:
	add.s32 	%r107, %r107, 1;
$L__BB0_187:
	st.shared.u32 	[_ZZ24generate_sequence_kernelPK8EggModeljPKhiiPhE14selected_token], %r107;
	bra.uni 	$L__BB0_190;
$L__BB0_188:
	add.s32 	%r107, %r107, 16;
	setp.ne.s32 	%p201, %r107, 256;
	@%p201 bra 	$L__BB0_156;
	ld.shared.u32 	%r107, [_ZZ24generate_sequence_kernelPK8EggModeljPKhiiPhE14selected_token];
$L__BB0_190:
	sub.s32 	%r621, %r626, %r130;
	cvt.s64.s32 	%rd625, %r621;
	add.s64 	%rd626, %rd8, %rd625;
	st.global.u8 	[%rd626], %r107;
$L__BB0_191:
	bar.sync 	0;
	ld.shared.u8 	%rs100, [_ZZ24generate_sequence_kernelPK8EggModeljPKhiiPhE14selected_token];
$L__BB0_192:
	add.s32 	%r626, %r626, 1;
	setp.ne.s32 	%p202, %r626, %r12;
	@%p202 bra 	$L__BB0_8;
$L__BB0_193:
	ret;

}
	// .globl	_Z21train_sequence_kernelPKhliPK8EggModelPaPij
.visible .entry _Z21train_sequence_kernelPKhliPK8EggModelPaPij(
	.param .u64 .ptr .align 1 _Z21train_sequence_kernelPKhliPK8EggModelPaPij_param_0,
	.param .u64 _Z21train_sequence_kernelPKhliPK8EggModelPaPij_param_1,
	.param .u32 _Z21train_sequence_kernelPKhliPK8EggModelPaPij_param_2,
	.param .u64 .ptr .align 1 _Z21train_sequence_kernelPKhliPK8EggModelPaPij_param_3,
	.param .u64 .ptr .align 1 _Z21train_sequence_kernelPKhliPK8EggModelPaPij_param_4,
	.param .u64 .ptr .align 1 _Z21train_sequence_kernelPKhliPK8EggModelPaPij_param_5,
	.param .u32 _Z21train_sequence_kernelPKhliPK8EggModelPaPij_param_6
)
.maxntid 256
{
	.local .align 16 .b8 	__local_depot1[1024];
	.reg .b64 	%SP;
	.reg .b64 	%SPL;
	.reg .pred 	%p<1009>;
	.reg .b16 	%rs<404>;
	.reg .b32 	%r<3298>;
	.reg .b64 	%rd<3559>;
	// demoted variable
	.shared .align 1 .b8 _ZZ21train_sequence_kernelPKhliPK8EggModelPaPijE9s_targets[8];
	mov.u64 	%SPL, __local_depot1;
	ld.param.u32 	%r247, [_Z21train_sequence_kernelPKhliPK8EggModelPaPij_param_2];
	ld.param.u64 	%rd566, [_Z21train_sequence_kernelPKhliPK8EggModelPaPij_param_4];
	cvta.to.global.u64 	%rd1, %rd566;
	add.u64 	%rd2, %SPL, 0;
	add.u64 	%rd3, %SPL, 256;
	add.u64 	%rd4, %SPL, 320;
	add.u64 	%rd5, %SPL, 384;
	add.u64 	%rd6, %SPL, 448;
	add.u64 	%rd7, %SPL, 512;
	add.u64 	%rd8, %SPL, 576;
	add.u64 	%rd9, %SPL, 640;
	add.u64 	%rd10, %SPL, 704;
	add.u64 	%rd11, %SPL, 960;
	mov.u32 	%r1, %ctaid.x;
	mov.u32 	%r2, %tid.x;
	setp.gt.u32 	%p3, %r2, 339;
	@%p3 bra 	$L__BB1_3;
	mov.u32 	%r3, %ntid.x;
	mul.lo.s32 	%r4, %r1, 10880;
	cvt.u16.u32 	%rs26, %r3;
	mov.u32 	%r3213, %r2;
$L__BB1_2:
	sub.s32 	%r249, %r3213, %r2;
	cvt.u16.u32 	%rs25, %r249;
	div.u16 	%rs27, %rs25, %rs26;
	cvt.u64.u16 	%rd578, %rs27;
	add.s64 	%rd579, %rd2, %rd578;
	add.s32 	%r250, %r4, %r3213;
	cvt.s64.s32 	%rd580, %r250;
	add.s64 	%rd581, %rd1, %rd580;
	ld.global.u8 	%rs28, [%rd581];
	st.local.u8 	[%rd579], %rs28;
	ld.global.u8 	%rs29, [%rd581+340];
	st.local.u8 	[%rd579+8], %rs29;
	ld.global.u8 	%rs30, [%rd581+680];
	st.local.u8 	[%rd579+16], %rs30;
	ld.global.u8 	%rs31, [%rd581+1020];
	st.local.u8 	[%rd579+24], %rs31;
	ld.global.u8 	%rs32, [%rd581+1360];
	st.local.u8 	[%rd579+32], %rs32;
	ld.global.u8 	%rs33, [%rd581+1700];
	st.local.u8 	[%rd579+40], %rs33;
	ld.global.u8 	%rs34, [%rd581+2040];
	st.local.u8 	[%rd579+48], %rs34;
	ld.global.u8 	%rs35, [%rd581+2380];
	st.local.u8 	[%rd579+56], %rs35;
	ld.global.u8 	%rs36, [%rd581+2720];
	st.local.u8 	[%rd579+64], %rs36;
	ld.global.u8 	%rs37, [%rd581+3060];
	st.local.u8 	[%rd579+72], %rs37;
	ld.global.u8 	%rs38, [%rd581+3400];
	st.local.u8 	[%rd579+80], %rs38;
	ld.global.u8 	%rs39, [%rd581+3740];
	st.local.u8 	[%rd579+88], %rs39;
	ld.global.u8 	%rs40, [%rd581+4080];
	st.local.u8 	[%rd579+96], %rs40;
	ld.global.u8 	%rs41, [%rd581+4420];
	st.local.u8 	[%rd579+104], %rs41;
	ld.global.u8 	%rs42, [%rd581+4760];
	st.local.u8 	[%rd579+112], %rs42;
	ld.global.u8 	%rs43, [%rd581+5100];
	st.local.u8 	[%rd579+120], %rs43;
	ld.global.u8 	%rs44, [%rd581+5440];
	st.local.u8 	[%rd579+128], %rs44;
	ld.global.u8 	%rs45, [%rd581+5780];
	st.local.u8 	[%rd579+136], %rs45;
	ld.global.u8 	%rs46, [%rd581+6120];
	st.local.u8 	[%rd579+144], %rs46;
	ld.global.u8 	%rs47, [%rd581+6460];
	st.local.u8 	[%rd579+152], %rs47;
	ld.global.u8 	%rs48, [%rd581+6800];
	st.local.u8 	[%rd579+160], %rs48;
	ld.global.u8 	%rs49, [%rd581+7140];
	st.local.u8 	[%rd579+168], %rs49;
	ld.global.u8 	%rs50, [%rd581+7480];
	st.local.u8 	[%rd579+176], %rs50;
	ld.global.u8 	%rs51, [%rd581+7820];
	st.local.u8 	[%rd579+184], %rs51;
	ld.global.u8 	%rs52, [%rd581+8160];
	st.local.u8 	[%rd579+192], %rs52;
	ld.global.u8 	%rs53, [%rd581+8500];
	st.local.u8 	[%rd579+200], %rs53;
	ld.global.u8 	%rs54, [%rd581+8840];
	st.local.u8 	[%rd579+208], %rs54;
	ld.global.u8 	%rs55, [%rd581+9180];
	st.local.u8 	[%rd579+216], %rs55;
	ld.global.u8 	%rs56, [%rd581+9520];
	st.local.u8 	[%rd579+224], %rs56;
	ld.global.u8 	%rs57, [%rd581+9860];
	st.local.u8 	[%rd579+232], %rs57;
	ld.global.u8 	%rs58, [%rd581+10200];
	st.local.u8 	[%rd579+240], %rs58;
	ld.global.u8 	%rs59, [%rd581+10540];
	st.local.u8 	[%rd579+248], %rs59;
	add.s32 	%r3213, %r3213, %r3;
	setp.lt.u32 	%p4, %r3213, 340;
	@%p4 bra 	$L__BB1_2;
$L__BB1_3:
	ld.param.u64 	%rd3340, [_Z21train_sequence_kernelPKhliPK8EggModelPaPij_param_1];
	mov.b64 	%rd582, 0;
	st.local.v2.u64 	[%rd3], {%rd582, %rd582};
	st.local.v2.u64 	[%rd3+16], {%rd582, %rd582};
	st.local.v2.u64 	[%rd3+32], {%rd582, %rd582};
	st.local.v2.u64 	[%rd3+48], {%rd582, %rd582};
	mul.hi.s64 	%rd583, %rd3340, 6944656592455360609;
	shr.u64 	%rd584, %rd583, 63;
	shr.s64 	%rd585, %rd583, 7;
	add.s64 	%rd586, %rd585, %rd584;
	cvt.s64.s32 	%rd587, %r247;
	shl.b32 	%r252, %r1, 2;
	and.b32  	%r253, %r252, 2147483644;
	cvt.u64.u32 	%rd588, %r253;
	mad.lo.s64 	%rd13, %rd586, %rd588, %rd587;
	or.b32  	%r254, %r253, 1;
	cvt.u64.u32 	%rd589, %r254;
	mad.lo.s64 	%rd14, %rd586, %rd589, %rd587;
	or.b32  	%r255, %r253, 2;
	cvt.u64.u32 	%rd590, %r255;
	mad.lo.s64 	%rd16, %rd586, %rd590, %rd587;
	or.b32  	%r256, %r253, 3;
	cvt.u64.u32 	%rd591, %r256;
	mad.lo.s64 	%rd18, %rd586, %rd591, %rd587;
	mov.b32 	%r3214, 0;
	cvt.u32.u64 	%r258, %rd13;
	mov.u32 	%r8, %ntid.x;
	mov.u32 	%r9, %tid.x;
	prmt.b32 	%r1835, %r1836, %r1837, 0x3340U;
	prmt.b32 	%r1928, %r1929, %r1930, 0x3340U;
	prmt.b32 	%r2018, %r2019, %r2020, 0x3340U;
	prmt.b32 	%r2108, %r2109, %r2110, 0x3340U;
	prmt.b32 	%r2369, %r2370, %r2371, 0x3340U;
	prmt.b32 	%r3017, %r3018, %r3019, 0x3340U;
$L__BB1_4:
	ld.param.u64 	%rd3341, [_Z21train_sequence_kernelPKhliPK8EggModelPaPij_param_1];
	bar.sync 	0;
	cvt.u64.u32 	%rd20, %r3214;
	add.s64 	%rd21, %rd3341, -4096;
	or.b64  	%rd592, %rd13, %rd21;
	and.b64  	%rd593, %rd592, -4294967296;
	setp.ne.s64 	%p5, %rd593, 0;
	@%p5 bra 	$L__BB1_6;
	cvt.u32.u64 	%r257, %rd21;
	rem.u32 	%r259, %r258, %r257;
	cvt.u64.u32 	%rd3358, %r259;
	bra.uni 	$L__BB1_7;
$L__BB1_6:
	rem.s64 	%rd3358, %rd13, %rd21;
$L__BB1_7:
	ld.param.u64 	%rd3342, [_Z21train_sequence_kernelPKhliPK8EggModelPaPij_param_3];
	ld.param.u64 	%rd3339, [_Z21train_sequence_kernelPKhliPK8EggModelPaPij_param_0];
	cvta.to.global.u64 	%rd25, %rd3342;
	setp.gt.u32 	%p6, %r9, 339;
	add.s64 	%rd594, %rd3358, %rd20;
	cvta.to.global.u64 	%rd26, %rd3339;
	add.s64 	%rd27, %rd26, %rd594;
	@%p6 bra 	$L__BB1_10;
	ld.global.nc.u8 	%rs61, [%rd27];
	cvt.u32.u8 	%r260, %rs61;
	mul.wide.u32 	%rd595, %r260, 340;
	cvt.u64.u32 	%rd596, %r9;
	add.s64 	%rd597, %rd25, %rd596;
	add.s64 	%rd3359, %rd597, %rd595;
	mov.u32 	%r3215, %r9;
$L__BB1_9:
	cvt.u64.u32 	%rd598, %r8;
	ld.global.nc.u8 	%rs62, [%rd3359];
	cvt.u16.u8 	%rs63, %rs62;
	mov.u32 	%r261, s_mem;
	add.s32 	%r262, %r261, %r3215;
	st.shared.u8 	[%r262], %rs63;
	add.s32 	%r3215, %r3215, %r8;
	add.s64 	%rd3359, %rd3359, %rd598;
	setp.lt.u32 	%p7, %r3215, 340;
	@%p7 bra 	$L__BB1_9;
$L__BB1_10:
	setp.ne.s64 	%p8, %rd593, 0;
	@%p8 bra 	$L__BB1_12;
	cvt.u32.u64 	%r263, %rd21;
	cvt.u32.u64 	%r264, %rd13;
	rem.u32 	%r265, %r264, %r263;
	cvt.u64.u32 	%rd3360, %r265;
	bra.uni 	$L__BB1_13;
$L__BB1_12:
	rem.s64 	%rd3360, %rd13, %rd21;
$L__BB1_13:
	setp.gt.u32 	%p9, %r9, 339;
	add.s64 	%rd601, %rd3360, %rd20;
	add.s64 	%rd34, %rd26, %rd601;
	@%p9 bra 	$L__BB1_16;
	ld.global.nc.u8 	%rs64, [%rd34];
	cvt.u16.u8 	%rs65, %rs64;
	mul.wide.u16 	%r12, %rs65, 340;
	mov.u32 	%r3216, %r9;
$L__BB1_15:
	add.s32 	%r266, %r3216, %r12;
	cvt.u64.u32 	%rd602, %r266;
	add.s64 	%rd603, %rd25, %rd602;
	ld.global.nc.u8 	%rs66, [%rd603];
	cvt.u16.u8 	%rs67, %rs66;
	mov.u32 	%r267, s_mem;
	add.s32 	%r268, %r267, %r3216;
	st.shared.u8 	[%r268+1360], %rs67;
	add.s32 	%r3216, %r3216, %r8;
	setp.lt.u32 	%p10, %r3216, 340;
	@%p10 bra 	$L__BB1_15;
$L__BB1_16:
	or.b64  	%rd604, %rd14, %rd21;
	and.b64  	%rd605, %rd604, -4294967296;
	setp.ne.s64 	%p11, %rd605, 0;
	@%p11 bra 	$L__BB1_18;
	cvt.u32.u64 	%r269, %rd21;
	cvt.u32.u64 	%r270, %rd14;
	rem.u32 	%r271, %r270, %r269;
	cvt.u64.u32 	%rd3361, %r271;
	bra.uni 	$L__BB1_19;
$L__BB1_18:
	rem.s64 	%rd3361, %rd14, %rd21;
$L__BB1_19:
	setp.gt.u32 	%p12, %r9, 339;
	add.s64 	%rd606, %rd3361, %rd20;
	add.s64 	%rd38, %rd26, %rd606;
	@%p12 bra 	$L__BB1_22;
	ld.global.nc.u8 	%rs68, [%rd38];
	cvt.u16.u8 	%rs69, %rs68;
	mul.wide.u16 	%r15, %rs69, 340;
	mov.u32 	%r3217, %r9;
$L__BB1_21:
	add.s32 	%r272, %r3217, %r15;
	cvt.u64.u32 	%rd607, %r272;
	add.s64 	%rd608, %rd25, %rd607;
	ld.global.nc.u8 	%rs70, [%rd608];
	cvt.u16.u8 	%rs71, %rs70;
	mov.u32 	%r273, s_mem;
	add.s32 	%r274, %r273, %r3217;
	st.shared.u8 	[%r274+2720], %rs71;
	add.s32 	%r3217, %r3217, %r8;
	setp.lt.u32 	%p13, %r3217, 340;
	@%p13 bra 	$L__BB1_21;
$L__BB1_22:
	setp.ne.s64 	%p14, %rd605, 0;
	@%p14 bra 	$L__BB1_24;
	cvt.u32.u64 	%r275, %rd21;
	cvt.u32.u64 	%r276, %rd14;
	rem.u32 	%r277, %r276, %r275;
	cvt.u64.u32 	%rd3362, %r277;
	bra.uni 	$L__BB1_25;
$L__BB1_24:
	rem.s64 	%rd3362, %rd14, %rd21;
$L__BB1_25:
	setp.gt.u32 	%p15, %r9, 339;
	add.s64 	%rd611, %rd3362, %rd20;
	add.s64 	%rd42, %rd26, %rd611;
	@%p15 bra 	$L__BB1_28;
	ld.global.nc.u8 	%rs72, [%rd42];
	cvt.u16.u8 	%rs73, %rs72;
	mul.wide.u16 	%r18, %rs73, 340;
	mov.u32 	%r3218, %r9;
$L__BB1_27:
	add.s32 	%r278, %r3218, %r18;
	cvt.u64.u32 	%rd612, %r278;
	add.s64 	%rd613, %rd25, %rd612;
	ld.global.nc.u8 	%rs74, [%rd613];
	cvt.u16.u8 	%rs75, %rs74;
	mov.u32 	%r279, s_mem;
	add.s32 	%r280, %r279, %r3218;
	st.shared.u8 	[%r280+4080], %rs75;
	add.s32 	%r3218, %r3218, %r8;
	setp.lt.u32 	%p16, %r3218, 340;
	@%p16 bra 	$L__BB1_27;
$L__BB1_28:
	or.b64  	%rd614, %rd16, %rd21;
	and.b64  	%rd615, %rd614, -4294967296;
	setp.ne.s64 	%p17, %rd615, 0;
	@%p17 bra 	$L__BB1_30;
	cvt.u32.u64 	%r281, %rd21;
	cvt.u32.u64 	%r282, %rd16;
	rem.u32 	%r283, %r282, %r281;
	cvt.u64.u32 	%rd3363, %r283;
	bra.uni 	$L__BB1_31;
$L__BB1_30:
	rem.s64 	%rd3363, %rd16, %rd21;
$L__BB1_31:
	setp.gt.u32 	%p18, %r9, 339;
	add.s64 	%rd616, %rd3363, %rd20;
	add.s64 	%rd46, %rd26, %rd616;
	@%p18 bra 	$L__BB1_34;
	ld.global.nc.u8 	%rs76, [%rd46];
	cvt.u16.u8 	%rs77, %rs76;
	mul.wide.u16 	%r21, %rs77, 340;
	mov.u32 	%r3219, %r9;
$L__BB1_33:
	add.s32 	%r284, %r3219, %r21;
	cvt.u64.u32 	%rd617, %r284;
	add.s64 	%rd618, %rd25, %rd617;
	ld.global.nc.u8 	%rs78, [%rd618];
	cvt.u16.u8 	%rs79, %rs78;
	mov.u32 	%r285, s_mem;
	add.s32 	%r286, %r285, %r3219;
	st.shared.u8 	[%r286+5440], %rs79;
	add.s32 	%r3219, %r3219, %r8;
	setp.lt.u32 	%p19, %r3219, 340;
	@%p19 bra 	$L__BB1_33;
$L__BB1_34:
	setp.ne.s64 	%p20, %rd615, 0;
	@%p20 bra 	$L__BB1_36;
	cvt.u32.u64 	%r287, %rd21;
	cvt.u32.u64 	%r288, %rd16;
	rem.u32 	%r289, %r288, %r287;
	cvt.u64.u32 	%rd3364, %r289;
	bra.uni 	$L__BB1_37;
$L__BB1_36:
	rem.s64 	%rd3364, %rd16, %rd21;
$L__BB1_37:
	setp.gt.u32 	%p21, %r9, 339;
	add.s64 	%rd621, %rd3364, %rd20;
	add.s64 	%rd50, %rd26, %rd621;
	@%p21 bra 	$L__BB1_40;
	ld.global.nc.u8 	%rs80, [%rd50];
	cvt.u16.u8 	%rs81, %rs80;
	mul.wide.u16 	%r24, %rs81, 340;
	mov.u32 	%r3220, %r9;
$L__BB1_39:
	add.s32 	%r290, %r3220, %r24;
	cvt.u64.u32 	%rd622, %r290;
	add.s64 	%rd623, %rd25, %rd622;
	ld.global.nc.u8 	%rs82, [%rd623];
	cvt.u16.u8 	%rs83, %rs82;
	mov.u32 	%r291, s_mem;
	add.s32 	%r292, %r291, %r3220;
	st.shared.u8 	[%r292+6800], %rs83;
	add.s32 	%r3220, %r3220, %r8;
	setp.lt.u32 	%p22, %r3220, 340;
	@%p22 bra 	$L__BB1_39;
$L__BB1_40:
	or.b64  	%rd624, %rd18, %rd21;
	and.b64  	%rd625, %rd624, -4294967296;
	setp.ne.s64 	%p23, %rd625, 0;
	@%p23 bra 	$L__BB1_42;
	cvt.u32.u64 	%r293, %rd21;
	cvt.u32.u64 	%r294, %rd18;
	rem.u32 	%r295, %r294, %r293;
	cvt.u64.u32 	%rd3365, %r295;
	bra.uni 	$L__BB1_43;
$L__BB1_42:
	rem.s64 	%rd3365, %rd18, %rd21;
$L__BB1_43:
	setp.gt.u32 	%p24, %r9, 339;
	add.s64 	%rd626, %rd3365, %rd20;
	add.s64 	%rd54, %rd26, %rd626;
	@%p24 bra 	$L__BB1_46;
	ld.global.nc.u8 	%rs84, [%rd54];
	cvt.u16.u8 	%rs85, %rs84;
	mul.wide.u16 	%r27, %rs85, 340;
	mov.u32 	%r3221, %r9;
$L__BB1_45:
	add.s32 	%r296, %r3221, %r27;
	cvt.u64.u32 	%rd627, %r296;
	add.s64 	%rd628, %rd25, %rd627;
	ld.global.nc.u8 	%rs86, [%rd628];
	cvt.u16.u8 	%rs87, %rs86;
	mov.u32 	%r297, s_mem;
	add.s32 	%r298, %r297, %r3221;
	st.shared.u8 	[%r298+8160], %rs87;
	add.s32 	%r3221, %r3221, %r8;
	setp.lt.u32 	%p25, %r3221, 340;
	@%p25 bra 	$L__BB1_45;
$L__BB1_46:
	setp.ne.s64 	%p26, %rd625, 0;
	@%p26 bra 	$L__BB1_48;
	cvt.u32.u64 	%r299, %rd21;
	cvt.u32.u64 	%r300, %rd18;
	rem.u32 	%r301, %r300, %r299;
	cvt.u64.u32 	%rd3366, %r301;
	bra.uni 	$L__BB1_49;
$L__BB1_48:
	rem.s64 	%rd3366, %rd18, %rd21;
$L__BB1_49:
	setp.gt.u32 	%p27, %r9, 339;
	add.s64 	%rd631, %rd3366, %rd20;
	add.s64 	%rd58, %rd26, %rd631;
	@%p27 bra 	$L__BB1_52;
	ld.global.nc.u8 	%rs88, [%rd58];
	cvt.u16.u8 	%rs89, %rs88;
	mul.wide.u16 	%r30, %rs89, 340;
	mov.u32 	%r3222, %r9;
$L__BB1_51:
	add.s32 	%r302, %r3222, %r30;
	cvt.u64.u32 	%rd632, %r302;
	add.s64 	%rd633, %rd25, %rd632;
	ld.global.nc.u8 	%rs90, [%rd633];
	cvt.u16.u8 	%rs91, %rs90;
	mov.u32 	%r303, s_mem;
	add.s32 	%r304, %r303, %r3222;
	st.shared.u8 	[%r304+9520], %rs91;
	add.s32 	%r3222, %r3222, %r8;
	setp.lt.u32 	%p28, %r3222, 340;
	@%p28 bra 	$L__BB1_51;
$L__BB1_52:
	bar.sync 	0;
	mov.b32 	%r3223, 0;
$L__BB1_53:
	mov.u32 	%r34, %ntid.x;
	mov.u32 	%r3250, %tid.x;
	setp.gt.u32 	%p29, %r3250, 339;
	mov.b64 	%rd3368, 0;
	@%p29 bra 	$L__BB1_56;
	mov.b64 	%rd3368, 0;
	mov.u32 	%r3224, %r3250;
$L__BB1_55:
	mov.u32 	%r306, s_mem;
	add.s32 	%r307, %r306, %r3224;
	sub.s32 	%r308, %r3224, %r3250;
	div.u32 	%r309, %r308, %r34;
	cvt.u64.u32 	%rd636, %r309;
	add.s64 	%rd637, %rd4, %rd636;
	ld.shared.s8 	%rs92, [%r307];
	st.local.u8 	[%rd637], %rs92;
	abs.s16 	%rs93, %rs92;
	cvt.u64.u16 	%rd638, %rs93;
	add.s64 	%rd3368, %rd3368, %rd638;
	add.s32 	%r3224, %r3224, %r34;
	setp.lt.u32 	%p30, %r3224, 340;
	@%p30 bra 	$L__BB1_55;
$L__BB1_56:
	shr.u32 	%r310, %r3250, 2;
	mov.u32 	%r311, _ZZ16blockReduceSum64xE6shared;
	add.s32 	%r38, %r311, %r310;
	and.b32  	%r39, %r3250, 31;
	setp.ne.s32 	%p31, %r39, 0;
	bar.sync 	0;
	cvt.u32.u64 	%r312, %rd3368;
	shfl.sync.down.b32	%r313|%p32, %r312, 16, 31, -1;
	{ .reg .b32 tmp; mov.b64 {tmp, %r314}, %rd3368; }
	shfl.sync.down.b32	%r315|%p33, %r314, 16, 31, -1;
	cvt.u64.u32 	%rd639, %r315;
	shl.b64 	%rd640, %rd639, 32;
	cvt.u64.u32 	%rd641, %r313;
	add.s64 	%rd642, %rd3368, %rd641;
	add.s64 	%rd643, %rd642, %rd640;
	cvt.u32.u64 	%r316, %rd642;
	shfl.sync.down.b32	%r317|%p34, %r316, 8, 31, -1;
	{ .reg .b32 tmp; mov.b64 {tmp, %r318}, %rd643; }
	shfl.sync.down.b32	%r319|%p35, %r318, 8, 31, -1;
	cvt.u64.u32 	%rd644, %r319;
	shl.b64 	%rd645, %rd644, 32;
	cvt.u64.u32 	%rd646, %r317;
	add.s64 	%rd647, %rd643, %rd646;
	add.s64 	%rd648, %rd647, %rd645;
	cvt.u32.u64 	%r320, %rd647;
	shfl.sync.down.b32	%r321|%p36, %r320, 4, 31, -1;
	{ .reg .b32 tmp; mov.b64 {tmp, %r322}, %rd648; }
	shfl.sync.down.b32	%r323|%p37, %r322, 4, 31, -1;
	cvt.u64.u32 	%rd649, %r323;
	shl.b64 	%rd650, %rd649, 32;
	cvt.u64.u32 	%rd651, %r321;
	add.s64 	%rd652, %rd648, %rd651;
	add.s64 	%rd653, %rd652, %rd650;
	cvt.u32.u64 	%r324, %rd652;
	shfl.sync.down.b32	%r325|%p38, %r324, 2, 31, -1;
	{ .reg .b32 tmp; mov.b64 {tmp, %r326}, %rd653; }
	shfl.sync.down.b32	%r327|%p39, %r326, 2, 31, -1;
	cvt.u64.u32 	%rd654, %r327;
	shl.b64 	%rd655, %rd654, 32;
	cvt.u64.u32 	%rd656, %r325;
	add.s64 	%rd657, %rd653, %rd656;
	add.s64 	%rd658, %rd657, %rd655;
	cvt.u32.u64 	%r328, %rd657;
	shfl.sync.down.b32	%r329|%p40, %r328, 1, 31, -1;
	{ .reg .b32 tmp; mov.b64 {tmp, %r330}, %rd658; }
	shfl.sync.down.b32	%r331|%p41, %r330, 1, 31, -1;
	cvt.u64.u32 	%rd659, %r331;
	shl.b64 	%rd660, %rd659, 32;
	cvt.u64.u32 	%rd661, %r329;
	add.s64 	%rd662, %rd658, %rd661;
	add.s64 	%rd62, %rd662, %rd660;
	@%p31 bra 	$L__BB1_58;
	st.shared.u64 	[%r38], %rd62;
$L__BB1_58:
	shl.b32 	%r332, %r3250, 3;
	add.s32 	%r40, %r311, %r332;
	shr.u32 	%r41, %r34, 5;
	setp.ge.u32 	%p42, %r3250, %r41;
	bar.sync 	0;
	mov.b64 	%rd3369, 0;
	@%p42 bra 	$L__BB1_60;
	ld.shared.u64 	%rd3369, [%r40];
$L__BB1_60:
	setp.gt.u32 	%p43, %r3250, 31;
	@%p43 bra 	$L__BB1_63;
	setp.ne.s32 	%p44, %r3250, 0;
	cvt.u32.u64 	%r334, %rd3369;
	shfl.sync.down.b32	%r335|%p45, %r334, 16, 31, -1;
	{ .reg .b32 tmp; mov.b64 {tmp, %r336}, %rd3369; }
	shfl.sync.down.b32	%r337|%p46, %r336, 16, 31, -1;
	cvt.u64.u32 	%rd664, %r337;
	shl.b64 	%rd665, %rd664, 32;
	cvt.u64.u32 	%rd666, %r335;
	add.s64 	%rd667, %rd3369, %rd666;
	add.s64 	%rd668, %rd667, %rd665;
	cvt.u32.u64 	%r338, %rd667;
	shfl.sync.down.b32	%r339|%p47, %r338, 8, 31, -1;
	{ .reg .b32 tmp; mov.b64 {tmp, %r340}, %rd668; }
	shfl.sync.down.b32	%r341|%p48, %r340, 8, 31, -1;
	cvt.u64.u32 	%rd669, %r341;
	shl.b64 	%rd670, %rd669, 32;
	cvt.u64.u32 	%rd671, %r339;
	add.s64 	%rd672, %rd668, %rd671;
	add.s64 	%rd673, %rd672, %rd670;
	cvt.u32.u64 	%r342, %rd672;
	shfl.sync.down.b32	%r343|%p49, %r342, 4, 31, -1;
	{ .reg .b32 tmp; mov.b64 {tmp, %r344}, %rd673; }
	shfl.sync.down.b32	%r345|%p50, %r344, 4, 31, -1;
	cvt.u64.u32 	%rd674, %r345;
	shl.b64 	%rd675, %rd674, 32;
	cvt.u64.u32 	%rd676, %r343;
	add.s64 	%rd677, %rd673, %rd676;
	add.s64 	%rd678, %rd677, %rd675;
	cvt.u32.u64 	%r346, %rd677;
	shfl.sync.down.b32	%r347|%p51, %r346, 2, 31, -1;
	{ .reg .b32 tmp; mov.b64 {tmp, %r348}, %rd678; }
	shfl.sync.down.b32	%r349|%p52, %r348, 2, 31, -1;
	cvt.u64.u32 	%rd679, %r349;
	shl.b64 	%rd680, %rd679, 32;
	cvt.u64.u32 	%rd681, %r347;
	add.s64 	%rd682, %rd678, %rd681;
	add.s64 	%rd683, %rd682, %rd680;
	cvt.u32.u64 	%r350, %rd682;
	shfl.sync.down.b32	%r351|%p53, %r350, 1, 31, -1;
	{ .reg .b32 tmp; mov.b64 {tmp, %r352}, %rd683; }
	shfl.sync.down.b32	%r353|%p54, %r352, 1, 31, -1;
	cvt.u64.u32 	%rd684, %r353;
	shl.b64 	%rd685, %rd684, 32;
	cvt.u64.u32 	%rd686, %r351;
	add.s64 	%rd687, %rd683, %rd686;
	add.s64 	%rd65, %rd687, %rd685;
	@%p44 bra 	$L__BB1_63;
	st.shared.u64 	[_ZZ16blockReduceSum64xE6shared], %rd65;
$L__BB1_63:
	ld.param.u64 	%rd3343, [_Z21train_sequence_kernelPKhliPK8EggModelPaPij_param_3];
	cvta.to.global.u64 	%rd689, %rd3343;
	mul.wide.u32 	%rd690, %r3223, 680;
	add.s64 	%rd66, %rd689, %rd690;
	setp.gt.u32 	%p55, %r3250, 339;
	bar.sync 	0;
	ld.shared.u64 	%rd691, [_ZZ16blockReduceSum64xE6shared];
	max.u64 	%rd692, %rd691, 1;
	mul.hi.s64 	%rd693, %rd692, 6944656592455360609;
	shr.u64 	%rd694, %rd693, 63;
	shr.s64 	%rd695, %rd693, 7;
	add.s64 	%rd696, %rd695, %rd694;
	add.s64 	%rd697, %rd692, 339;
	setp.lt.u64 	%p56, %rd697, 679;
	selp.b64 	%rd67, 1, %rd696, %p56;
	mov.b64 	%rd3372, 0;
	mov.u32 	%r3225, %r3250;
	@%p55 bra 	$L__BB1_70;
$L__BB1_64:
	mov.u32 	%r354, s_mem;
	add.s32 	%r43, %r354, %r3225;
	ld.shared.s8 	%r355, [%r43];
	cvt.u64.u32 	%rd698, %r3225;
	add.s64 	%rd699, %rd66, %rd698;
	ld.global.nc.u8 	%rs94, [%rd699+5725600];
	cvt.s32.s8 	%r356, %rs94;
	mul.wide.s32 	%rd68, %r356, %r355;
	or.b64  	%rd700, %rd68, %rd67;
	and.b64  	%rd701, %rd700, -4294967296;
	setp.ne.s64 	%p57, %rd701, 0;
	@%p57 bra 	$L__BB1_66;
	cvt.u32.u64 	%r357, %rd67;
	cvt.u32.u64 	%r358, %rd68;
	div.u32 	%r359, %r358, %r357;
	cvt.u64.u32 	%rd3370, %r359;
	bra.uni 	$L__BB1_67;
$L__BB1_66:
	div.s64 	%rd3370, %rd68, %rd67;
$L__BB1_67:
	max.s64 	%rd702, %rd3370, -127;
	min.s64 	%rd703, %rd702, 127;
	st.shared.u8 	[%r43], %rd703;
	add.s32 	%r3225, %r3225, %r34;
	setp.lt.u32 	%p58, %r3225, 340;
	@%p58 bra 	$L__BB1_64;
	mov.b64 	%rd3372, 0;
	mov.u32 	%r3226, %r3250;
$L__BB1_69:
	add.s32 	%r361, %r354, %r3226;
	sub.s32 	%r362, %r3226, %r3250;
	div.u32 	%r363, %r362, %r34;
	cvt.u64.u32 	%rd705, %r363;
	add.s64 	%rd706, %rd4, %rd705;
	ld.shared.s8 	%rs95, [%r361+1360];
	st.local.u8 	[%rd706+8], %rs95;
	abs.s16 	%rs96, %rs95;
	cvt.u64.u16 	%rd707, %rs96;
	add.s64 	%rd3372, %rd3372, %rd707;
	add.s32 	%r3226, %r3226, %r34;
	setp.lt.u32 	%p59, %r3226, 340;
	@%p59 bra 	$L__BB1_69;
$L__BB1_70:
	setp.ne.s32 	%p60, %r39, 0;
	bar.sync 	0;
	cvt.u32.u64 	%r364, %rd3372;
	shfl.sync.down.b32	%r365|%p61, %r364, 16, 31, -1;
	{ .reg .b32 tmp; mov.b64 {tmp, %r366}, %rd3372; }
	shfl.sync.down.b32	%r367|%p62, %r366, 16, 31, -1;
	cvt.u64.u32 	%rd708, %r367;
	shl.b64 	%rd709, %rd708, 32;
	cvt.u64.u32 	%rd710, %r365;
	add.s64 	%rd711, %rd3372, %rd710;
	add.s64 	%rd712, %rd711, %rd709;
	cvt.u32.u64 	%r368, %rd711;
	shfl.sync.down.b32	%r369|%p63, %r368, 8, 31, -1;
	{ .reg .b32 tmp; mov.b64 {tmp, %r370}, %rd712; }
	shfl.sync.down.b32	%r371|%p64, %r370, 8, 31, -1;
	cvt.u64.u32 	%rd713, %r371;
	shl.b64 	%rd714, %rd713, 32;
	cvt.u64.u32 	%rd715, %r369;
	add.s64 	%rd716, %rd712, %rd715;
	add.s64 	%rd717, %rd716, %rd714;
	cvt.u32.u64 	%r372, %rd716;
	shfl.sync.down.b32	%r373|%p65, %r372, 4, 31, -1;
	{ .reg .b32 tmp; mov.b64 {tmp, %r374}, %rd717; }
	shfl.sync.down.b32	%r375|%p66, %r374, 4, 31, -1;
	cvt.u64.u32 	%rd718, %r375;
	shl.b64 	%rd719, %rd718, 32;
	cvt.u64.u32 	%rd720, %r373;
	add.s64 	%rd721, %rd717, %rd720;
	add.s64 	%rd722, %rd721, %rd719;
	cvt.u32.u64 	%r376, %rd721;
	shfl.sync.down.b32	%r377|%p67, %r376, 2, 31, -1;
	{ .reg .b32 tmp; mov.b64 {tmp, %r378}, %rd722; }
	shfl.sync.down.b32	%r379|%p68, %r378, 2, 31, -1;
	cvt.u64.u32 	%rd723, %r379;
	shl.b64 	%rd724, %rd723, 32;
	cvt.u64.u32 	%rd725, %r377;
	add.s64 	%rd726, %rd722, %rd725;
	add.s64 	%rd727, %rd726, %rd724;
	cvt.u32.u64 	%r380, %rd726;
	shfl.sync.down.b32	%r381|%p69, %r380, 1, 31, -1;
	{ .reg .b32 tmp; mov.b64 {tmp, %r382}, %rd727; }
	shfl.sync.down.b32	%r383|%p70, %r382, 1, 31, -1;
	cvt.u64.u32 	%rd728, %r383;
	shl.b64 	%rd729, %rd728, 32;
	cvt.u64.u32 	%rd730, %r381;
	add.s64 	%rd731, %rd727, %rd730;
	add.s64 	%rd75, %rd731, %rd729;
	@%p60 bra 	$L__BB1_72;
	st.shared.u64 	[%r38], %rd75;
$L__BB1_72:
	setp.ge.u32 	%p71, %r3250, %r41;
	bar.sync 	0;
	mov.b64 	%rd3373, 0;
	@%p71 bra 	$L__BB1_74;
	ld.shared.u64 	%rd3373, [%r40];
$L__BB1_74:
	setp.gt.u32 	%p72, %r3250, 31;
	@%p72 bra 	$L__BB1_77;
	setp.ne.s32 	%p73, %r3250, 0;
	cvt.u32.u64 	%r384, %rd3373;
	shfl.sync.down.b32	%r385|%p74, %r384, 16, 31, -1;
	{ .reg .b32 tmp; mov.b64 {tmp, %r386}, %rd3373; }
	shfl.sync.down.b32	%r387|%p75, %r386, 16, 31, -1;
	cvt.u64.u32 	%rd733, %r387;
	shl.b64 	%rd734, %rd733, 32;
	cvt.u64.u32 	%rd735, %r385;
	add.s64 	%rd736, %rd3373, %rd735;
	add.s64 	%rd737, %rd736, %rd734;
	cvt.u32.u64 	%r388, %rd736;
	shfl.sync.down.b32	%r389|%p76, %r388, 8, 31, -1;
	{ .reg .b32 tmp; mov.b64 {tmp, %r390}, %rd737; }
	shfl.sync.down.b32	%r391|%p77, %r390, 8, 31, -1;
	cvt.u64.u32 	%rd738, %r391;
	shl.b64 	%rd739, %rd738, 32;
	cvt.u64.u32 	%rd740, %r389;
	add.s64 	%rd741, %rd737, %rd740;
	add.s64 	%rd742, %rd741, %rd739;
	cvt.u32.u64 	%r392, %rd741;
	shfl.sync.down.b32	%r393|%p78, %r392, 4, 31, -1;
	{ .reg .b32 tmp; mov.b64 {tmp, %r394}, %rd742; }
	shfl.sync.down.b32	%r395|%p79, %r394, 4, 31, -1;
	cvt.u64.u32 	%rd743, %r395;
	shl.b64 	%rd744, %rd743, 32;
	cvt.u64.u32 	%rd745, %r393;
	add.s64 	%rd746, %rd742, %rd745;
	add.s64 	%rd747, %rd746, %rd744;
	cvt.u32.u64 	%r396, %rd746;
	shfl.sync.down.b32	%r397|%p80, %r396, 2, 31, -1;
	{ .reg .b32 tmp; mov.b64 {tmp, %r398}, %rd747; }
	shfl.sync.down.b32	%r399|%p81, %r398, 2, 31, -1;
	cvt.u64.u32 	%rd748, %r399;
	shl.b64 	%rd749, %rd748, 32;
	cvt.u64.u32 	%rd750, %r397;
	add.s64 	%rd751, %rd747, %rd750;
	add.s64 	%rd752, %rd751, %rd749;
	cvt.u32.u64 	%r400, %rd751;
	shfl.sync.down.b32	%r401|%p82, %r400, 1, 31, -1;
	{ .reg .b32 tmp; mov.b64 {tmp, %r402}, %rd752; }
	shfl.sync.down.b32	%r403|%p83, %r402, 1, 31, -1;
	cvt.u64.u32 	%rd753, %r403;
	shl.b64 	%rd754, %rd753, 32;
	cvt.u64.u32 	%rd755, %r401;
	add.s64 	%rd756, %rd752, %rd755;
	add.s64 	%rd78, %rd756, %rd754;
	@%p73 bra 	$L__BB1_77;
	st.shared.u64 	[_ZZ16blockReduceSum64xE6shared], %rd78;
$L__BB1_77:
	setp.gt.u32 	%p84, %r3250, 339;
	bar.sync 	0;
	ld.shared.u64 	%rd758, [_ZZ16blockReduceSum64xE6shared];
	max.u64 	%rd759, %rd758, 1;
	mul.hi.s64 	%rd760, %rd759, 6944656592455360609;
	shr.u64 	%rd761, %rd760, 63;
	shr.s64 	%rd762, %rd760, 7;
	add.s64 	%rd763, %rd762, %rd761;
	add.s64 	%rd764, %rd759, 339;
	setp.lt.u64 	%p85, %rd764, 679;
	selp.b64 	%rd79, 1, %rd763, %p85;
	mov.b64 	%rd3376, 0;
	mov.u32 	%r3227, %r3250;
	@%p84 bra 	$L__BB1_84;
$L__BB1_78:
	mov.u32 	%r404, s_mem;
	add.s32 	%r405, %r404, %r3227;
	add.s32 	%r48, %r405, 1360;
	ld.shared.s8 	%r406, [%r405+1360];
	cvt.u64.u32 	%rd765, %r3227;
	add.s64 	%rd766, %rd66, %rd765;
	ld.global.nc.u8 	%rs97, [%rd766+5725600];
	cvt.s32.s8 	%r407, %rs97;
	mul.wide.s32 	%rd80, %r407, %r406;
	or.b64  	%rd767, %rd80, %rd79;
	and.b64  	%rd768, %rd767, -4294967296;
	setp.ne.s64 	%p86, %rd768, 0;
	@%p86 bra 	$L__BB1_80;
	cvt.u32.u64 	%r408, %rd79;
	cvt.u32.u64 	%r409, %rd80;
	div.u32 	%r410, %r409, %r408;
	cvt.u64.u32 	%rd3374, %r410;
	bra.uni 	$L__BB1_81;
$L__BB1_80:
	div.s64 	%rd3374, %rd80, %rd79;
$L__BB1_81:
	max.s64 	%rd769, %rd3374, -127;
	min.s64 	%rd770, %rd769, 127;
	st.shared.u8 	[%r48], %rd770;
	add.s32 	%r3227, %r3227, %r34;
	setp.lt.u32 	%p87, %r3227, 340;
	@%p87 bra 	$L__BB1_78;
	mov.b64 	%rd3376, 0;
	mov.u32 	%r3228, %r3250;
$L__BB1_83:
	add.s32 	%r412, %r404, %r3228;
	sub.s32 	%r413, %r3228, %r3250;
	div.u32 	%r414, %r413, %r34;
	cvt.u64.u32 	%rd772, %r414;
	add.s64 	%rd773, %rd4, %rd772;
	ld.shared.s8 	%rs98, [%r412+2720];
	st.local.u8 	[%rd773+16], %rs98;
	abs.s16 	%rs99, %rs98;
	cvt.u64.u16 	%rd774, %rs99;
	add.s64 	%rd3376, %rd3376, %rd774;
	add.s32 	%r3228, %r3228, %r34;
	setp.lt.u32 	%p88, %r3228, 340;
	@%p88 bra 	$L__BB1_83;
$L__BB1_84:
	setp.ne.s32 	%p89, %r39, 0;
	bar.sync 	0;
	cvt.u32.u64 	%r415, %rd3376;
	shfl.sync.down.b32	%r416|%p90, %r415, 16, 31, -1;
	{ .reg .b32 tmp; mov.b64 {tmp, %r417}, %rd3376; }
	shfl.sync.down.b32	%r418|%p91, %r417, 16, 31, -1;
	cvt.u64.u32 	%rd775, %r418;
	shl.b64 	%rd776, %rd775, 32;
	cvt.u64.u32 	%rd777, %r416;
	add.s64 	%rd778, %rd3376, %rd777;
	add.s64 	%rd779, %rd778, %rd776;
	cvt.u32.u64 	%r419, %rd778;
	shfl.sync.down.b32	%r420|%p92, %r419, 8, 31, -1;
	{ .reg .b32 tmp; mov.b64 {tmp, %r421}, %rd779; }
	shfl.sync.down.b32	%r422|%p93, %r421, 8, 31, -1;
	cvt.u64.u32 	%rd780, %r422;
	shl.b64 	%rd781, %rd780, 32;
	cvt.u64.u32 	%rd782, %r420;
	add.s64 	%rd783, %rd779, %rd782;
	add.s64 	%rd784, %rd783, %rd781;
	cvt.u32.u64 	%r423, %rd783;
	shfl.sync.down.b32	%r424|%p94, %r423, 4, 31, -1;
	{ .reg .b32 tmp; mov.b64 {tmp, %r425}, %rd784; }
	shfl.sync.down.b32	%r426|%p95, %r425, 4, 31, -1;
	cvt.u64.u32 	%rd785, %r426;
	shl.b64 	%rd786, %rd785, 32;
	cvt.u64.u32 	%rd787, %r424;
	add.s64 	%rd788, %rd784, %rd787;
	add.s64 	%rd789, %rd788, %rd786;
	cvt.u32.u64 	%r427, %rd788;
	shfl.sync.down.b32	%r428|%p96, %r427, 2, 31, -1;
	{ .reg .b32 tmp; mov.b64 {tmp, %r429}, %rd789; }
	shfl.sync.down.b32	%r430|%p97, %r429, 2, 31, -1;
	cvt.u64.u32 	%rd790, %r430;
	shl.b64 	%rd791, %rd790, 32;
	cvt.u64.u32 	%rd792, %r428;
	add.s64 	%rd793, %rd789, %rd792;
	add.s64 	%rd794, %rd793, %rd791;
	cvt.u32.u64 	%r431, %rd793;
	shfl.sync.down.b32	%r432|%p98, %r431, 1, 31, -1;
	{ .reg .b32 tmp; mov.b64 {tmp, %r433}, %rd794; }
	shfl.sync.down.b32	%r434|%p99, %r433, 1, 31, -1;
	cvt.u64.u32 	%rd795, %r434;
	shl.b64 	%rd796, %rd795, 32;
	cvt.u64.u32 	%rd797, %r432;
	add.s64 	%rd798, %rd794, %rd797;
	add.s64 	%rd87, %rd798, %rd796;
	@%p89 bra 	$L__BB1_86;
	st.shared.u64 	[%r38], %rd87;
$L__BB1_86:
	setp.ge.u32 	%p100, %r3250, %r41;
	bar.sync 	0;
	mov.b64 	%rd3377, 0;
	@%p100 bra 	$L__BB1_88;
	ld.shared.u64 	%rd3377, [%r40];
$L__BB1_88:
	setp.gt.u32 	%p101, %r3250, 31;
	@%p101 bra 	$L__BB1_91;
	setp.ne.s32 	%p102, %r3250, 0;
	cvt.u32.u64 	%r435, %rd3377;
	shfl.sync.down.b32	%r436|%p103, %r435, 16, 31, -1;
	{ .reg .b32 tmp; mov.b64 {tmp, %r437}, %rd3377; }
	shfl.sync.down.b32	%r438|%p104, %r437, 16, 31, -1;
	cvt.u64.u32 	%rd800, %r438;
	shl.b64 	%rd801, %rd800, 32;
	cvt.u64.u32 	%rd802, %r436;
	add.s64 	%rd803, %rd3377, %rd802;
	add.s64 	%rd804, %rd803, %rd801;
	cvt.u32.u64 	%r439, %rd803;
	shfl.sync.down.b32	%r440|%p105, %r439, 8, 31, -1;
	{ .reg .b32 tmp; mov.b64 {tmp, %r441}, %rd804; }
	shfl.sync.down.b32	%r442|%p106, %r441, 8, 31, -1;
	cvt.u64.u32 	%rd805, %r442;
	shl.b64 	%rd806, %rd805, 32;
	cvt.u64.u32 	%rd807, %r440;
	add.s64 	%rd808, %rd804, %rd807;
	add.s64 	%rd809, %rd808, %rd806;
	cvt.u32.u64 	%r443, %rd808;
	shfl.sync.down.b32	%r444|%p107, %r443, 4, 31, -1;
	{ .reg .b32 tmp; mov.b64 {tmp, %r445}, %rd809; }
	shfl.sync.down.b32	%r446|%p108, %r445, 4, 31, -1;
	cvt.u64.u32 	%rd810, %r446;
	shl.b64 	%rd811, %rd810, 32;
	cvt.u64.u32 	%rd812, %r444;
	add.s64 	%rd813, %rd809, %rd812;
	add.s64 	%rd814, %rd813, %rd811;
	cvt.u32.u64 	%r447, %rd813;
	shfl.sync.down.b32	%r448|%p109, %r447, 2, 31, -1;
	{ .reg .b32 tmp; mov.b64 {tmp, %r449}, %rd814; }
	shfl.sync.down.b32	%r450|%p110, %r449, 2, 31, -1;
	cvt.u64.u32 	%rd815, %r450;
	shl.b64 	%rd816, %rd815, 32;
	cvt.u64.u32 	%rd817, %r448;
	add.s64 	%rd818, %rd814, %rd817;
	add.s64 	%rd819, %rd818, %rd816;
	cvt.u32.u64 	%r451, %rd818;
	shfl.sync.down.b32	%r452|%p111, %r451, 1, 31, -1;
	{ .reg .b32 tmp; mov.b64 {tmp, %r453}, %rd819; }
	shfl.sync.down.b32	%r454|%p112, %r453, 1, 31, -1;
	cvt.u64.u32 	%rd820, %r454;
	shl.b64 	%rd821, %rd820, 32;
	cvt.u64.u32 	%rd822, %r452;
	add.s64 	%rd823, %rd819, %rd822;
	add.s64 	%rd90, %rd823, %rd821;
	@%p102 bra 	$L__BB1_91;
	st.shared.u64 	[_ZZ16blockReduceSum64xE6shared], %rd90;
$L__BB1_91:
	setp.gt.u32 	%p113, %r3250, 339;
	bar.sync 	0;
	ld.shared.u64 	%rd825, [_ZZ16blockReduceSum64xE6shared];
	max.u64 	%rd826, %rd825, 1;
	mul.hi.s64 	%rd827, %rd826, 6944656592455360609;
	shr.u64 	%rd828, %rd827, 63;
	shr.s64 	%rd829, %rd827, 7;
	add.s64 	%rd830, %rd829, %rd828;
	add.s64 	%rd831, %rd826, 339;
	setp.lt.u64 	%p114, %rd831, 679;
	selp.b64 	%rd91, 1, %rd830, %p114;
	mov.b64 	%rd3380, 0;
	mov.u32 	%r3229, %r3250;
	@%p113 bra 	$L__BB1_98;
$L__BB1_92:
	mov.u32 	%r455, s_mem;
	add.s32 	%r456, %r455, %r3229;
	add.s32 	%r53, %r456, 2720;
	ld.shared.s8 	%r457, [%r456+2720];
	cvt.u64.u32 	%rd832, %r3229;
	add.s64 	%rd833, %rd66, %rd832;
	ld.global.nc.u8 	%rs100, [%rd833+5725600];
	cvt.s32.s8 	%r458, %rs100;
	mul.wide.s32 	%rd92, %r458, %r457;
	or.b64  	%rd834, %rd92, %rd91;
	and.b64  	%rd835, %rd834, -4294967296;
	setp.ne.s64 	%p115, %rd835, 0;
	@%p115 bra 	$L__BB1_94;
	cvt.u32.u64 	%r459, %rd91;
	cvt.u32.u64 	%r460, %rd92;
	div.u32 	%r461, %r460, %r459;
	cvt.u64.u32 	%rd3378, %r461;
	bra.uni 	$L__BB1_95;
$L__BB1_94:
	div.s64 	%rd3378, %rd92, %rd91;
$L__BB1_95:
	max.s64 	%rd836, %rd3378, -127;
	min.s64 	%rd837, %rd836, 127;
	st.shared.u8 	[%r53], %rd837;
	add.s32 	%r3229, %r3229, %r34;
	setp.lt.u32 	%p116, %r3229, 340;
	@%p116 bra 	$L__BB1_92;
	mov.b64 	%rd3380, 0;
	mov.u32 	%r3230, %r3250;
$L__BB1_97:
	add.s32 	%r463, %r455, %r3230;
	sub.s32 	%r464, %r3230, %r3250;
	div.u32 	%r465, %r464, %r34;
	cvt.u64.u32 	%rd839, %r465;
	add.s64 	%rd840, %rd4, %rd839;
	ld.shared.s8 	%rs101, [%r463+4080];
	st.local.u8 	[%rd840+24], %rs101;
	abs.s16 	%rs102, %rs101;
	cvt.u64.u16 	%rd841, %rs102;
	add.s64 	%rd3380, %rd3380, %rd841;
	add.s32 	%r3230, %r3230, %r34;
	setp.lt.u32 	%p117, %r3230, 340;
	@%p117 bra 	$L__BB1_97;
$L__BB1_98:
	setp.ne.s32 	%p118, %r39, 0;
	bar.sync 	0;
	cvt.u32.u64 	%r466, %rd3380;
	shfl.sync.down.b32	%r467|%p119, %r466, 16, 31, -1;
	{ .reg .b32 tmp; mov.b64 {tmp, %r468}, %rd3380; }
	shfl.sync.down.b32	%r469|%p120, %r468, 16, 31, -1;
	cvt.u64.u32 	%rd842, %r469;
	shl.b64 	%rd843, %rd842, 32;
	cvt.u64.u32 	%rd844, %r467;
	add.s64 	%rd845, %rd3380, %rd844;
	add.s64 	%rd846, %rd845, %rd843;
	cvt.u32.u64 	%r470, %rd845;
	shfl.sync.down.b32	%r471|%p121, %r470, 8, 31, -1;
	{ .reg .b32 tmp; mov.b64 {tmp, %r472}, %rd846; }
	shfl.sync.down.b32	%r473|%p122, %r472, 8, 31, -1;
	cvt.u64.u32 	%rd847, %r473;
	shl.b64 	%rd848, %rd847, 32;
	cvt.u64.u32 	%rd849, %r471;
	add.s64 	%rd850, %rd846, %rd849;
	add.s64 	%rd851, %rd850, %rd848;
	cvt.u32.u64 	%r474, %rd850;
	shfl.sync.down.b32	%r475|%p123, %r474, 4, 31, -1;
	{ .reg .b32 tmp; mov.b64 {tmp, %r476}, %rd851; }
	shfl.sync.down.b32	%r477|%p124, %r476, 4, 31, -1;
	cvt.u64.u32 	%rd852, %r477;
	shl.b64 	%rd853, %rd852, 32;
	cvt.u64.u32 	%rd854, %r475;
	add.s64 	%rd855, %rd851, %rd854;
	add.s64 	%rd856, %rd855, %rd853;
	cvt.u32.u64 	%r478, %rd855;
	shfl.sync.down.b32	%r479|%p125, %r478, 2, 31, -1;
	{ .reg .b32 tmp; mov.b64 {tmp, %r480}, %rd856; }
	shfl.sync.down.b32	%r481|%p126, %r480, 2, 31, -1;
	cvt.u64.u32 	%rd857, %r481;
	shl.b64 	%rd858, %rd857, 32;
	cvt.u64.u32 	%rd859, %r479;
	add.s64 	%rd860, %rd856, %rd859;
	add.s64 	%rd861, %rd860, %rd858;
	cvt.u32.u64 	%r482, %rd860;
	shfl.sync.down.b32	%r483|%p127, %r482, 1, 31, -1;
	{ .reg .b32 tmp; mov.b64 {tmp, %r484}, %rd861; }
	shfl.sync.down.b32	%r485|%p128, %r484, 1, 31, -1;
	cvt.u64.u32 	%rd862, %r485;
	shl.b64 	%rd863, %rd862, 32;
	cvt.u64.u32 	%rd864, %r483;
	add.s64 	%rd865, %rd861, %rd864;
	add.s64 	%rd99, %rd865, %rd863;
	@%p118 bra 	$L__BB1_100;
	st.shared.u64 	[%r38], %rd99;
$L__BB1_100:
	setp.ge.u32 	%p129, %r3250, %r41;
	bar.sync 	0;
	mov.b64 	%rd3381, 0;
	@%p129 bra 	$L__BB1_102;
	ld.shared.u64 	%rd3381, [%r40];
$L__BB1_102:
	setp.gt.u32 	%p130, %r3250, 31;
	@%p130 bra 	$L__BB1_105;
	setp.ne.s32 	%p131, %r3250, 0;
	cvt.u32.u64 	%r486, %rd3381;
	shfl.sync.down.b32	%r487|%p132, %r486, 16, 31, -1;
	{ .reg .b32 tmp; mov.b64 {tmp, %r488}, %rd3381; }
	shfl.sync.down.b32	%r489|%p133, %r488, 16, 31, -1;
	cvt.u64.u32 	%rd867, %r489;
	shl.b64 	%rd868, %rd867, 32;
	cvt.u64.u32 	%rd869, %r487;
	add.s64 	%rd870, %rd3381, %rd869;
	add.s64 	%rd871, %rd870, %rd868;
	cvt.u32.u64 	%r490, %rd870;
	shfl.sync.down.b32	%r491|%p134, %r490, 8, 31, -1;
	{ .reg .b32 tmp; mov.b64 {tmp, %r492}, %rd871; }
	shfl.sync.down.b32	%r493|%p135, %r492, 8, 31, -1;
	cvt.u64.u32 	%rd872, %r493;
	shl.b64 	%rd873, %rd872, 32;
	cvt.u64.u32 	%rd874, %r491;
	add.s64 	%rd875, %rd871, %rd874;
	add.s64 	%rd876, %rd875, %rd873;
	cvt.u32.u64 	%r494, %rd875;
	shfl.sync.down.b32	%r495|%p136, %r494, 4, 31, -1;
	{ .reg .b32 tmp; mov.b64 {tmp, %r496}, %rd876; }
	shfl.sync.down.b32	%r497|%p137, %r496, 4, 31, -1;
	cvt.u64.u32 	%rd877, %r497;
	shl.b64 	%rd878, %rd877, 32;
	cvt.u64.u32 	%rd879, %r495;
	add.s64 	%rd880, %rd876, %rd879;
	add.s64 	%rd881, %rd880, %rd878;
	cvt.u32.u64 	%r498, %rd880;
	shfl.sync.down.b32	%r499|%p138, %r498, 2, 31, -1;
	{ .reg .b32 tmp; mov.b64 {tmp, %r500}, %rd881; }
	shfl.sync.down.b32	%r501|%p139, %r500, 2, 31, -1;
	cvt.u64.u32 	%rd882, %r501;
	shl.b64 	%rd883, %rd882, 32;
	cvt.u64.u32 	%rd884, %r499;
	add.s64 	%rd885, %rd881, %rd884;
	add.s64 	%rd886, %rd885, %rd883;
	cvt.u32.u64 	%r502, %rd885;
	shfl.sync.down.b32	%r503|%p140, %r502, 1, 31, -1;
	{ .reg .b32 tmp; mov.b64 {tmp, %r504}, %rd886; }
	shfl.sync.down.b32	%r505|%p141, %r504, 1, 31, -1;
	cvt.u64.u32 	%rd887, %r505;
	shl.b64 	%rd888, %rd887, 32;
	cvt.u64.u32 	%rd889, %r503;
	add.s64 	%rd890, %rd886, %rd889;
	add.s64 	%rd102, %rd890, %rd888;
	@%p131 bra 	$L__BB1_105;
	st.shared.u64 	[_ZZ16blockReduceSum64xE6shared], %rd102;
$L__BB1_105:
	setp.gt.u32 	%p142, %r3250, 339;
	bar.sync 	0;
	ld.shared.u64 	%rd892, [_ZZ16blockReduceSum64xE6shared];
	max.u64 	%rd893, %rd892, 1;
	mul.hi.s64 	%rd894, %rd893, 6944656592455360609;
	shr.u64 	%rd895, %rd894, 63;
	shr.s64 	%rd896, %rd894, 7;
	add.s64 	%rd897, %rd896, %rd895;
	add.s64 	%rd898, %rd893, 339;
	setp.lt.u64 	%p143, %rd898, 679;
	selp.b64 	%rd103, 1, %rd897, %p143;
	mov.b64 	%rd3384, 0;
	mov.u32 	%r3231, %r3250;
	@%p142 bra 	$L__BB1_112;
$L__BB1_106:
	mov.u32 	%r506, s_mem;
	add.s32 	%r507, %r506, %r3231;
	add.s32 	%r58, %r507, 4080;
	ld.shared.s8 	%r508, [%r507+4080];
	cvt.u64.u32 	%rd899, %r3231;
	add.s64 	%rd900, %rd66, %rd899;
	ld.global.nc.u8 	%rs103, [%rd900+5725600];
	cvt.s32.s8 	%r509, %rs103;
	mul.wide.s32 	%rd104, %r509, %r508;
	or.b64  	%rd901, %rd104, %rd103;
	and.b64  	%rd902, %rd901, -4294967296;
	setp.ne.s64 	%p144, %rd902, 0;
	@%p144 bra 	$L__BB1_108;
	cvt.u32.u64 	%r510, %rd103;
	cvt.u32.u64 	%r511, %rd104;
	div.u32 	%r512, %r511, %r510;
	cvt.u64.u32 	%rd3382, %r512;
	bra.uni 	$L__BB1_109;
$L__BB1_108:
	div.s64 	%rd3382, %rd104, %rd103;
$L__BB1_109:
	max.s64 	%rd903, %rd3382, -127;
	min.s64 	%rd904, %rd903, 127;
	st.shared.u8 	[%r58], %rd904;
	add.s32 	%r3231, %r3231, %r34;
	setp.lt.u32 	%p145, %r3231, 340;
	@%p145 bra 	$L__BB1_106;
	mov.b64 	%rd3384, 0;
	mov.u32 	%r3232, %r3250;
$L__BB1_111:
	add.s32 	%r514, %r506, %r3232;
	sub.s32 	%r515, %r3232, %r3250;
	div.u32 	%r516, %r515, %r34;
	cvt.u64.u32 	%rd906, %r516;
	add.s64 	%rd907, %rd4, %rd906;
	ld.shared.s8 	%rs104, [%r514+5440];
	st.local.u8 	[%rd907+32], %rs104;
	abs.s16 	%rs105, %rs104;
	cvt.u64.u16 	%rd908, %rs105;
	add.s64 	%rd3384, %rd3384, %rd908;
	add.s32 	%r3232, %r3232, %r34;
	setp.lt.u32 	%p146, %r3232, 340;
	@%p146 bra 	$L__BB1_111;
$L__BB1_112:
	setp.ne.s32 	%p147, %r39, 0;
	bar.sync 	0;
	cvt.u32.u64 	%r517, %rd3384;
	shfl.sync.down.b32	%r518|%p148, %r517, 16, 31, -1;
	{ .reg .b32 tmp; mov.b64 {tmp, %r519}, %rd3384; }
	shfl.sync.down.b32	%r520|%p149, %r519, 16, 31, -1;
	cvt.u64.u32 	%rd909, %r520;
	shl.b64 	%rd910, %rd909, 32;
	cvt.u64.u32 	%rd911, %r518;
	add.s64 	%rd912, %rd3384, %rd911;
	add.s64 	%rd913, %rd912, %rd910;
	cvt.u32.u64 	%r521, %rd912;
	shfl.sync.down.b32	%r522|%p150, %r521, 8, 31, -1;
	{ .reg .b32 tmp; mov.b64 {tmp, %r523}, %rd913; }
	shfl.sync.down.b32	%r524|%p151, %r523, 8, 31, -1;
	cvt.u64.u32 	%rd914, %r524;
	shl.b64 	%rd915, %rd914, 32;
	cvt.u64.u32 	%rd916, %r522;
	add.s64 	%rd917, %rd913, %rd916;
	add.s64 	%rd918, %rd917, %rd915;
	cvt.u32.u64 	%r525, %rd917;
	shfl.sync.down.b32	%r526|%p152, %r525, 4, 31, -1;
	{ .reg .b32 tmp; mov.b64 {tmp, %r527}, %rd918; }
	shfl.sync.down.b32	%r528|%p153, %r527, 4, 31, -1;
	cvt.u64.u32 	%rd919, %r528;
	shl.b64 	%rd920, %rd919, 32;
	cvt.u64.u32 	%rd921, %r526;
	add.s64 	%rd922, %rd918, %rd921;
	add.s64 	%rd923, %rd922, %rd920;
	cvt.u32.u64 	%r529, %rd922;
	shfl.sync.down.b32	%r530|%p154, %r529, 2, 31, -1;
	{ .reg .b32 tmp; mov.b64 {tmp, %r531}, %rd923; }
	shfl.sync.down.b32	%r532|%p155, %r531, 2, 31, -1;
	cvt.u64.u32 	%rd924, %r532;
	shl.b64 	%rd925, %rd924, 32;
	cvt.u64.u32 	%rd926, %r530;
	add.s64 	%rd927, %rd923, %rd926;
	add.s64 	%rd928, %rd927, %rd925;
	cvt.u32.u64 	%r533, %rd927;
	shfl.sync.down.b32	%r534|%p156, %r533, 1, 31, -1;
	{ .reg .b32 tmp; mov.b64 {tmp, %r535}, %rd928; }
	shfl.sync.down.b32	%r536|%p157, %r535, 1, 31, -1;
	cvt.u64.u32 	%rd929, %r536;
	shl.b64 	%rd930, %rd929, 32;
	cvt.u64.u32 	%rd931, %r534;
	add.s64 	%rd932, %rd928, %rd931;
	add.s64 	%rd111, %rd932, %rd930;
	@%p147 bra 	$L__BB1_114;
	st.shared.u64 	[%r38], %rd111;
$L__BB1_114:
	setp.ge.u32 	%p158, %r3250, %r41;
	bar.sync 	0;
	mov.b64 	%rd3385, 0;
	@%p158 bra 	$L__BB1_116;
	ld.shared.u64 	%rd3385, [%r40];
$L__BB1_116:
	setp.gt.u32 	%p159, %r3250, 31;
	@%p159 bra 	$L__BB1_119;
	setp.ne.s32 	%p160, %r3250, 0;
	cvt.u32.u64 	%r537, %rd3385;
	shfl.sync.down.b32	%r538|%p161, %r537, 16, 31, -1;
	{ .reg .b32 tmp; mov.b64 {tmp, %r539}, %rd3385; }
	shfl.sync.down.b32	%r540|%p162, %r539, 16, 31, -1;
	cvt.u64.u32 	%rd934, %r540;
	shl.b64 	%rd935, %rd934, 32;
	cvt.u64.u32 	%rd936, %r538;
	add.s64 	%rd937, %rd3385, %rd936;
	add.s64 	%rd938, %rd937, %rd935;
	cvt.u32.u64 	%r541, %rd937;
	shfl.sync.down.b32	%r542|%p163, %r541, 8, 31, -1;
	{ .reg .b32 tmp; mov.b64 {tmp, %r543}, %rd938; }
	shfl.sync.down.b32	%r544|%p164, %r543, 8, 31, -1;
	cvt.u64.u32 	%rd939, %r544;
	shl.b64 	%rd940, %rd939, 32;
	cvt.u64.u32 	%rd941, %r542;
	add.s64 	%rd942, %rd938, %rd941;
	add.s64 	%rd943, %rd942, %rd940;
	cvt.u32.u64 	%r545, %rd942;
	shfl.sync.down.b32	%r546|%p165, %r545, 4, 31, -1;
	{ .reg .b32 tmp; mov.b64 {tmp, %r547}, %rd943; }
	shfl.sync.down.b32	%r548|%p166, %r547, 4, 31, -1;
	cvt.u64.u32 	%rd944, %r548;
	shl.b64 	%rd945, %rd944, 32;
	cvt.u64.u32 	%rd946, %r546;
	add.s64 	%rd947, %rd943, %rd946;
	add.s64 	%rd948, %rd947, %rd945;
	cvt.u32.u64 	%r549, %rd947;
	shfl.sync.down.b32	%r550|%p167, %r549, 2, 31, -1;
	{ .reg .b32 tmp; mov.b64 {tmp, %r551}, %rd948; }
	shfl.sync.down.b32	%r552|%p168, %r551, 2, 31, -1;
	cvt.u64.u32 	%rd949, %r552;
	shl.b64 	%rd950, %rd949, 32;
	cvt.u64.u32 	%rd951, %r550;
	add.s64 	%rd952, %rd948, %rd951;
	add.s64 	%rd953, %rd952, %rd950;
	cvt.u32.u64 	%r553, %rd952;
	shfl.sync.down.b32	%r554|%p169, %r553, 1, 31, -1;
	{ .reg .b32 tmp; mov.b64 {tmp, %r555}, %rd953; }
	shfl.sync.down.b32	%r556|%p170, %r555, 1, 31, -1;
	cvt.u64.u32 	%rd954, %r556;
	shl.b64 	%rd955, %rd954, 32;
	cvt.u64.u32 	%rd956, %r554;
	add.s64 	%rd957, %rd953, %rd956;
	add.s64 	%rd114, %rd957, %rd955;
	@%p160 bra 	$L__BB1_119;
	st.shared.u64 	[_ZZ16blockReduceSum64xE6shared], %rd114;
$L__BB1_119:
	setp.gt.u32 	%p171, %r3250, 339;
	bar.sync 	0;
	ld.shared.u64 	%rd959, [_ZZ16blockReduceSum64xE6shared];
	max.u64 	%rd960, %rd959, 1;
	mul.hi.s64 	%rd961, %rd960, 6944656592455360609;
	shr.u64 	%rd962, %rd961, 63;
	shr.s64 	%rd963, %rd961, 7;
	add.s64 	%rd964, %rd963, %rd962;
	add.s64 	%rd965, %rd960, 339;
	setp.lt.u64 	%p172, %rd965, 679;
	selp.b64 	%rd115, 1, %rd964, %p172;
	mov.b64 	%rd3388, 0;
	mov.u32 	%r3233, %r3250;
	@%p171 bra 	$L__BB1_126;
$L__BB1_120:
	mov.u32 	%r557, s_mem;
	add.s32 	%r558, %r557, %r3233;
	add.s32 	%r63, %r558, 5440;
	ld.shared.s8 	%r559, [%r558+5440];
	cvt.u64.u32 	%rd966, %r3233;
	add.s64 	%rd967, %rd66, %rd966;
	ld.global.nc.u8 	%rs106, [%rd967+5725600];
	cvt.s32.s8 	%r560, %rs106;
	mul.wide.s32 	%rd116, %r560, %r559;
	or.b64  	%rd968, %rd116, %rd115;
	and.b64  	%rd969, %rd968, -4294967296;
	setp.ne.s64 	%p173, %rd969, 0;
	@%p173 bra 	$L__BB1_122;
	cvt.u32.u64 	%r561, %rd115;
	cvt.u32.u64 	%r562, %rd116;
	div.u32 	%r563, %r562, %r561;
	cvt.u64.u32 	%rd3386, %r563;
	bra.uni 	$L__BB1_123;
$L__BB1_122:
	div.s64 	%rd3386, %rd116, %rd115;
$L__BB1_123:
	max.s64 	%rd970, %rd3386, -127;
	min.s64 	%rd971, %rd970, 127;
	st.shared.u8 	[%r63], %rd971;
	add.s32 	%r3233, %r3233, %r34;
	setp.lt.u32 	%p174, %r3233, 340;
	@%p174 bra 	$L__BB1_120;
	mov.b64 	%rd3388, 0;
	mov.u32 	%r3234, %r3250;
$L__BB1_125:
	add.s32 	%r565, %r557, %r3234;
	sub.s32 	%r566, %r3234, %r3250;
	div.u32 	%r567, %r566, %r34;
	cvt.u64.u32 	%rd973, %r567;
	add.s64 	%rd974, %rd4, %rd973;
	ld.shared.s8 	%rs107, [%r565+6800];
	st.local.u8 	[%rd974+40], %rs107;
	abs.s16 	%rs108, %rs107;
	cvt.u64.u16 	%rd975, %rs108;
	add.s64 	%rd3388, %rd3388, %rd975;
	add.s32 	%r3234, %r3234, %r34;
	setp.lt.u32 	%p175, %r3234, 340;
	@%p175 bra 	$L__BB1_125;
$L__BB1_126:
	setp.ne.s32 	%p176, %r39, 0;
	bar.sync 	0;
	cvt.u32.u64 	%r568, %rd3388;
	shfl.sync.down.b32	%r569|%p177, %r568, 16, 31, -1;
	{ .reg .b32 tmp; mov.b64 {tmp, %r570}, %rd3388; }
	shfl.sync.down.b32	%r571|%p178, %r570, 16, 31, -1;
	cvt.u64.u32 	%rd976, %r571;
	shl.b64 	%rd977, %rd976, 32;
	cvt.u64.u32 	%rd978, %r569;
	add.s64 	%rd979, %rd3388, %rd978;
	add.s64 	%rd980, %rd979, %rd977;
	cvt.u32.u64 	%r572, %rd979;
	shfl.sync.down.b32	%r573|%p179, %r572, 8, 31, -1;
	{ .reg .b32 tmp; mov.b64 {tmp, %r574}, %rd980; }
	shfl.sync.down.b32	%r575|%p180, %r574, 8, 31, -1;
	cvt.u64.u32 	%rd981, %r575;
	shl.b64 	%rd982, %rd981, 32;
	cvt.u64.u32 	%rd983, %r573;
	add.s64 	%rd984, %rd980, %rd983;
	add.s64 	%rd985, %rd984, %rd982;
	cvt.u32.u64 	%r576, %rd984;
	shfl.sync.down.b32	%r577|%p181, %r576, 4, 31, -1;
	{ .reg .b32 tmp; mov.b64 {tmp, %r578}, %rd985; }
	shfl.sync.down.b32	%r579|%p182, %r578, 4, 31, -1;
	cvt.u64.u32 	%rd986, %r579;
	shl.b64 	%rd987, %rd986, 32;
	cvt.u64.u32 	%rd988, %r577;
	add.s64 	%rd989, %rd985, %rd988;
	add.s64 	%rd990, %rd989, %rd987;
	cvt.u32.u64 	%r580, %rd989;
	shfl.sync.down.b32	%r581|%p183, %r580, 2, 31, -1;
	{ .reg .b32 tmp; mov.b64 {tmp, %r582}, %rd990; }
	shfl.sync.down.b32	%r583|%p184, %r582, 2, 31, -1;
	cvt.u64.u32 	%rd991, %r583;
	shl.b64 	%rd992, %rd991, 32;
	cvt.u64.u32 	%rd993, %r581;
	add.s64 	%rd994, %rd990, %rd993;
	add.s64 	%rd995, %rd994, %rd992;
	cvt.u32.u64 	%r584, %rd994;
	shfl.sync.down.b32	%r585|%p185, %r584, 1, 31, -1;
	{ .reg .b32 tmp; mov.b64 {tmp, %r586}, %rd995; }
	shfl.sync.down.b32	%r587|%p186, %r586, 1, 31, -1;
	cvt.u64.u32 	%rd996, %r587;
	shl.b64 	%rd997, %rd996, 32;
	cvt.u64.u32 	%rd998, %r585;
	add.s64 	%rd999, %rd995, %rd998;
	add.s64 	%rd123, %rd999, %rd997;
	@%p176 bra 	$L__BB1_128;
	st.shared.u64 	[%r38], %rd123;
$L__BB1_128:
	setp.ge.u32 	%p187, %r3250, %r41;
	bar.sync 	0;
	mov.b64 	%rd3389, 0;
	@%p187 bra 	$L__BB1_130;
	ld.shared.u64 	%rd3389, [%r40];
$L__BB1_130:
	setp.gt.u32 	%p188, %r3250, 31;
	@%p188 bra 	$L__BB1_133;
	setp.ne.s32 	%p189, %r3250, 0;
	cvt.u32.u64 	%r588, %rd3389;
	shfl.sync.down.b32	%r589|%p190, %r588, 16, 31, -1;
	{ .reg .b32 tmp; mov.b64 {tmp, %r590}, %rd3389; }
	shfl.sync.down.b32	%r591|%p191, %r590, 16, 31, -1;
	cvt.u64.u32 	%rd1001, %r591;
	shl.b64 	%rd1002, %rd1001, 32;
	cvt.u64.u32 	%rd1003, %r589;
	add.s64 	%rd1004, %rd3389, %rd1003;
	add.s64 	%rd1005, %rd1004, %rd1002;
	cvt.u32.u64 	%r592, %rd1004;
	shfl.sync.down.b32	%r593|%p192, %r592, 8, 31, -1;
	{ .reg .b32 tmp; mov.b64 {tmp, %r594}, %rd1005; }
	shfl.sync.down.b32	%r595|%p193, %r594, 8, 31, -1;
	cvt.u64.u32 	%rd1006, %r595;
	shl.b64 	%rd1007, %rd1006, 32;
	cvt.u64.u32 	%rd1008, %r593;
	add.s64 	%rd1009, %rd1005, %rd1008;
	add.s64 	%rd1010, %rd1009, %rd1007;
	cvt.u32.u64 	%r596, %rd1009;
	shfl.sync.down.b32	%r597|%p194, %r596, 4, 31, -1;
	{ .reg .b32 tmp; mov.b64 {tmp, %r598}, %rd1010; }
	shfl.sync.down.b32	%r599|%p195, %r598, 4, 31, -1;
	cvt.u64.u32 	%rd1011, %r599;
	shl.b64 	%rd1012, %rd1011, 32;
	cvt.u64.u32 	%rd1013, %r597;
	add.s64 	%rd1014, %rd1010, %rd1013;
	add.s64 	%rd1015, %rd1014, %rd1012;
	cvt.u32.u64 	%r600, %rd1014;
	shfl.sync.down.b32	%r601|%p196, %r600, 2, 31, -1;
	{ .reg .b32 tmp; mov.b64 {tmp, %r602}, %rd1015; }
	shfl.sync.down.b32	%r603|%p197, %r602, 2, 31, -1;
	cvt.u64.u32 	%rd1016, %r603;
	shl.b64 	%rd1017, %rd1016, 32;
	cvt.u64.u32 	%rd1018, %r601;
	add.s64 	%rd1019, %rd1015, %rd1018;
	add.s64 	%rd1020, %rd1019, %rd1017;
	cvt.u32.u64 	%r604, %rd1019;
	shfl.sync.down.b32	%r605|%p198, %r604, 1, 31, -1;
	{ .reg .b32 tmp; mov.b64 {tmp, %r606}, %rd1020; }
	shfl.sync.down.b32	%r607|%p199, %r606, 1, 31, -1;
	cvt.u64.u32 	%rd1021, %r607;
	shl.b64 	%rd1022, %rd1021, 32;
	cvt.u64.u32 	%rd1023, %r605;
	add.s64 	%rd1024, %rd1020, %rd1023;
	add.s64 	%rd126, %rd1024, %rd1022;
	@%p189 bra 	$L__BB1_133;
	st.shared.u64 	[_ZZ16blockReduceSum64xE6shared], %rd126;
$L__BB1_133:
	setp.gt.u32 	%p200, %r3250, 339;
	bar.sync 	0;
	ld.shared.u64 	%rd1026, [_ZZ16blockReduceSum64xE6shared];
	max.u64 	%rd1027, %rd1026, 1;
	mul.hi.s64 	%rd1028, %rd1027, 6944656592455360609;
	shr.u64 	%rd1029, %rd1028, 63;
	shr.s64 	%rd1030, %rd1028, 7;
	add.s64 	%rd1031, %rd1030, %rd1029;
	add.s64 	%rd1032, %rd1027, 339;
	setp.lt.u64 	%p201, %rd1032, 679;
	selp.b64 	%rd127, 1, %rd1031, %p201;
	mov.b64 	%rd3392, 0;
	mov.u32 	%r3235, %r3250;
	@%p200 bra 	$L__BB1_140;
$L__BB1_134:
	mov.u32 	%r608, s_mem;
	add.s32 	%r609, %r608, %r3235;
	add.s32 	%r68, %r609, 6800;
	ld.shared.s8 	%r610, [%r609+6800];
	cvt.u64.u32 	%rd1033, %r3235;
	add.s64 	%rd1034, %rd66, %rd1033;
	ld.global.nc.u8 	%rs109, [%rd1034+5725600];
	cvt.s32.s8 	%r611, %rs109;
	mul.wide.s32 	%rd128, %r611, %r610;
	or.b64  	%rd1035, %rd128, %rd127;
	and.b64  	%rd1036, %rd1035, -4294967296;
	setp.ne.s64 	%p202, %rd1036, 0;
	@%p202 bra 	$L__BB1_136;
	cvt.u32.u64 	%r612, %rd127;
	cvt.u32.u64 	%r613, %rd128;
	div.u32 	%r614, %r613, %r612;
	cvt.u64.u32 	%rd3390, %r614;
	bra.uni 	$L__BB1_137;
$L__BB1_136:
	div.s64 	%rd3390, %rd128, %rd127;
$L__BB1_137:
	max.s64 	%rd1037, %rd3390, -127;
	min.s64 	%rd1038, %rd1037, 127;
	st.shared.u8 	[%r68], %rd1038;
	add.s32 	%r3235, %r3235, %r34;
	setp.lt.u32 	%p203, %r3235, 340;
	@%p203 bra 	$L__BB1_134;
	mov.b64 	%rd3392, 0;
	mov.u32 	%r3236, %r3250;
$L__BB1_139:
	add.s32 	%r616, %r608, %r3236;
	sub.s32 	%r617, %r3236, %r3250;
	div.u32 	%r618, %r617, %r34;
	cvt.u64.u32 	%rd1040, %r618;
	add.s64 	%rd1041, %rd4, %rd1040;
	ld.shared.s8 	%rs110, [%r616+8160];
	st.local.u8 	[%rd1041+48], %rs110;
	abs.s16 	%rs111, %rs110;
	cvt.u64.u16 	%rd1042, %rs111;
	add.s64 	%rd3392, %rd3392, %rd1042;
	add.s32 	%r3236, %r3236, %r34;
	setp.lt.u32 	%p204, %r3236, 340;
	@%p204 bra 	$L__BB1_139;
$L__BB1_140:
	setp.ne.s32 	%p205, %r39, 0;
	bar.sync 	0;
	cvt.u32.u64 	%r619, %rd3392;
	shfl.sync.down.b32	%r620|%p206, %r619, 16, 31, -1;
	{ .reg .b32 tmp; mov.b64 {tmp, %r621}, %rd3392; }
	shfl.sync.down.b32	%r622|%p207, %r621, 16, 31, -1;
	cvt.u64.u32 	%rd1043, %r622;
	shl.b64 	%rd1044, %rd1043, 32;
	cvt.u64.u32 	%rd1045, %r620;
	add.s64 	%rd1046, %rd3392, %rd1045;
	add.s64 	%rd1047, %rd1046, %rd1044;
	cvt.u32.u64 	%r623, %rd1046;
	shfl.sync.down.b32	%r624|%p208, %r623, 8, 31, -1;
	{ .reg .b32 tmp; mov.b64 {tmp, %r625}, %rd1047; }
	shfl.sync.down.b32	%r626|%p209, %r625, 8, 31, -1;
	cvt.u64.u32 	%rd1048, %r626;
	shl.b64 	%rd1049, %rd1048, 32;
	cvt.u64.u32 	%rd1050, %r624;
	add.s64 	%rd1051, %rd1047, %rd1050;
	add.s64 	%rd1052, %rd1051, %rd1049;
	cvt.u32.u64 	%r627, %rd1051;
	shfl.sync.down.b32	%r628|%p210, %r627, 4, 31, -1;
	{ .reg .b32 tmp; mov.b64 {tmp, %r629}, %rd1052; }
	shfl.sync.down.b32	%r630|%p211, %r629, 4, 31, -1;
	cvt.u64.u32 	%rd1053, %r630;
	shl.b64 	%rd1054, %rd1053, 32;
	cvt.u64.u32 	%rd1055, %r628;
	add.s64 	%rd1056, %rd1052, %rd1055;
	add.s64 	%rd1057, %rd1056, %rd1054;
	cvt.u32.u64 	%r631, %rd1056;
	shfl.sync.down.b32	%r632|%p212, %r631, 2, 31, -1;
	{ .reg .b32 tmp; mov.b64 {tmp, %r633}, %rd1057; }
	shfl.sync.down.b32	%r634|%p213, %r633, 2, 31, -1;
	cvt.u64.u32 	%rd1058, %r634;
	shl.b64 	%rd1059, %rd1058, 32;
	cvt.u64.u32 	%rd1060, %r632;
	add.s64 	%rd1061, %rd1057, %rd1060;
	add.s64 	%rd1062, %rd1061, %rd1059;
	cvt.u32.u64 	%r635, %rd1061;
	shfl.sync.down.b32	%r636|%p214, %r635, 1, 31, -1;
	{ .reg .b32 tmp; mov.b64 {tmp, %r637}, %rd1062; }
	shfl.sync.down.b32	%r638|%p215, %r637, 1, 31, -1;
	cvt.u64.u32 	%rd1063, %r638;
	shl.b64 	%rd1064, %rd1063, 32;
	cvt.u64.u32 	%rd1065, %r636;
	add.s64 	%rd1066, %rd1062, %rd1065;
	add.s64 	%rd135, %rd1066, %rd1064;
	@%p205 bra 	$L__BB1_142;
	st.shared.u64 	[%r38], %rd135;
$L__BB1_142:
	setp.ge.u32 	%p216, %r3250, %r41;
	bar.sync 	0;
	mov.b64 	%rd3393, 0;
	@%p216 bra 	$L__BB1_144;
	ld.shared.u64 	%rd3393, [%r40];
$L__BB1_144:
	setp.gt.u32 	%p217, %r3250, 31;
	@%p217 bra 	$L__BB1_147;
	setp.ne.s32 	%p218, %r3250, 0;
	cvt.u32.u64 	%r639, %rd3393;
	shfl.sync.down.b32	%r640|%p219, %r639, 16, 31, -1;
	{ .reg .b32 tmp; mov.b64 {tmp, %r641}, %rd3393; }
	shfl.sync.down.b32	%r642|%p220, %r641, 16, 31, -1;
	cvt.u64.u32 	%rd1068, %r642;
	shl.b64 	%rd1069, %rd1068, 32;
	cvt.u64.u32 	%rd1070, %r640;
	add.s64 	%rd1071, %rd3393, %rd1070;
	add.s64 	%rd1072, %rd1071, %rd1069;
	cvt.u32.u64 	%r643, %rd1071;
	shfl.sync.down.b32	%r644|%p221, %r643, 8, 31, -1;
	{ .reg .b32 tmp; mov.b64 {tmp, %r645}, %rd1072; }
	shfl.sync.down.b32	%r646|%p222, %r645, 8, 31, -1;
	cvt.u64.u32 	%rd1073, %r646;
	shl.b64 	%rd1074, %rd1073, 32;
	cvt.u64.u32 	%rd1075, %r644;
	add.s64 	%rd1076, %rd1072, %rd1075;
	add.s64 	%rd1077, %rd1076, %rd1074;
	cvt.u32.u64 	%r647, %rd1076;
	shfl.sync.down.b32	%r648|%p223, %r647, 4, 31, -1;
	{ .reg .b32 tmp; mov.b64 {tmp, %r649}, %rd1077; }
	shfl.sync.down.b32	%r650|%p224, %r649, 4, 31, -1;
	cvt.u64.u32 	%rd1078, %r650;
	shl.b64 	%rd1079, %rd1078, 32;
	cvt.u64.u32 	%rd1080, %r648;
	add.s64 	%rd1081, %rd1077, %rd1080;
	add.s64 	%rd1082, %rd1081, %rd1079;
	cvt.u32.u64 	%r651, %rd1081;
	shfl.sync.down.b32	%r652|%p225, %r651, 2, 31, -1;
	{ .reg .b32 tmp; mov.b64 {tmp, %r653}, %rd1082; }
	shfl.sync.down.b32	%r654|%p226, %r653, 2, 31, -1;
	cvt.u64.u32 	%rd1083, %r654;
	shl.b64 	%rd1084, %rd1083, 32;
	cvt.u64.u32 	%rd1085, %r652;
	add.s64 	%rd1086, %rd1082, %rd1085;
	add.s64 	%rd1087, %rd1086, %rd1084;
	cvt.u32.u64 	%r655, %rd1086;
	shfl.sync.down.b32	%r656|%p227, %r655, 1, 31, -1;
	{ .reg .b32 tmp; mov.b64 {tmp, %r657}, %rd1087; }
	shfl.sync.down.b32	%r658|%p228, %r657, 1, 31, -1;
	cvt.u64.u32 	%rd1088, %r658;
	shl.b64 	%rd1089, %rd1088, 32;
	cvt.u64.u32 	%rd1090, %r656;
	add.s64 	%rd1091, %rd1087, %rd1090;
	add.s64 	%rd138, %rd1091, %rd1089;
	@%p218 bra 	$L__BB1_147;
	st.shared.u64 	[_ZZ16blockReduceSum64xE6shared], %rd138;
$L__BB1_147:
	setp.gt.u32 	%p229, %r3250, 339;
	bar.sync 	0;
	ld.shared.u64 	%rd1093, [_ZZ16blockReduceSum64xE6shared];
	max.u64 	%rd1094, %rd1093, 1;
	mul.hi.s64 	%rd1095, %rd1094, 6944656592455360609;
	shr.u64 	%rd1096, %rd1095, 63;
	shr.s64 	%rd1097, %rd1095, 7;
	add.s64 	%rd1098, %rd1097, %rd1096;
	add.s64 	%rd1099, %rd1094, 339;
	setp.lt.u64 	%p230, %rd1099, 679;
	selp.b64 	%rd139, 1, %rd1098, %p230;
	mov.b64 	%rd3396, 0;
	mov.u32 	%r3237, %r3250;
	@%p229 bra 	$L__BB1_154;
$L__BB1_148:
	mov.u32 	%r659, s_mem;
	add.s32 	%r660, %r659, %r3237;
	add.s32 	%r73, %r660, 8160;
	ld.shared.s8 	%r661, [%r660+8160];
	cvt.u64.u32 	%rd1100, %r3237;
	add.s64 	%rd1101, %rd66, %rd1100;
	ld.global.nc.u8 	%rs112, [%rd1101+5725600];
	cvt.s32.s8 	%r662, %rs112;
	mul.wide.s32 	%rd140, %r662, %r661;
	or.b64  	%rd1102, %rd140, %rd139;
	and.b64  	%rd1103, %rd1102, -4294967296;
	setp.ne.s64 	%p231, %rd1103, 0;
	@%p231 bra 	$L__BB1_150;
	cvt.u32.u64 	%r663, %rd139;
	cvt.u32.u64 	%r664, %rd140;
	div.u32 	%r665, %r664, %r663;
	cvt.u64.u32 	%rd3394, %r665;
	bra.uni 	$L__BB1_151;
$L__BB1_150:
	div.s64 	%rd3394, %rd140, %rd139;
$L__BB1_151:
	max.s64 	%rd1104, %rd3394, -127;
	min.s64 	%rd1105, %rd1104, 127;
	st.shared.u8 	[%r73], %rd1105;
	add.s32 	%r3237, %r3237, %r34;
	setp.lt.u32 	%p232, %r3237, 340;
	@%p232 bra 	$L__BB1_148;
	mov.b64 	%rd3396, 0;
	mov.u32 	%r3238, %r3250;
$L__BB1_153:
	add.s32 	%r667, %r659, %r3238;
	sub.s32 	%r668, %r3238, %r3250;
	div.u32 	%r669, %r668, %r34;
	cvt.u64.u32 	%rd1107, %r669;
	add.s64 	%rd1108, %rd4, %rd1107;
	ld.shared.s8 	%rs113, [%r667+9520];
	st.local.u8 	[%rd1108+56], %rs113;
	abs.s16 	%rs114, %rs113;
	cvt.u64.u16 	%rd1109, %rs114;
	add.s64 	%rd3396, %rd3396, %rd1109;
	add.s32 	%r3238, %r3238, %r34;
	setp.lt.u32 	%p233, %r3238, 340;
	@%p233 bra 	$L__BB1_153;
$L__BB1_154:
	setp.ne.s32 	%p234, %r39, 0;
	bar.sync 	0;
	cvt.u32.u64 	%r670, %rd3396;
	shfl.sync.down.b32	%r671|%p235, %r670, 16, 31, -1;
	{ .reg .b32 tmp; mov.b64 {tmp, %r672}, %rd3396; }
	shfl.sync.down.b32	%r673|%p236, %r672, 16, 31, -1;
	cvt.u64.u32 	%rd1110, %r673;
	shl.b64 	%rd1111, %rd1110, 32;
	cvt.u64.u32 	%rd1112, %r671;
	add.s64 	%rd1113, %rd3396, %rd1112;
	add.s64 	%rd1114, %rd1113, %rd1111;
	cvt.u32.u64 	%r674, %rd1113;
	shfl.sync.down.b32	%r675|%p237, %r674, 8, 31, -1;
	{ .reg .b32 tmp; mov.b64 {tmp, %r676}, %rd1114; }
	shfl.sync.down.b32	%r677|%p238, %r676, 8, 31, -1;
	cvt.u64.u32 	%rd1115, %r677;
	shl.b64 	%rd1116, %rd1115, 32;
	cvt.u64.u32 	%rd1117, %r675;
	add.s64 	%rd1118, %rd1114, %rd1117;
	add.s64 	%rd1119, %rd1118, %rd1116;
	cvt.u32.u64 	%r678, %rd1118;
	shfl.sync.down.b32	%r679|%p239, %r678, 4, 31, -1;
	{ .reg .b32 tmp; mov.b64 {tmp, %r680}, %rd1119; }
	shfl.sync.down.b32	%r681|%p240, %r680, 4, 31, -1;
	cvt.u64.u32 	%rd1120, %r681;
	shl.b64 	%rd1121, %rd1120, 32;
	cvt.u64.u32 	%rd1122, %r679;
	add.s64 	%rd1123, %rd1119, %rd1122;
	add.s64 	%rd1124, %rd1123, %rd1121;
	cvt.u32.u64 	%r682, %rd1123;
	shfl.sync.down.b32	%r683|%p241, %r682, 2, 31, -1;
	{ .reg .b32 tmp; mov.b64 {tmp, %r684}, %rd1124; }
	shfl.sync.down.b32	%r685|%p242, %r684, 2, 31, -1;
	cvt.u64.u32 	%rd1125, %r685;
	shl.b64 	%rd1126, %rd1125, 32;
	cvt.u64.u32 	%rd1127, %r683;
	add.s64 	%rd1128, %rd1124, %rd1127;
	add.s64 	%rd1129, %rd1128, %rd1126;
	cvt.u32.u64 	%r686, %rd1128;
	shfl.sync.down.b32	%r687|%p243, %r686, 1, 31, -1;
	{ .reg .b32 tmp; mov.b64 {tmp, %r688}, %rd1129; }
	shfl.sync.down.b32	%r689|%p244, %r688, 1, 31, -1;
	cvt.u64.u32 	%rd1130, %r689;
	shl.b64 	%rd1131, %rd1130, 32;
	cvt.u64.u32 	%rd1132, %r687;
	add.s64 	%rd1133, %rd1129, %rd1132;
	add.s64 	%rd147, %rd1133, %rd1131;
	@%p234 bra 	$L__BB1_156;
	st.shared.u64 	[%r38], %rd147;
$L__BB1_156:
	setp.ge.u32 	%p245, %r3250, %r41;
	bar.sync 	0;
	mov.b64 	%rd3397, 0;
	@%p245 bra 	$L__BB1_158;
	ld.shared.u64 	%rd3397, [%r40];
$L__BB1_158:
	setp.gt.u32 	%p246, %r3250, 31;
	@%p246 bra 	$L__BB1_161;
	setp.ne.s32 	%p247, %r3250, 0;
	cvt.u32.u64 	%r690, %rd3397;
	shfl.sync.down.b32	%r691|%p248, %r690, 16, 31, -1;
	{ .reg .b32 tmp; mov.b64 {tmp, %r692}, %rd3397; }
	shfl.sync.down.b32	%r693|%p249, %r692, 16, 31, -1;
	cvt.u64.u32 	%rd1135, %r693;
	shl.b64 	%rd1136, %rd1135, 32;
	cvt.u64.u32 	%rd1137, %r691;
	add.s64 	%rd1138, %rd3397, %rd1137;
	add.s64 	%rd1139, %rd1138, %rd1136;
	cvt.u32.u64 	%r694, %rd1138;
	shfl.sync.down.b32	%r695|%p250, %r694, 8, 31, -1;
	{ .reg .b32 tmp; mov.b64 {tmp, %r696}, %rd1139; }
	shfl.sync.down.b32	%r697|%p251, %r696, 8, 31, -1;
	cvt.u64.u32 	%rd1140, %r697;
	shl.b64 	%rd1141, %rd1140, 32;
	cvt.u64.u32 	%rd1142, %r695;
	add.s64 	%rd1143, %rd1139, %rd1142;
	add.s64 	%rd1144, %rd1143, %rd1141;
	cvt.u32.u64 	%r698, %rd1143;
	shfl.sync.down.b32	%r699|%p252, %r698, 4, 31, -1;
	{ .reg .b32 tmp; mov.b64 {tmp, %r700}, %rd1144; }
	shfl.sync.down.b32	%r701|%p253, %r700, 4, 31, -1;
	cvt.u64.u32 	%rd1145, %r701;
	shl.b64 	%rd1146, %rd1145, 32;
	cvt.u64.u32 	%rd1147, %r699;
	add.s64 	%rd1148, %rd1144, %rd1147;
	add.s64 	%rd1149, %rd1148, %rd1146;
	cvt.u32.u64 	%r702, %rd1148;
	shfl.sync.down.b32	%r703|%p254, %r702, 2, 31, -1;
	{ .reg .b32 tmp; mov.b64 {tmp, %r704}, %rd1149; }
	shfl.sync.down.b32	%r705|%p255, %r704, 2, 31, -1;
	cvt.u64.u32 	%rd1150, %r705;
	shl.b64 	%rd1151, %rd1150, 32;
	cvt.u64.u32 	%rd1152, %r703;
	add.s64 	%rd1153, %rd1149, %rd1152;
	add.s64 	%rd1154, %rd1153, %rd1151;
	cvt.u32.u64 	%r706, %rd1153;
	shfl.sync.down.b32	%r707|%p256, %r706, 1, 31, -1;
	{ .reg .b32 tmp; mov.b64 {tmp, %r708}, %rd1154; }
	shfl.sync.down.b32	%r709|%p257, %r708, 1, 31, -1;
	cvt.u64.u32 	%rd1155, %r709;
	shl.b64 	%rd1156, %rd1155, 32;
	cvt.u64.u32 	%rd1157, %r707;
	add.s64 	%rd1158, %rd1154, %rd1157;
	add.s64 	%rd150, %rd1158, %rd1156;
	@%p247 bra 	$L__BB1_161;
	st.shared.u64 	[_ZZ16blockReduceSum64xE6shared], %rd150;
$L__BB1_161:
	setp.gt.u32 	%p258, %r3250, 339;
	bar.sync 	0;
	ld.shared.u64 	%rd1159, [_ZZ16blockReduceSum64xE6shared];
	max.u64 	%rd1160, %rd1159, 1;
	mul.hi.s64 	%rd1161, %rd1160, 6944656592455360609;
	shr.u64 	%rd1162, %rd1161, 63;
	shr.s64 	%rd1163, %rd1161, 7;
	add.s64 	%rd1164, %rd1163, %rd1162;
	add.s64 	%rd1165, %rd1160, 339;
	setp.lt.u64 	%p259, %rd1165, 679;
	selp.b64 	%rd151, 1, %rd1164, %p259;
	mov.u32 	%r3239, %r3250;
	@%p258 bra 	$L__BB1_166;
$L__BB1_162:
	mov.u32 	%r710, s_mem;
	add.s32 	%r711, %r710, %r3239;
	add.s32 	%r78, %r711, 9520;
	ld.shared.s8 	%r712, [%r711+9520];
	cvt.u64.u32 	%rd1166, %r3239;
	add.s64 	%rd1167, %rd66, %rd1166;
	ld.global.nc.u8 	%rs115, [%rd1167+5725600];
	cvt.s32.s8 	%r713, %rs115;
	mul.wide.s32 	%rd152, %r713, %r712;
	or.b64  	%rd1168, %rd152, %rd151;
	and.b64  	%rd1169, %rd1168, -4294967296;
	setp.ne.s64 	%p260, %rd1169, 0;
	@%p260 bra 	$L__BB1_164;
	cvt.u32.u64 	%r714, %rd151;
	cvt.u32.u64 	%r715, %rd152;
	div.u32 	%r716, %r715, %r714;
	cvt.u64.u32 	%rd3398, %r716;
	bra.uni 	$L__BB1_165;
$L__BB1_164:
	div.s64 	%rd3398, %rd152, %rd151;
$L__BB1_165:
	max.s64 	%rd1170, %rd3398, -127;
	min.s64 	%rd1171, %rd1170, 127;
	st.shared.u8 	[%r78], %rd1171;
	add.s32 	%r3239, %r3239, %r34;
	setp.lt.u32 	%p261, %r3239, 340;
	@%p261 bra 	$L__BB1_162;
$L__BB1_166:
	setp.gt.u32 	%p262, %r3250, 339;
	bar.sync 	0;
	mul.wide.u32 	%rd1172, %r3223, 8;
	add.s64 	%rd156, %rd2, %rd1172;
	@%p262 bra 	$L__BB1_183;
	mov.u32 	%r3240, %r3250;
$L__BB1_168:
	sub.s32 	%r717, %r3240, %r3250;
	div.u32 	%r718, %r717, %r34;
	cvt.u64.u32 	%rd1173, %r718;
	add.s64 	%rd1174, %rd156, %rd1173;
	ld.local.u8 	%rs116, [%rd1174];
	mov.u32 	%r719, s_mem;
	add.s32 	%r720, %r719, %r3240;
	st.shared.u8 	[%r720+340], %rs116;
	add.s32 	%r3240, %r3240, %r34;
	setp.lt.u32 	%p263, %r3240, 340;
	@%p263 bra 	$L__BB1_168;
	mov.u32 	%r3241, %r3250;
$L__BB1_170:
	sub.s32 	%r721, %r3241, %r3250;
	div.u32 	%r722, %r721, %r34;
	cvt.u64.u32 	%rd1175, %r722;
	add.s64 	%rd1176, %rd156, %rd1175;
	ld.local.u8 	%rs117, [%rd1176+32];
	add.s32 	%r724, %r719, %r3241;
	st.shared.u8 	[%r724+1700], %rs117;
	add.s32 	%r3241, %r3241, %r34;
	setp.lt.u32 	%p264, %r3241, 340;
	@%p264 bra 	$L__BB1_170;
	mov.u32 	%r3242, %r3250;
$L__BB1_172:
	sub.s32 	%r725, %r3242, %r3250;
	div.u32 	%r726, %r725, %r34;
	cvt.u64.u32 	%rd1177, %r726;
	add.s64 	%rd1178, %rd156, %rd1177;
	ld.local.u8 	%rs118, [%rd1178+64];
	add.s32 	%r728, %r719, %r3242;
	st.shared.u8 	[%r728+3060], %rs118;
	add.s32 	%r3242, %r3242, %r34;
	setp.lt.u32 	%p265, %r3242, 340;
	@%p265 bra 	$L__BB1_172;
	mov.u32 	%r3243, %r3250;
$L__BB1_174:
	sub.s32 	%r729, %r3243, %r3250;
	div.u32 	%r730, %r729, %r34;
	cvt.u64.u32 	%rd1179, %r730;
	add.s64 	%rd1180, %rd156, %rd1179;
	ld.local.u8 	%rs119, [%rd1180+96];
	add.s32 	%r732, %r719, %r3243;
	st.shared.u8 	[%r732+4420], %rs119;
	add.s32 	%r3243, %r3243, %r34;
	setp.lt.u32 	%p266, %r3243, 340;
	@%p266 bra 	$L__BB1_174;
	mov.u32 	%r3244, %r3250;
$L__BB1_176:
	sub.s32 	%r733, %r3244, %r3250;
	div.u32 	%r734, %r733, %r34;
	cvt.u64.u32 	%rd1181, %r734;
	add.s64 	%rd1182, %rd156, %rd1181;
	ld.local.u8 	%rs120, [%rd1182+128];
	add.s32 	%r736, %r719, %r3244;
	st.shared.u8 	[%r736+5780], %rs120;
	add.s32 	%r3244, %r3244, %r34;
	setp.lt.u32 	%p267, %r3244, 340;
	@%p267 bra 	$L__BB1_176;
	mov.u32 	%r3245, %r3250;
$L__BB1_178:
	sub.s32 	%r737, %r3245, %r3250;
	div.u32 	%r738, %r737, %r34;
	cvt.u64.u32 	%rd1183, %r738;
	add.s64 	%rd1184, %rd156, %rd1183;
	ld.local.u8 	%rs121, [%rd1184+160];
	add.s32 	%r740, %r719, %r3245;
	st.shared.u8 	[%r740+7140], %rs121;
	add.s32 	%r3245, %r3245, %r34;
	setp.lt.u32 	%p268, %r3245, 340;
	@%p268 bra 	$L__BB1_178;
	mov.u32 	%r3246, %r3250;
$L__BB1_180:
	sub.s32 	%r741, %r3246, %r3250;
	div.u32 	%r742, %r741, %r34;
	cvt.u64.u32 	%rd1185, %r742;
	add.s64 	%rd1186, %rd156, %rd1185;
	ld.local.u8 	%rs122, [%rd1186+192];
	add.s32 	%r744, %r719, %r3246;
	st.shared.u8 	[%r744+8500], %rs122;
	add.s32 	%r3246, %r3246, %r34;
	setp.lt.u32 	%p269, %r3246, 340;
	@%p269 bra 	$L__BB1_180;
	mov.u32 	%r3247, %r3250;
$L__BB1_182:
	sub.s32 	%r745, %r3247, %r3250;
	div.u32 	%r746, %r745, %r34;
	cvt.u64.u32 	%rd1187, %r746;
	add.s64 	%rd1188, %rd156, %rd1187;
	ld.local.u8 	%rs123, [%rd1188+224];
	add.s32 	%r748, %r719, %r3247;
	st.shared.u8 	[%r748+9860], %rs123;
	add.s32 	%r3247, %r3247, %r34;
	setp.lt.u32 	%p270, %r3247, 340;
	@%p270 bra 	$L__BB1_182;
$L__BB1_183:
	ld.param.u32 	%r3193, [_Z21train_sequence_kernelPKhliPK8EggModelPaPij_param_6];
	bar.sync 	0;
	mad.lo.s32 	%r96, %r3223, 100, %r3193;
	mov.b32 	%r3248, 0;
$L__BB1_184:
	setp.gt.u32 	%p271, %r3250, 339;
	mov.b64 	%rd3401, 0;
	mov.u64 	%rd3402, %rd3401;
	@%p271 bra 	$L__BB1_187;
	mov.u32 	%r750, %ctaid.x;
	shl.b32 	%r751, %r750, 3;
	add.s32 	%r752, %r751, %r3248;
	shr.u32 	%r753, %r752, 1;
	add.s32 	%r754, %r96, %r753;
	add.s32 	%r98, %r754, 341;
	mul.lo.s32 	%r99, %r3248, 1360;
	mov.b64 	%rd3402, 0;
	mov.u64 	%rd3401, %rd3402;
	mov.u32 	%r3249, %r3250;
$L__BB1_186:
	mad.lo.s32 	%r755, %r3249, -1640531527, %r98;
	shr.u32 	%r756, %r755, 16;
	xor.b32  	%r757, %r756, %r755;
	mul.lo.s32 	%r758, %r757, -2048144789;
	shr.u32 	%r759, %r758, 13;
	xor.b32  	%r760, %r759, %r758;
	mul.lo.s32 	%r761, %r760, -1028477387;
	shr.u32 	%r762, %r761, 16;
	xor.b32  	%r763, %r762, %r761;
	and.b32  	%r764, %r763, 1;
	setp.eq.b32 	%p272, %r764, 1;
	shr.u32 	%r765, %r763, 1;
	and.b32  	%r766, %r765, 31;
	neg.s32 	%r767, %r766;
	selp.b32 	%r768, %r766, %r767, %p272;
	add.s32 	%r769, %r3249, %r99;
	mov.u32 	%r770, s_mem;
	add.s32 	%r771, %r770, %r769;
	ld.shared.s8 	%r772, [%r771];
	mul.wide.s32 	%rd1191, %r768, %r772;
	add.s64 	%rd3402, %rd1191, %rd3402;
	add.s32 	%r773, %r755, 1;
	shr.u32 	%r774, %r773, 16;
	xor.b32  	%r775, %r774, %r773;
	mul.lo.s32 	%r776, %r775, -2048144789;
	shr.u32 	%r777, %r776, 13;
	xor.b32  	%r778, %r777, %r776;
	mul.lo.s32 	%r779, %r778, -1028477387;
	shr.u32 	%r780, %r779, 16;
	xor.b32  	%r781, %r780, %r779;
	and.b32  	%r782, %r781, 1;
	setp.eq.b32 	%p273, %r782, 1;
	shr.u32 	%r783, %r781, 1;
	and.b32  	%r784, %r783, 31;
	neg.s32 	%r785, %r784;
	selp.b32 	%r786, %r784, %r785, %p273;
	ld.shared.s8 	%r787, [%r771+340];
	mul.wide.s32 	%rd1192, %r786, %r787;
	add.s64 	%rd3401, %rd1192, %rd3401;
	add.s32 	%r3249, %r3249, %r34;
	setp.lt.u32 	%p274, %r3249, 340;
	@%p274 bra 	$L__BB1_186;
$L__BB1_187:
	setp.ne.s32 	%p275, %r39, 0;
	bar.sync 	0;
	cvt.u32.u64 	%r788, %rd3402;
	shfl.sync.down.b32	%r789|%p276, %r788, 16, 31, -1;
	{ .reg .b32 tmp; mov.b64 {tmp, %r790}, %rd3402; }
	shfl.sync.down.b32	%r791|%p277, %r790, 16, 31, -1;
	cvt.u64.u32 	%rd1193, %r791;
	shl.b64 	%rd1194, %rd1193, 32;
	cvt.u64.u32 	%rd1195, %r789;
	add.s64 	%rd1196, %rd3402, %rd1195;
	add.s64 	%rd1197, %rd1196, %rd1194;
	cvt.u32.u64 	%r792, %rd1196;
	shfl.sync.down.b32	%r793|%p278, %r792, 8, 31, -1;
	{ .reg .b32 tmp; mov.b64 {tmp, %r794}, %rd1197; }
	shfl.sync.down.b32	%r795|%p279, %r794, 8, 31, -1;
	cvt.u64.u32 	%rd1198, %r795;
	shl.b64 	%rd1199, %rd1198, 32;
	cvt.u64.u32 	%rd1200, %r793;
	add.s64 	%rd1201, %rd1197, %rd1200;
	add.s64 	%rd1202, %rd1201, %rd1199;
	cvt.u32.u64 	%r796, %rd1201;
	shfl.sync.down.b32	%r797|%p280, %r796, 4, 31, -1;
	{ .reg .b32 tmp; mov.b64 {tmp, %r798}, %rd1202; }
	shfl.sync.down.b32	%r799|%p281, %r798, 4, 31, -1;
	cvt.u64.u32 	%rd1203, %r799;
	shl.b64 	%rd1204, %rd1203, 32;
	cvt.u64.u32 	%rd1205, %r797;
	add.s64 	%rd1206, %rd1202, %rd1205;
	add.s64 	%rd1207, %rd1206, %rd1204;
	cvt.u32.u64 	%r800, %rd1206;
	shfl.sync.down.b32	%r801|%p282, %r800, 2, 31, -1;
	{ .reg .b32 tmp; mov.b64 {tmp, %r802}, %rd1207; }
	shfl.sync.down.b32	%r803|%p283, %r802, 2, 31, -1;
	cvt.u64.u32 	%rd1208, %r803;
	shl.b64 	%rd1209, %rd1208, 32;
	cvt.u64.u32 	%rd1210, %r801;
	add.s64 	%rd1211, %rd1207, %rd1210;
	add.s64 	%rd1212, %rd1211, %rd1209;
	cvt.u32.u64 	%r804, %rd1211;
	shfl.sync.down.b32	%r805|%p284, %r804, 1, 31, -1;
	{ .reg .b32 tmp; mov.b64 {tmp, %r806}, %rd1212; }
	shfl.sync.down.b32	%r807|%p285, %r806, 1, 31, -1;
	cvt.u64.u32 	%rd1213, %r807;
	shl.b64 	%rd1214, %rd1213, 32;
	cvt.u64.u32 	%rd1215, %r805;
	add.s64 	%rd1216, %rd1212, %rd1215;
	add.s64 	%rd163, %rd1216, %rd1214;
	@%p275 bra 	$L__BB1_189;
	st.shared.u64 	[%r38], %rd163;
$L__BB1_189:
	setp.ge.u32 	%p286, %r3250, %r41;
	bar.sync 	0;
	mov.b64 	%rd3403, 0;
	@%p286 bra 	$L__BB1_191;
	ld.shared.u64 	%rd3403, [%r40];
$L__BB1_191:
	setp.gt.u32 	%p288, %r3250, 31;
	mov.pred 	%p1007, 0;
	@%p288 bra 	$L__BB1_194;
	setp.ne.s32 	%p290, %r3250, 0;
	cvt.u32.u64 	%r808, %rd3403;
	shfl.sync.down.b32	%r809|%p291, %r808, 16, 31, -1;
	{ .reg .b32 tmp; mov.b64 {tmp, %r810}, %rd3403; }
	shfl.sync.down.b32	%r811|%p292, %r810, 16, 31, -1;
	cvt.u64.u32 	%rd1218, %r811;
	shl.b64 	%rd1219, %rd1218, 32;
	cvt.u64.u32 	%rd1220, %r809;
	add.s64 	%rd1221, %rd3403, %rd1220;
	add.s64 	%rd1222, %rd1221, %rd1219;
	cvt.u32.u64 	%r812, %rd1221;
	shfl.sync.down.b32	%r813|%p293, %r812, 8, 31, -1;
	{ .reg .b32 tmp; mov.b64 {tmp, %r814}, %rd1222; }
	shfl.sync.down.b32	%r815|%p294, %r814, 8, 31, -1;
	cvt.u64.u32 	%rd1223, %r815;
	shl.b64 	%rd1224, %rd1223, 32;
	cvt.u64.u32 	%rd1225, %r813;
	add.s64 	%rd1226, %rd1222, %rd1225;
	add.s64 	%rd1227, %rd1226, %rd1224;
	cvt.u32.u64 	%r816, %rd1226;
	shfl.sync.down.b32	%r817|%p295, %r816, 4, 31, -1;
	{ .reg .b32 tmp; mov.b64 {tmp, %r818}, %rd1227; }
	shfl.sync.down.b32	%r819|%p296, %r818, 4, 31, -1;
	cvt.u64.u32 	%rd1228, %r819;
	shl.b64 	%rd1229, %rd1228, 32;
	cvt.u64.u32 	%rd1230, %r817;
	add.s64 	%rd1231, %rd1227, %rd1230;
	add.s64 	%rd1232, %rd1231, %rd1229;
	cvt.u32.u64 	%r820, %rd1231;
	shfl.sync.down.b32	%r821|%p297, %r820, 2, 31, -1;
	{ .reg .b32 tmp; mov.b64 {tmp, %r822}, %rd1232; }
	shfl.sync.down.b32	%r823|%p298, %r822, 2, 31, -1;
	cvt.u64.u32 	%rd1233, %r823;
	shl.b64 	%rd1234, %rd1233, 32;
	cvt.u64.u32 	%rd1235, %r821;
	add.s64 	%rd1236, %rd1232, %rd1235;
	add.s64 	%rd1237, %rd1236, %rd1234;
	cvt.u32.u64 	%r824, %rd1236;
	shfl.sync.down.b32	%r825|%p299, %r824, 1, 31, -1;
	{ .reg .b32 tmp; mov.b64 {tmp, %r826}, %rd1237; }
	shfl.sync.down.b32	%r827|%p300, %r826, 1, 31, -1;
	cvt.u64.u32 	%rd1238, %r827;
	shl.b64 	%rd1239, %rd1238, 32;
	cvt.u64.u32 	%rd1240, %r825;
	add.s64 	%rd1241, %rd1237, %rd1240;
	add.s64 	%rd166, %rd1241, %rd1239;
	@%p290 bra 	$L__BB1_194;
	st.shared.u64 	[_ZZ16blockReduceSum64xE6shared], %rd166;
	mov.pred 	%p1007, -1;
$L__BB1_194:
	setp.ne.s32 	%p302, %r39, 0;
	bar.sync 	0;
	ld.shared.u64 	%rd1242, [_ZZ16blockReduceSum64xE6shared];
	mul.wide.u32 	%rd1243, %r3248, 8;
	add.s64 	%rd1244, %rd5, %rd1243;
	st.local.u64 	[%rd1244], %rd1242;
	bar.sync 	0;
	cvt.u32.u64 	%r828, %rd3401;
	shfl.sync.down.b32	%r829|%p303, %r828, 16, 31, -1;
	{ .reg .b32 tmp; mov.b64 {tmp, %r830}, %rd3401; }
	shfl.sync.down.b32	%r831|%p304, %r830, 16, 31, -1;
	cvt.u64.u32 	%rd1245, %r831;
	shl.b64 	%rd1246, %rd1245, 32;
	cvt.u64.u32 	%rd1247, %r829;
	add.s64 	%rd1248, %rd3401, %rd1247;
	add.s64 	%rd1249, %rd1248, %rd1246;
	cvt.u32.u64 	%r832, %rd1248;
	shfl.sync.down.b32	%r833|%p305, %r832, 8, 31, -1;
	{ .reg .b32 tmp; mov.b64 {tmp, %r834}, %rd1249; }
	shfl.sync.down.b32	%r835|%p306, %r834, 8, 31, -1;
	cvt.u64.u32 	%rd1250, %r835;
	shl.b64 	%rd1251, %rd1250, 32;
	cvt.u64.u32 	%rd1252, %r833;
	add.s64 	%rd1253, %rd1249, %rd1252;
	add.s64 	%rd1254, %rd1253, %rd1251;
	cvt.u32.u64 	%r836, %rd1253;
	shfl.sync.down.b32	%r837|%p307, %r836, 4, 31, -1;
	{ .reg .b32 tmp; mov.b64 {tmp, %r838}, %rd1254; }
	shfl.sync.down.b32	%r839|%p308, %r838, 4, 31, -1;
	cvt.u64.u32 	%rd1255, %r839;
	shl.b64 	%rd1256, %rd1255, 32;
	cvt.u64.u32 	%rd1257, %r837;
	add.s64 	%rd1258, %rd1254, %rd1257;
	add.s64 	%rd1259, %rd1258, %rd1256;
	cvt.u32.u64 	%r840, %rd1258;
	shfl.sync.down.b32	%r841|%p309, %r840, 2, 31, -1;
	{ .reg .b32 tmp; mov.b64 {tmp, %r842}, %rd1259; }
	shfl.sync.down.b32	%r843|%p310, %r842, 2, 31, -1;
	cvt.u64.u32 	%rd1260, %r843;
	shl.b64 	%rd1261, %rd1260, 32;
	cvt.u64.u32 	%rd1262, %r841;
	add.s64 	%rd1263, %rd1259, %rd1262;
	add.s64 	%rd1264, %rd1263, %rd1261;
	cvt.u32.u64 	%r844, %rd1263;
	shfl.sync.down.b32	%r845|%p311, %r844, 1, 31, -1;
	{ .reg .b32 tmp; mov.b64 {tmp, %r846}, %rd1264; }
	shfl.sync.down.b32	%r847|%p312, %r846, 1, 31, -1;
	cvt.u64.u32 	%rd1265, %r847;
	shl.b64 	%rd1266, %rd1265, 32;
	cvt.u64.u32 	%rd1267, %r845;
	add.s64 	%rd1268, %rd1264, %rd1267;
	add.s64 	%rd167, %rd1268, %rd1266;
	@%p302 bra 	$L__BB1_196;
	st.shared.u64 	[%r38], %rd167;
$L__BB1_196:
	setp.ge.u32 	%p313, %r3250, %r41;
	bar.sync 	0;
	mov.b64 	%rd3405, 0;
	@%p313 bra 	$L__BB1_198;
	ld.shared.u64 	%rd3405, [%r40];
$L__BB1_198:
	setp.gt.u32 	%p314, %r3250, 31;
	@%p314 bra 	$L__BB1_200;
	cvt.u32.u64 	%r848, %rd3405;
	shfl.sync.down.b32	%r849|%p315, %r848, 16, 31, -1;
	{ .reg .b32 tmp; mov.b64 {tmp, %r850}, %rd3405; }
	shfl.sync.down.b32	%r851|%p316, %r850, 16, 31, -1;
	cvt.u64.u32 	%rd1270, %r851;
	shl.b64 	%rd1271, %rd1270, 32;
	cvt.u64.u32 	%rd1272, %r849;
	add.s64 	%rd1273, %rd3405, %rd1272;
	add.s64 	%rd1274, %rd1273, %rd1271;
	cvt.u32.u64 	%r852, %rd1273;
	shfl.sync.down.b32	%r853|%p317, %r852, 8, 31, -1;
	{ .reg .b32 tmp; mov.b64 {tmp, %r854}, %rd1274; }
	shfl.sync.down.b32	%r855|%p318, %r854, 8, 31, -1;
	cvt.u64.u32 	%rd1275, %r855;
	shl.b64 	%rd1276, %rd1275, 32;
	cvt.u64.u32 	%rd1277, %r853;
	add.s64 	%rd1278, %rd1274, %rd1277;
	add.s64 	%rd1279, %rd1278, %rd1276;
	cvt.u32.u64 	%r856, %rd1278;
	shfl.sync.down.b32	%r857|%p319, %r856, 4, 31, -1;
	{ .reg .b32 tmp; mov.b64 {tmp, %r858}, %rd1279; }
	shfl.sync.down.b32	%r859|%p320, %r858, 4, 31, -1;
	cvt.u64.u32 	%rd1280, %r859;
	shl.b64 	%rd1281, %rd1280, 32;
	cvt.u64.u32 	%rd1282, %r857;
	add.s64 	%rd1283, %rd1279, %rd1282;
	add.s64 	%rd1284, %rd1283, %rd1281;
	cvt.u32.u64 	%r860, %rd1283;
	shfl.sync.down.b32	%r861|%p321, %r860, 2, 31, -1;
	{ .reg .b32 tmp; mov.b64 {tmp, %r862}, %rd1284; }
	shfl.sync.down.b32	%r863|%p322, %r862, 2, 31, -1;
	cvt.u64.u32 	%rd1285, %r863;
	shl.b64 	%rd1286, %rd1285, 32;
	cvt.u64.u32 	%rd1287, %r861;
	add.s64 	%rd1288, %rd1284, %rd1287;
	add.s64 	%rd1289, %rd1288, %rd1286;
	cvt.u32.u64 	%r864, %rd1288;
	shfl.sync.down.b32	%r865|%p323, %r864, 1, 31, -1;
	{ .reg .b32 tmp; mov.b64 {tmp, %r866}, %rd1289; }
	shfl.sync.down.b32	%r867|%p324, %r866, 1, 31, -1;
	cvt.u64.u32 	%rd1290, %r867;
	shl.b64 	%rd1291, %rd1290, 32;
	cvt.u64.u32 	%rd1292, %r865;
	add.s64 	%rd1293, %rd1289, %rd1292;
	add.s64 	%rd3405, %rd1293, %rd1291;
$L__BB1_200:
	not.pred 	%p325, %p1007;
	@%p325 bra 	$L__BB1_202;
	st.shared.u64 	[_ZZ16blockReduceSum64xE6shared], %rd3405;
$L__BB1_202:
	bar.sync 	0;
	ld.shared.u64 	%rd1294, [_ZZ16blockReduceSum64xE6shared];
	mul.wide.u32 	%rd1295, %r3248, 8;
	add.s64 	%rd1296, %rd6, %rd1295;
	st.local.u64 	[%rd1296], %rd1294;
	add.s32 	%r3248, %r3248, 1;
	setp.ne.s32 	%p326, %r3248, 8;
	@%p326 bra 	$L__BB1_184;
	setp.gt.u32 	%p327, %r3250, 339;
	@%p327 bra 	$L__BB1_208;
	ld.local.v2.u64 	{%rd172, %rd173}, [%rd5];
	ld.local.v2.u64 	{%rd174, %rd175}, [%rd6];
	ld.local.v2.u64 	{%rd176, %rd177}, [%rd5+16];
	ld.local.v2.u64 	{%rd178, %rd179}, [%rd6+16];
	ld.local.v2.u64 	{%rd180, %rd181}, [%rd5+32];
	ld.local.v2.u64 	{%rd182, %rd183}, [%rd6+32];
	ld.local.v2.u64 	{%rd184, %rd185}, [%rd5+48];
	ld.local.v2.u64 	{%rd186, %rd187}, [%rd6+48];
$L__BB1_205:
	mov.b32 	%r3251, 0;
	mov.b64 	%rd3406, 0;
	mov.u64 	%rd3407, %rd3406;
	mov.u64 	%rd3408, %rd3406;
	mov.u64 	%rd3409, %rd3406;
	mov.u64 	%rd3410, %rd3406;
	mov.u64 	%rd3411, %rd3406;
	mov.u64 	%rd3412, %rd3406;
	mov.u64 	%rd3413, %rd3406;
	mov.u64 	%rd3414, %rd3406;
	mov.u64 	%rd3415, %rd3406;
	mov.u64 	%rd3416, %rd3406;
	mov.u64 	%rd3417, %rd3406;
	mov.u64 	%rd3418, %rd3406;
	mov.u64 	%rd3419, %rd3406;
	mov.u64 	%rd3420, %rd3406;
	mov.u64 	%rd3421, %rd3406;
$L__BB1_206:
	ld.param.u64 	%rd3344, [_Z21train_sequence_kernelPKhliPK8EggModelPaPij_param_3];
	mad.lo.s32 	%r869, %r3251, 340, %r3250;
	cvt.u64.u32 	%rd1298, %r869;
	mul.wide.u32 	%rd1299, %r3223, 461720;
	add.s64 	%rd1300, %rd1299, %rd1298;
	cvta.to.global.u64 	%rd1301, %rd3344;
	mul.wide.u32 	%rd1302, %r3223, 680;
	add.s64 	%rd1303, %rd1301, %rd1302;
	add.s64 	%rd1304, %rd1303, %rd1300;
	mad.lo.s32 	%r870, %r3223, 462400, %r869;
	cvt.u64.u32 	%rd1305, %r870;
	add.s64 	%rd1306, %rd1301, %rd1305;
	mov.u32 	%r871, s_mem;
	add.s32 	%r872, %r871, %r3251;
	ld.shared.s8 	%r873, [%r872];
	ld.global.nc.u8 	%rs124, [%rd1304+87040];
	cvt.s32.s8 	%r874, %rs124;
	mul.wide.s32 	%rd1307, %r873, %r874;
	add.s64 	%rd3413, %rd1307, %rd3413;
	ld.shared.s8 	%r875, [%r872+340];
	ld.global.nc.u8 	%rs125, [%rd1306+202640];
	cvt.s32.s8 	%r876, %rs125;
	mul.wide.s32 	%rd1308, %r875, %r876;
	add.s64 	%rd3421, %rd1308, %rd3421;
	ld.shared.s8 	%r877, [%r872+1360];
	mul.wide.s32 	%rd1309, %r877, %r874;
	add.s64 	%rd3412, %rd1309, %rd3412;
	ld.shared.s8 	%r878, [%r872+1700];
	mul.wide.s32 	%rd1310, %r878, %r876;
	add.s64 	%rd3420, %rd1310, %rd3420;
	ld.shared.s8 	%r879, [%r872+2720];
	mul.wide.s32 	%rd1311, %r879, %r874;
	add.s64 	%rd3411, %rd1311, %rd3411;
	ld.shared.s8 	%r880, [%r872+3060];
	mul.wide.s32 	%rd1312, %r880, %r876;
	add.s64 	%rd3419, %rd1312, %rd3419;
	ld.shared.s8 	%r881, [%r872+4080];
	mul.wide.s32 	%rd1313, %r881, %r874;
	add.s64 	%rd3410, %rd1313, %rd3410;
	ld.shared.s8 	%r882, [%r872+4420];
	mul.wide.s32 	%rd1314, %r882, %r876;
	add.s64 	%rd3418, %rd1314, %rd3418;
	ld.shared.s8 	%r883, [%r872+5440];
	mul.wide.s32 	%rd1315, %r883, %r874;
	add.s64 	%rd3409, %rd1315, %rd3409;
	ld.shared.s8 	%r884, [%r872+5780];
	mul.wide.s32 	%rd1316, %r884, %r876;
	add.s64 	%rd3417, %rd1316, %rd3417;
	ld.shared.s8 	%r885, [%r872+6800];
	mul.wide.s32 	%rd1317, %r885, %r874;
	add.s64 	%rd3408, %rd1317, %rd3408;
	ld.shared.s8 	%r886, [%r872+7140];
	mul.wide.s32 	%rd1318, %r886, %r876;
	add.s64 	%rd3416, %rd1318, %rd3416;
	ld.shared.s8 	%r887, [%r872+8160];
	mul.wide.s32 	%rd1319, %r887, %r874;
	add.s64 	%rd3407, %rd1319, %rd3407;
	ld.shared.s8 	%r888, [%r872+8500];
	mul.wide.s32 	%rd1320, %r888, %r876;
	add.s64 	%rd3415, %rd1320, %rd3415;
	ld.shared.s8 	%r889, [%r872+9520];
	mul.wide.s32 	%rd1321, %r889, %r874;
	add.s64 	%rd3406, %rd1321, %rd3406;
	ld.shared.s8 	%r890, [%r872+9860];
	mul.wide.s32 	%rd1322, %r890, %r876;
	add.s64 	%rd3414, %rd1322, %rd3414;
	add.s32 	%r3251, %r3251, 1;
	setp.ne.s32 	%p328, %r3251, 340;
	@%p328 bra 	$L__BB1_206;
	ld.param.u32 	%r3194, [_Z21train_sequence_kernelPKhliPK8EggModelPaPij_param_6];
	ld.param.u64 	%rd3345, [_Z21train_sequence_kernelPKhliPK8EggModelPaPij_param_3];
	cvt.u64.u32 	%rd1323, %r3250;
	cvta.to.global.u64 	%rd1324, %rd3345;
	mul.wide.u32 	%rd1325, %r3223, 680;
	add.s64 	%rd1326, %rd1324, %rd1325;
	add.s64 	%rd1327, %rd1326, %rd1323;
	ld.global.nc.u8 	%rs126, [%rd1327+1936640];
	cvt.s64.s8 	%rd1328, %rs126;
	mov.u32 	%r891, %ctaid.x;
	shl.b32 	%r892, %r891, 2;
	and.b32  	%r893, %r892, 2147483644;
	mad.lo.s32 	%r894, %r3223, 100, %r3194;
	add.s32 	%r895, %r894, %r893;
	mad.lo.s32 	%r896, %r3250, -1640531527, %r895;
	add.s32 	%r897, %r896, 1;
	shr.u32 	%r898, %r897, 16;
	xor.b32  	%r899, %r898, %r897;
	mul.lo.s32 	%r900, %r899, -2048144789;
	shr.u32 	%r901, %r900, 13;
	xor.b32  	%r902, %r901, %r900;
	mul.lo.s32 	%r903, %r902, -1028477387;
	shr.u32 	%r904, %r903, 16;
	xor.b32  	%r905, %r904, %r903;
	shr.u32 	%r906, %r905, 1;
	and.b32  	%r907, %r906, 31;
	neg.s32 	%r908, %r907;
	and.b32  	%r909, %r905, 1;
	setp.eq.b32 	%p329, %r909, 1;
	selp.b32 	%r910, %r907, %r908, %p329;
	cvt.u64.u32 	%rd1329, %r910;
	mul.lo.s64 	%rd1330, %rd1329, %rd172;
	shr.u64 	%rd1331, %rd1330, 8;
	add.s64 	%rd1332, %rd1331, %rd3413;
	add.s32 	%r911, %r896, 2;
	shr.u32 	%r912, %r911, 16;
	xor.b32  	%r913, %r912, %r911;
	mul.lo.s32 	%r914, %r913, -2048144789;
	shr.u32 	%r915, %r914, 13;
	xor.b32  	%r916, %r915, %r914;
	mul.lo.s32 	%r917, %r916, -1028477387;
	shr.u32 	%r918, %r917, 16;
	xor.b32  	%r919, %r918, %r917;
	shr.u32 	%r920, %r919, 1;
	and.b32  	%r921, %r920, 31;
	neg.s32 	%r922, %r921;
	and.b32  	%r923, %r919, 1;
	setp.eq.b32 	%p330, %r923, 1;
	selp.b32 	%r924, %r921, %r922, %p330;
	cvt.u64.u32 	%rd1333, %r924;
	mul.lo.s64 	%rd1334, %rd1333, %rd174;
	shr.u64 	%rd1335, %rd1334, 8;
	add.s64 	%rd1336, %rd1335, %rd3421;
	shl.b64 	%rd1337, %rd1332, 48;
	shr.s64 	%rd1338, %rd1337, 56;
	shl.b64 	%rd1339, %rd1336, 48;
	shr.s64 	%rd1340, %rd1339, 56;
	add.s64 	%rd1341, %rd1338, %rd1328;
	add.s64 	%rd1342, %rd1341, %rd1340;
	max.s64 	%rd1343, %rd1342, -127;
	min.s64 	%rd1344, %rd1343, 127;
	mov.u32 	%r925, s_mem;
	add.s32 	%r926, %r925, %r3250;
	ld.shared.s8 	%rd1345, [%r926+340];
	add.s64 	%rd1346, %rd1344, 127;
	mul.lo.s64 	%rd1347, %rd1346, %rd1345;
	shr.u64 	%rd1348, %rd1347, 8;
	st.shared.u8 	[%r926+680], %rd1348;
	st.shared.u8 	[%r926+1020], %rd1344;
	mul.lo.s64 	%rd1349, %rd1329, %rd173;
	neg.s64 	%rd1350, %rd1349;
	shr.u64 	%rd1351, %rd1350, 8;
	add.s64 	%rd1352, %rd1351, %rd3412;
	mul.lo.s64 	%rd1353, %rd1333, %rd175;
	neg.s64 	%rd1354, %rd1353;
	shr.u64 	%rd1355, %rd1354, 8;
	add.s64 	%rd1356, %rd1355, %rd3420;
	shl.b64 	%rd1357, %rd1352, 48;
	shr.s64 	%rd1358, %rd1357, 56;
	shl.b64 	%rd1359, %rd1356, 48;
	shr.s64 	%rd1360, %rd1359, 56;
	add.s64 	%rd1361, %rd1358, %rd1328;
	add.s64 	%rd1362, %rd1361, %rd1360;
	max.s64 	%rd1363, %rd1362, -127;
	min.s64 	%rd1364, %rd1363, 127;
	ld.shared.s8 	%rd1365, [%r926+1700];
	add.s64 	%rd1366, %rd1364, 127;
	mul.lo.s64 	%rd1367, %rd1366, %rd1365;
	shr.u64 	%rd1368, %rd1367, 8;
	st.shared.u8 	[%r926+2040], %rd1368;
	st.shared.u8 	[%r926+2380], %rd1364;
	mul.lo.s64 	%rd1369, %rd1333, %rd176;
	shr.u64 	%rd1370, %rd1369, 8;
	add.s64 	%rd1371, %rd1370, %rd3411;
	add.s32 	%r927, %r896, 3;
	shr.u32 	%r928, %r927, 16;
	xor.b32  	%r929, %r928, %r927;
	mul.lo.s32 	%r930, %r929, -2048144789;
	shr.u32 	%r931, %r930, 13;
	xor.b32  	%r932, %r931, %r930;
	mul.lo.s32 	%r933, %r932, -1028477387;
	shr.u32 	%r934, %r933, 16;
	xor.b32  	%r935, %r934, %r933;
	and.b32  	%r936, %r935, 1;
	setp.eq.b32 	%p331, %r936, 1;
	shr.u32 	%r937, %r935, 1;
	and.b32  	%r938, %r937, 31;
	neg.s32 	%r939, %r938;
	selp.b32 	%r940, %r938, %r939, %p331;
	cvt.u64.u32 	%rd1372, %r940;
	mul.lo.s64 	%rd1373, %rd1372, %rd178;
	shr.u64 	%rd1374, %rd1373, 8;
	add.s64 	%rd1375, %rd1374, %rd3419;
	shl.b64 	%rd1376, %rd1371, 48;
	shr.s64 	%rd1377, %rd1376, 56;
	shl.b64 	%rd1378, %rd1375, 48;
	shr.s64 	%rd1379, %rd1378, 56;
	add.s64 	%rd1380, %rd1377, %rd1328;
	add.s64 	%rd1381, %rd1380, %rd1379;
	max.s64 	%rd1382, %rd1381, -127;
	min.s64 	%rd1383, %rd1382, 127;
	ld.shared.s8 	%rd1384, [%r926+3060];
	add.s64 	%rd1385, %rd1383, 127;
	mul.lo.s64 	%rd1386, %rd1385, %rd1384;
	shr.u64 	%rd1387, %rd1386, 8;
	st.shared.u8 	[%r926+3400], %rd1387;
	st.shared.u8 	[%r926+3740], %rd1383;
	mul.lo.s64 	%rd1388, %rd1333, %rd177;
	neg.s64 	%rd1389, %rd1388;
	shr.u64 	%rd1390, %rd1389, 8;
	add.s64 	%rd1391, %rd1390, %rd3410;
	mul.lo.s64 	%rd1392, %rd1372, %rd179;
	neg.s64 	%rd1393, %rd1392;
	shr.u64 	%rd1394, %rd1393, 8;
	add.s64 	%rd1395, %rd1394, %rd3418;
	shl.b64 	%rd1396, %rd1391, 48;
	shr.s64 	%rd1397, %rd1396, 56;
	shl.b64 	%rd1398, %rd1395, 48;
	shr.s64 	%rd1399, %rd1398, 56;
	add.s64 	%rd1400, %rd1397, %rd1328;
	add.s64 	%rd1401, %rd1400, %rd1399;
	max.s64 	%rd1402, %rd1401, -127;
	min.s64 	%rd1403, %rd1402, 127;
	ld.shared.s8 	%rd1404, [%r926+4420];
	add.s64 	%rd1405, %rd1403, 127;
	mul.lo.s64 	%rd1406, %rd1405, %rd1404;
	shr.u64 	%rd1407, %rd1406, 8;
	st.shared.u8 	[%r926+4760], %rd1407;
	st.shared.u8 	[%r926+5100], %rd1403;
	mul.lo.s64 	%rd1408, %rd1372, %rd180;
	shr.u64 	%rd1409, %rd1408, 8;
	add.s64 	%rd1410, %rd1409, %rd3409;
	add.s32 	%r941, %r896, 4;
	shr.u32 	%r942, %r941, 16;
	xor.b32  	%r943, %r942, %r941;
	mul.lo.s32 	%r944, %r943, -2048144789;
	shr.u32 	%r945, %r944, 13;
	xor.b32  	%r946, %r945, %r944;
	mul.lo.s32 	%r947, %r946, -1028477387;
	shr.u32 	%r948, %r947, 16;
	xor.b32  	%r949, %r948, %r947;
	and.b32  	%r950, %r949, 1;
	setp.eq.b32 	%p332, %r950, 1;
	shr.u32 	%r951, %r949, 1;
	and.b32  	%r952, %r951, 31;
	neg.s32 	%r953, %r952;
	selp.b32 	%r954, %r952, %r953, %p332;
	cvt.u64.u32 	%rd1411, %r954;
	mul.lo.s64 	%rd1412, %rd1411, %rd182;
	shr.u64 	%rd1413, %rd1412, 8;
	add.s64 	%rd1414, %rd1413, %rd3417;
	shl.b64 	%rd1415, %rd1410, 48;
	shr.s64 	%rd1416, %rd1415, 56;
	shl.b64 	%rd1417, %rd1414, 48;
	shr.s64 	%rd1418, %rd1417, 56;
	add.s64 	%rd1419, %rd1416, %rd1328;
	add.s64 	%rd1420, %rd1419, %rd1418;
	max.s64 	%rd1421, %rd1420, -127;
	min.s64 	%rd1422, %rd1421, 127;
	ld.shared.s8 	%rd1423, [%r926+5780];
	add.s64 	%rd1424, %rd1422, 127;
	mul.lo.s64 	%rd1425, %rd1424, %rd1423;
	shr.u64 	%rd1426, %rd1425, 8;
	st.shared.u8 	[%r926+6120], %rd1426;
	st.shared.u8 	[%r926+6460], %rd1422;
	mul.lo.s64 	%rd1427, %rd1372, %rd181;
	neg.s64 	%rd1428, %rd1427;
	shr.u64 	%rd1429, %rd1428, 8;
	add.s64 	%rd1430, %rd1429, %rd3408;
	mul.lo.s64 	%rd1431, %rd1411, %rd183;
	neg.s64 	%rd1432, %rd1431;
	shr.u64 	%rd1433, %rd1432, 8;
	add.s64 	%rd1434, %rd1433, %rd3416;
	shl.b64 	%rd1435, %rd1430, 48;
	shr.s64 	%rd1436, %rd1435, 56;
	shl.b64 	%rd1437, %rd1434, 48;
	shr.s64 	%rd1438, %rd1437, 56;
	add.s64 	%rd1439, %rd1436, %rd1328;
	add.s64 	%rd1440, %rd1439, %rd1438;
	max.s64 	%rd1441, %rd1440, -127;
	min.s64 	%rd1442, %rd1441, 127;
	ld.shared.s8 	%rd1443, [%r926+7140];
	add.s64 	%rd1444, %rd1442, 127;
	mul.lo.s64 	%rd1445, %rd1444, %rd1443;
	shr.u64 	%rd1446, %rd1445, 8;
	st.shared.u8 	[%r926+7480], %rd1446;
	st.shared.u8 	[%r926+7820], %rd1442;
	mul.lo.s64 	%rd1447, %rd1411, %rd184;
	shr.u64 	%rd1448, %rd1447, 8;
	add.s64 	%rd1449, %rd1448, %rd3407;
	add.s32 	%r955, %r896, 5;
	shr.u32 	%r956, %r955, 16;
	xor.b32  	%r957, %r956, %r955;
	mul.lo.s32 	%r958, %r957, -2048144789;
	shr.u32 	%r959, %r958, 13;
	xor.b32  	%r960, %r959, %r958;
	mul.lo.s32 	%r961, %r960, -1028477387;
	shr.u32 	%r962, %r961, 16;
	xor.b32  	%r963, %r962, %r961;
	and.b32  	%r964, %r963, 1;
	setp.eq.b32 	%p333, %r964, 1;
	shr.u32 	%r965, %r963, 1;
	and.b32  	%r966, %r965, 31;
	neg.s32 	%r967, %r966;
	selp.b32 	%r968, %r966, %r967, %p333;
	cvt.u64.u32 	%rd1450, %r968;
	mul.lo.s64 	%rd1451, %rd1450, %rd186;
	shr.u64 	%rd1452, %rd1451, 8;
	add.s64 	%rd1453, %rd1452, %rd3415;
	shl.b64 	%rd1454, %rd1449, 48;
	shr.s64 	%rd1455, %rd1454, 56;
	shl.b64 	%rd1456, %rd1453, 48;
	shr.s64 	%rd1457, %rd1456, 56;
	add.s64 	%rd1458, %rd1455, %rd1328;
	add.s64 	%rd1459, %rd1458, %rd1457;
	max.s64 	%rd1460, %rd1459, -127;
	min.s64 	%rd1461, %rd1460, 127;
	ld.shared.s8 	%rd1462, [%r926+8500];
	add.s64 	%rd1463, %rd1461, 127;
	mul.lo.s64 	%rd1464, %rd1463, %rd1462;
	shr.u64 	%rd1465, %rd1464, 8;
	st.shared.u8 	[%r926+8840], %rd1465;
	st.shared.u8 	[%r926+9180], %rd1461;
	mul.lo.s64 	%rd1466, %rd1411, %rd185;
	neg.s64 	%rd1467, %rd1466;
	shr.u64 	%rd1468, %rd1467, 8;
	add.s64 	%rd1469, %rd1468, %rd3406;
	mul.lo.s64 	%rd1470, %rd1450, %rd187;
	neg.s64 	%rd1471, %rd1470;
	shr.u64 	%rd1472, %rd1471, 8;
	add.s64 	%rd1473, %rd1472, %rd3414;
	shl.b64 	%rd1474, %rd1469, 48;
	shr.s64 	%rd1475, %rd1474, 56;
	shl.b64 	%rd1476, %rd1473, 48;
	shr.s64 	%rd1477, %rd1476, 56;
	add.s64 	%rd1478, %rd1475, %rd1328;
	add.s64 	%rd1479, %rd1478, %rd1477;
	max.s64 	%rd1480, %rd1479, -127;
	min.s64 	%rd1481, %rd1480, 127;
	ld.shared.s8 	%rd1482, [%r926+9860];
	add.s64 	%rd1483, %rd1481, 127;
	mul.lo.s64 	%rd1484, %rd1483, %rd1482;
	shr.u64 	%rd1485, %rd1484, 8;
	st.shared.u8 	[%r926+10200], %rd1485;
	st.shared.u8 	[%r926+10540], %rd1481;
	mov.u32 	%r969, %ntid.x;
	add.s32 	%r3250, %r3250, %r969;
	setp.lt.u32 	%p334, %r3250, 340;
	@%p334 bra 	$L__BB1_205;
$L__BB1_208:
	bar.sync 	0;
	mov.b32 	%r3252, 0;
$L__BB1_209:
	mov.u32 	%r108, %ntid.x;
	mov.u32 	%r3254, %tid.x;
	setp.gt.u32 	%p335, %r3254, 339;
	mov.b64 	%rd3424, 0;
	mov.u64 	%rd3425, %rd3424;
	@%p335 bra 	$L__BB1_212;
	ld.param.u32 	%r3195, [_Z21train_sequence_kernelPKhliPK8EggModelPaPij_param_6];
	mov.u32 	%r971, %ctaid.x;
	shl.b32 	%r972, %r971, 3;
	add.s32 	%r973, %r972, %r3252;
	shr.u32 	%r974, %r973, 1;
	mad.lo.s32 	%r975, %r3223, 100, %r3195;
	add.s32 	%r976, %r975, %r974;
	add.s32 	%r110, %r976, 343;
	mul.lo.s32 	%r111, %r3252, 1360;
	mov.b64 	%rd3425, 0;
	mov.u32 	%r3253, %r3254;
	mov.u64 	%rd3424, %rd3425;
$L__BB1_211:
	mad.lo.s32 	%r977, %r3253, -1640531527, %r110;
	shr.u32 	%r978, %r977, 16;
	xor.b32  	%r979, %r978, %r977;
	mul.lo.s32 	%r980, %r979, -2048144789;
	shr.u32 	%r981, %r980, 13;
	xor.b32  	%r982, %r981, %r980;
	mul.lo.s32 	%r983, %r982, -1028477387;
	shr.u32 	%r984, %r983, 16;
	xor.b32  	%r985, %r984, %r983;
	and.b32  	%r986, %r985, 1;
	setp.eq.b32 	%p336, %r986, 1;
	shr.u32 	%r987, %r985, 1;
	and.b32  	%r988, %r987, 31;
	neg.s32 	%r989, %r988;
	selp.b32 	%r990, %r988, %r989, %p336;
	add.s32 	%r991, %r3253, %r111;
	mov.u32 	%r992, s_mem;
	add.s32 	%r993, %r992, %r991;
	ld.shared.s8 	%r994, [%r993];
	mul.wide.s32 	%rd1488, %r990, %r994;
	add.s64 	%rd3424, %rd1488, %rd3424;
	add.s32 	%r995, %r977, 1;
	shr.u32 	%r996, %r995, 16;
	xor.b32  	%r997, %r996, %r995;
	mul.lo.s32 	%r998, %r997, -2048144789;
	shr.u32 	%r999, %r998, 13;
	xor.b32  	%r1000, %r999, %r998;
	mul.lo.s32 	%r1001, %r1000, -1028477387;
	shr.u32 	%r1002, %r1001, 16;
	xor.b32  	%r1003, %r1002, %r1001;
	and.b32  	%r1004, %r1003, 1;
	setp.eq.b32 	%p337, %r1004, 1;
	shr.u32 	%r1005, %r1003, 1;
	and.b32  	%r1006, %r1005, 31;
	neg.s32 	%r1007, %r1006;
	selp.b32 	%r1008, %r1006, %r1007, %p337;
	ld.shared.s8 	%r1009, [%r993+680];
	mul.wide.s32 	%rd1489, %r1008, %r1009;
	add.s64 	%rd3425, %rd1489, %rd3425;
	add.s32 	%r3253, %r3253, %r108;
	setp.lt.u32 	%p338, %r3253, 340;
	@%p338 bra 	$L__BB1_211;
$L__BB1_212:
	shr.u32 	%r1010, %r3254, 2;
	mov.u32 	%r1011, _ZZ16blockReduceSum64xE6shared;
	add.s32 	%r114, %r1011, %r1010;
	and.b32  	%r115, %r3254, 31;
	setp.ne.s32 	%p339, %r115, 0;
	bar.sync 	0;
	cvt.u32.u64 	%r1012, %rd3424;
	shfl.sync.down.b32	%r1013|%p340, %r1012, 16, 31, -1;
	{ .reg .b32 tmp; mov.b64 {tmp, %r1014}, %rd3424; }
	shfl.sync.down.b32	%r1015|%p341, %r1014, 16, 31, -1;
	cvt.u64.u32 	%rd1490, %r1015;
	shl.b64 	%rd1491, %rd1490, 32;
	cvt.u64.u32 	%rd1492, %r1013;
	add.s64 	%rd1493, %rd3424, %rd1492;
	add.s64 	%rd1494, %rd1493, %rd1491;
	cvt.u32.u64 	%r1016, %rd1493;
	shfl.sync.down.b32	%r1017|%p342, %r1016, 8, 31, -1;
	{ .reg .b32 tmp; mov.b64 {tmp, %r1018}, %rd1494; }
	shfl.sync.down.b32	%r1019|%p343, %r1018, 8, 31, -1;
	cvt.u64.u32 	%rd1495, %r1019;
	shl.b64 	%rd1496, %rd1495, 32;
	cvt.u64.u32 	%rd1497, %r1017;
	add.s64 	%rd1498, %rd1494, %rd1497;
	add.s64 	%rd1499, %rd1498, %rd1496;
	cvt.u32.u64 	%r1020, %rd1498;
	shfl.sync.down.b32	%r1021|%p344, %r1020, 4, 31, -1;
	{ .reg .b32 tmp; mov.b64 {tmp, %r1022}, %rd1499; }
	shfl.sync.down.b32	%r1023|%p345, %r1022, 4, 31, -1;
	cvt.u64.u32 	%rd1500, %r1023;
	shl.b64 	%rd1501, %rd1500, 32;
	cvt.u64.u32 	%rd1502, %r1021;
	add.s64 	%rd1503, %rd1499, %rd1502;
	add.s64 	%rd1504, %rd1503, %rd1501;
	cvt.u32.u64 	%r1024, %rd1503;
	shfl.sync.down.b32	%r1025|%p346, %r1024, 2, 31, -1;
	{ .reg .b32 tmp; mov.b64 {tmp, %r1026}, %rd1504; }
	shfl.sync.down.b32	%r1027|%p347, %r1026, 2, 31, -1;
	cvt.u64.u32 	%rd1505, %r1027;
	shl.b64 	%rd1506, %rd1505, 32;
	cvt.u64.u32 	%rd1507, %r1025;
	add.s64 	%rd1508, %rd1504, %rd1507;
	add.s64 	%rd1509, %rd1508, %rd1506;
	cvt.u32.u64 	%r1028, %rd1508;
	shfl.sync.down.b32	%r1029|%p348, %r1028, 1, 31, -1;
	{ .reg .b32 tmp; mov.b64 {tmp, %r1030}, %rd1509; }
	shfl.sync.down.b32	%r1031|%p349, %r1030, 1, 31, -1;
	cvt.u64.u32 	%rd1510, %r1031;
	shl.b64 	%rd1511, %rd1510, 32;
	cvt.u64.u32 	%rd1512, %r1029;
	add.s64 	%rd1513, %rd1509, %rd1512;
	add.s64 	%rd226, %rd1513, %rd1511;
	@%p339 bra 	$L__BB1_214;
	st.shared.u64 	[%r114], %rd226;
$L__BB1_214:
	shl.b32 	%r1032, %r3254, 3;
	add.s32 	%r116, %r1011, %r1032;
	shr.u32 	%r117, %r108, 5;
	setp.ge.u32 	%p350, %r3254, %r117;
	bar.sync 	0;
	mov.b64 	%rd3426, 0;
	@%p350 bra 	$L__BB1_216;
	ld.shared.u64 	%rd3426, [%r116];
$L__BB1_216:
	setp.gt.u32 	%p352, %r3254, 31;
	mov.pred 	%p1008, 0;
	@%p352 bra 	$L__BB1_219;
	setp.ne.s32 	%p354, %r3254, 0;
	cvt.u32.u64 	%r1034, %rd3426;
	shfl.sync.down.b32	%r1035|%p355, %r1034, 16, 31, -1;
	{ .reg .b32 tmp; mov.b64 {tmp, %r1036}, %rd3426; }
	shfl.sync.down.b32	%r1037|%p356, %r1036, 16, 31, -1;
	cvt.u64.u32 	%rd1515, %r1037;
	shl.b64 	%rd1516, %rd1515, 32;
	cvt.u64.u32 	%rd1517, %r1035;
	add.s64 	%rd1518, %rd3426, %rd1517;
	add.s64 	%rd1519, %rd1518, %rd1516;
	cvt.u32.u64 	%r1038, %rd1518;
	shfl.sync.down.b32	%r1039|%p357, %r1038, 8, 31, -1;
	{ .reg .b32 tmp; mov.b64 {tmp, %r1040}, %rd1519; }
	shfl.sync.down.b32	%r1041|%p358, %r1040, 8, 31, -1;
	cvt.u64.u32 	%rd1520, %r1041;
	shl.b64 	%rd1521, %rd1520, 32;
	cvt.u64.u32 	%rd1522, %r1039;
	add.s64 	%rd1523, %rd1519, %rd1522;
	add.s64 	%rd1524, %rd1523, %rd1521;
	cvt.u32.u64 	%r1042, %rd1523;
	shfl.sync.down.b32	%r1043|%p359, %r1042, 4, 31, -1;
	{ .reg .b32 tmp; mov.b64 {tmp, %r1044}, %rd1524; }
	shfl.sync.down.b32	%r1045|%p360, %r1044, 4, 31, -1;
	cvt.u64.u32 	%rd1525, %r1045;
	shl.b64 	%rd1526, %rd1525, 32;
	cvt.u64.u32 	%rd1527, %r1043;
	add.s64 	%rd1528, %rd1524, %rd1527;
	add.s64 	%rd1529, %rd1528, %rd1526;
	cvt.u32.u64 	%r1046, %rd1528;
	shfl.sync.down.b32	%r1047|%p361, %r1046, 2, 31, -1;
	{ .reg .b32 tmp; mov.b64 {tmp, %r1048}, %rd1529; }
	shfl.sync.down.b32	%r1049|%p362, %r1048, 2, 31, -1;
	cvt.u64.u32 	%rd1530, %r1049;
	shl.b64 	%rd1531, %rd1530, 32;
	cvt.u64.u32 	%rd1532, %r1047;
	add.s64 	%rd1533, %rd1529, %rd1532;
	add.s64 	%rd1534, %rd1533, %rd1531;
	cvt.u32.u64 	%r1050, %rd1533;
	shfl.sync.down.b32	%r1051|%p363, %r1050, 1, 31, -1;
	{ .reg .b32 tmp; mov.b64 {tmp, %r1052}, %rd1534; }
	shfl.sync.down.b32	%r1053|%p364, %r1052, 1, 31, -1;
	cvt.u64.u32 	%rd1535, %r1053;
	shl.b64 	%rd1536, %rd1535, 32;
	cvt.u64.u32 	%rd1537, %r1051;
	add.s64 	%rd1538, %rd1534, %rd1537;
	add.s64 	%rd229, %rd1538, %rd1536;
	@%p354 bra 	$L__BB1_219;
	st.shared.u64 	[_ZZ16blockReduceSum64xE6shared], %rd229;
	mov.pred 	%p1008, -1;
$L__BB1_219:
	setp.ne.s32 	%p366, %r115, 0;
	bar.sync 	0;
	ld.shared.u64 	%rd1539, [_ZZ16blockReduceSum64xE6shared];
	mul.wide.u32 	%rd1540, %r3252, 8;
	add.s64 	%rd1541, %rd7, %rd1540;
	st.local.u64 	[%rd1541], %rd1539;
	bar.sync 	0;
	cvt.u32.u64 	%r1054, %rd3425;
	shfl.sync.down.b32	%r1055|%p367, %r1054, 16, 31, -1;
	{ .reg .b32 tmp; mov.b64 {tmp, %r1056}, %rd3425; }
	shfl.sync.down.b32	%r1057|%p368, %r1056, 16, 31, -1;
	cvt.u64.u32 	%rd1542, %r1057;
	shl.b64 	%rd1543, %rd1542, 32;
	cvt.u64.u32 	%rd1544, %r1055;
	add.s64 	%rd1545, %rd3425, %rd1544;
	add.s64 	%rd1546, %rd1545, %rd1543;
	cvt.u32.u64 	%r1058, %rd1545;
	shfl.sync.down.b32	%r1059|%p369, %r1058, 8, 31, -1;
	{ .reg .b32 tmp; mov.b64 {tmp, %r1060}, %rd1546; }
	shfl.sync.down.b32	%r1061|%p370, %r1060, 8, 31, -1;
	cvt.u64.u32 	%rd1547, %r1061;
	shl.b64 	%rd1548, %rd1547, 32;
	cvt.u64.u32 	%rd1549, %r1059;
	add.s64 	%rd1550, %rd1546, %rd1549;
	add.s64 	%rd1551, %rd1550, %rd1548;
	cvt.u32.u64 	%r1062, %rd1550;
	shfl.sync.down.b32	%r1063|%p371, %r1062, 4, 31, -1;
	{ .reg .b32 tmp; mov.b64 {tmp, %r1064}, %rd1551; }
	shfl.sync.down.b32	%r1065|%p372, %r1064, 4, 31, -1;
	cvt.u64.u32 	%rd1552, %r1065;
	shl.b64 	%rd1553, %rd1552, 32;
	cvt.u64.u32 	%rd1554, %r1063;
	add.s64 	%rd1555, %rd1551, %rd1554;
	add.s64 	%rd1556, %rd1555, %rd1553;
	cvt.u32.u64 	%r1066, %rd1555;
	shfl.sync.down.b32	%r1067|%p373, %r1066, 2, 31, -1;
	{ .reg .b32 tmp; mov.b64 {tmp, %r1068}, %rd1556; }
	shfl.sync.down.b32	%r1069|%p374, %r1068, 2, 31, -1;
	cvt.u64.u32 	%rd1557, %r1069;
	shl.b64 	%rd1558, %rd1557, 32;
	cvt.u64.u32 	%rd1559, %r1067;
	add.s64 	%rd1560, %rd1556, %rd1559;
	add.s64 	%rd1561, %rd1560, %rd1558;
	cvt.u32.u64 	%r1070, %rd1560;
	shfl.sync.down.b32	%r1071|%p375, %r1070, 1, 31, -1;
	{ .reg .b32 tmp; mov.b64 {tmp, %r1072}, %rd1561; }
	shfl.sync.down.b32	%r1073|%p376, %r1072, 1, 31, -1;
	cvt.u64.u32 	%rd1562, %r1073;
	shl.b64 	%rd1563, %rd1562, 32;
	cvt.u64.u32 	%rd1564, %r1071;
	add.s64 	%rd1565, %rd1561, %rd1564;
	add.s64 	%rd230, %rd1565, %rd1563;
	@%p366 bra 	$L__BB1_221;
	st.shared.u64 	[%r114], %rd230;
$L__BB1_221:
	setp.ge.u32 	%p377, %r3254, %r117;
	bar.sync 	0;
	mov.b64 	%rd3428, 0;
	@%p377 bra 	$L__BB1_223;
	ld.shared.u64 	%rd3428, [%r116];
$L__BB1_223:
	setp.gt.u32 	%p378, %r3254, 31;
	@%p378 bra 	$L__BB1_225;
	cvt.u32.u64 	%r1074, %rd3428;
	shfl.sync.down.b32	%r1075|%p379, %r1074, 16, 31, -1;
	{ .reg .b32 tmp; mov.b64 {tmp, %r1076}, %rd3428; }
	shfl.sync.down.b32	%r1077|%p380, %r1076, 16, 31, -1;
	cvt.u64.u32 	%rd1567, %r1077;
	shl.b64 	%rd1568, %rd1567, 32;
	cvt.u64.u32 	%rd1569, %r1075;
	add.s64 	%rd1570, %rd3428, %rd1569;
	add.s64 	%rd1571, %rd1570, %rd1568;
	cvt.u32.u64 	%r1078, %rd1570;
	shfl.sync.down.b32	%r1079|%p381, %r1078, 8, 31, -1;
	{ .reg .b32 tmp; mov.b64 {tmp, %r1080}, %rd1571; }
	shfl.sync.down.b32	%r1081|%p382, %r1080, 8, 31, -1;
	cvt.u64.u32 	%rd1572, %r1081;
	shl.b64 	%rd1573, %rd1572, 32;
	cvt.u64.u32 	%rd1574, %r1079;
	add.s64 	%rd1575, %rd1571, %rd1574;
	add.s64 	%rd1576, %rd1575, %rd1573;
	cvt.u32.u64 	%r1082, %rd1575;
	shfl.sync.down.b32	%r1083|%p383, %r1082, 4, 31, -1;
	{ .reg .b32 tmp; mov.b64 {tmp, %r1084}, %rd1576; }
	shfl.sync.down.b32	%r1085|%p384, %r1084, 4, 31, -1;
	cvt.u64.u32 	%rd1577, %r1085;
	shl.b64 	%rd1578, %rd1577, 32;
	cvt.u64.u32 	%rd1579, %r1083;
	add.s64 	%rd1580, %rd1576, %rd1579;
	add.s64 	%rd1581, %rd1580, %rd1578;
	cvt.u32.u64 	%r1086, %rd1580;
	shfl.sync.down.b32	%r1087|%p385, %r1086, 2, 31, -1;
	{ .reg .b32 tmp; mov.b64 {tmp, %r1088}, %rd1581; }
	shfl.sync.down.b32	%r1089|%p386, %r1088, 2, 31, -1;
	cvt.u64.u32 	%rd1582, %r1089;
	shl.b64 	%rd1583, %rd1582, 32;
	cvt.u64.u32 	%rd1584, %r1087;
	add.s64 	%rd1585, %rd1581, %rd1584;
	add.s64 	%rd1586, %rd1585, %rd1583;
	cvt.u32.u64 	%r1090, %rd1585;
	shfl.sync.down.b32	%r1091|%p387, %r1090, 1, 31, -1;
	{ .reg .b32 tmp; mov.b64 {tmp, %r1092}, %rd1586; }
	shfl.sync.down.b32	%r1093|%p388, %r1092, 1, 31, -1;
	cvt.u64.u32 	%rd1587, %r1093;
	shl.b64 	%rd1588, %rd1587, 32;
	cvt.u64.u32 	%rd1589, %r1091;
	add.s64 	%rd1590, %rd1586, %rd1589;
	add.s64 	%rd3428, %rd1590, %rd1588;
$L__BB1_225:
	not.pred 	%p389, %p1008;
	@%p389 bra 	$L__BB1_227;
	st.shared.u64 	[_ZZ16blockReduceSum64xE6shared], %rd3428;
$L__BB1_227:
	bar.sync 	0;
	ld.shared.u64 	%rd1591, [_ZZ16blockReduceSum64xE6shared];
	mul.wide.u32 	%rd1592, %r3252, 8;
	add.s64 	%rd1593, %rd8, %rd1592;
	st.local.u64 	[%rd1593], %rd1591;
	add.s32 	%r3252, %r3252, 1;
	setp.ne.s32 	%p390, %r3252, 8;
	@%p390 bra 	$L__BB1_209;
	setp.gt.u32 	%p391, %r3254, 339;
	@%p391 bra 	$L__BB1_233;
	ld.local.v2.u64 	{%rd235, %rd236}, [%rd7];
	ld.local.v2.u64 	{%rd237, %rd238}, [%rd8];
	ld.local.v2.u64 	{%rd239, %rd240}, [%rd7+16];
	ld.local.v2.u64 	{%rd241, %rd242}, [%rd8+16];
	ld.local.v2.u64 	{%rd243, %rd244}, [%rd7+32];
	ld.local.v2.u64 	{%rd245, %rd246}, [%rd8+32];
	ld.local.v2.u64 	{%rd247, %rd248}, [%rd7+48];
	ld.local.v2.u64 	{%rd249, %rd250}, [%rd8+48];
$L__BB1_230:
	mov.b32 	%r3255, 0;
	mov.b64 	%rd3429, 0;
	mov.u64 	%rd3430, %rd3429;
	mov.u64 	%rd3431, %rd3429;
	mov.u64 	%rd3432, %rd3429;
	mov.u64 	%rd3433, %rd3429;
	mov.u64 	%rd3434, %rd3429;
	mov.u64 	%rd3435, %rd3429;
	mov.u64 	%rd3436, %rd3429;
	mov.u64 	%rd3437, %rd3429;
	mov.u64 	%rd3438, %rd3429;
	mov.u64 	%rd3439, %rd3429;
	mov.u64 	%rd3440, %rd3429;
	mov.u64 	%rd3441, %rd3429;
	mov.u64 	%rd3442, %rd3429;
	mov.u64 	%rd3443, %rd3429;
	mov.u64 	%rd3444, %rd3429;
$L__BB1_231:
	ld.param.u64 	%rd3346, [_Z21train_sequence_kernelPKhliPK8EggModelPaPij_param_3];
	mad.lo.s32 	%r1095, %r3255, 340, %r3254;
	mad.lo.s32 	%r1096, %r3223, 462400, %r1095;
	cvt.u64.u32 	%rd1595, %r1096;
	cvta.to.global.u64 	%rd1596, %rd3346;
	add.s64 	%rd1597, %rd1596, %rd1595;
	mov.u32 	%r1097, s_mem;
	add.s32 	%r1098, %r1097, %r3255;
	ld.shared.s8 	%r1099, [%r1098];
	ld.global.nc.u8 	%rs127, [%rd1597+318240];
	cvt.s32.s8 	%r1100, %rs127;
	mul.wide.s32 	%rd1598, %r1099, %r1100;
	add.s64 	%rd3436, %rd1598, %rd3436;
	ld.shared.s8 	%r1101, [%r1098+680];
	ld.global.nc.u8 	%rs128, [%rd1597+433840];
	cvt.s32.s8 	%r1102, %rs128;
	mul.wide.s32 	%rd1599, %r1101, %r1102;
	add.s64 	%rd3444, %rd1599, %rd3444;
	ld.shared.s8 	%r1103, [%r1098+1360];
	mul.wide.s32 	%rd1600, %r1103, %r1100;
	add.s64 	%rd3435, %rd1600, %rd3435;
	ld.shared.s8 	%r1104, [%r1098+2040];
	mul.wide.s32 	%rd1601, %r1104, %r1102;
	add.s64 	%rd3443, %rd1601, %rd3443;
	ld.shared.s8 	%r1105, [%r1098+2720];
	mul.wide.s32 	%rd1602, %r1105, %r1100;
	add.s64 	%rd3434, %rd1602, %rd3434;
	ld.shared.s8 	%r1106, [%r1098+3400];
	mul.wide.s32 	%rd1603, %r1106, %r1102;
	add.s64 	%rd3442, %rd1603, %rd3442;
	ld.shared.s8 	%r1107, [%r1098+4080];
	mul.wide.s32 	%rd1604, %r1107, %r1100;
	add.s64 	%rd3433, %rd1604, %rd3433;
	ld.shared.s8 	%r1108, [%r1098+4760];
	mul.wide.s32 	%rd1605, %r1108, %r1102;
	add.s64 	%rd3441, %rd1605, %rd3441;
	ld.shared.s8 	%r1109, [%r1098+5440];
	mul.wide.s32 	%rd1606, %r1109, %r1100;
	add.s64 	%rd3432, %rd1606, %rd3432;
	ld.shared.s8 	%r1110, [%r1098+6120];
	mul.wide.s32 	%rd1607, %r1110, %r1102;
	add.s64 	%rd3440, %rd1607, %rd3440;
	ld.shared.s8 	%r1111, [%r1098+6800];
	mul.wide.s32 	%rd1608, %r1111, %r1100;
	add.s64 	%rd3431, %rd1608, %rd3431;
	ld.shared.s8 	%r1112, [%r1098+7480];
	mul.wide.s32 	%rd1609, %r1112, %r1102;
	add.s64 	%rd3439, %rd1609, %rd3439;
	ld.shared.s8 	%r1113, [%r1098+8160];
	mul.wide.s32 	%rd1610, %r1113, %r1100;
	add.s64 	%rd3430, %rd1610, %rd3430;
	ld.shared.s8 	%r1114, [%r1098+8840];
	mul.wide.s32 	%rd1611, %r1114, %r1102;
	add.s64 	%rd3438, %rd1611, %rd3438;
	ld.shared.s8 	%r1115, [%r1098+9520];
	mul.wide.s32 	%rd1612, %r1115, %r1100;
	add.s64 	%rd3429, %rd1612, %rd3429;
	ld.shared.s8 	%r1116, [%r1098+10200];
	mul.wide.s32 	%rd1613, %r1116, %r1102;
	add.s64 	%rd3437, %rd1613, %rd3437;
	add.s32 	%r3255, %r3255, 1;
	setp.ne.s32 	%p392, %r3255, 340;
	@%p392 bra 	$L__BB1_231;
	ld.param.u32 	%r3196, [_Z21train_sequence_kernelPKhliPK8EggModelPaPij_param_6];
	ld.param.u64 	%rd3347, [_Z21train_sequence_kernelPKhliPK8EggModelPaPij_param_3];
	mad.lo.s32 	%r1117, %r3223, 680, %r3254;
	cvt.u64.u32 	%rd1614, %r1117;
	cvta.to.global.u64 	%rd1615, %rd3347;
	add.s64 	%rd1616, %rd1615, %rd1614;
	mov.u32 	%r1118, %tid.x;
	sub.s32 	%r1119, %r3254, %r1118;
	mov.u32 	%r1120, %ntid.x;
	div.u32 	%r1121, %r1119, %r1120;
	cvt.u64.u32 	%rd1617, %r1121;
	mul.wide.u32 	%rd1618, %r3223, 8;
	add.s64 	%rd1619, %rd2, %rd1618;
	add.s64 	%rd1620, %rd1619, %rd1617;
	add.s64 	%rd1621, %rd4, %rd1617;
	ld.global.nc.u8 	%rs129, [%rd1616+1936980];
	cvt.s64.s8 	%rd1622, %rs129;
	mov.u32 	%r1122, %ctaid.x;
	shl.b32 	%r1123, %r1122, 2;
	and.b32  	%r1124, %r1123, 2147483644;
	mad.lo.s32 	%r1125, %r3223, 100, %r3196;
	add.s32 	%r1126, %r1125, %r1124;
	mad.lo.s32 	%r1127, %r3254, -1640531527, %r1126;
	add.s32 	%r1128, %r1127, 3;
	shr.u32 	%r1129, %r1128, 16;
	xor.b32  	%r1130, %r1129, %r1128;
	mul.lo.s32 	%r1131, %r1130, -2048144789;
	shr.u32 	%r1132, %r1131, 13;
	xor.b32  	%r1133, %r1132, %r1131;
	mul.lo.s32 	%r1134, %r1133, -1028477387;
	shr.u32 	%r1135, %r1134, 16;
	xor.b32  	%r1136, %r1135, %r1134;
	shr.u32 	%r1137, %r1136, 1;
	and.b32  	%r1138, %r1137, 31;
	neg.s32 	%r1139, %r1138;
	and.b32  	%r1140, %r1136, 1;
	setp.eq.b32 	%p393, %r1140, 1;
	selp.b32 	%r1141, %r1138, %r1139, %p393;
	cvt.s64.s32 	%rd1623, %r1141;
	mul.lo.s64 	%rd1624, %rd1623, %rd235;
	shr.s64 	%rd1625, %rd1624, 8;
	add.s64 	%rd1626, %rd1625, %rd3436;
	add.s32 	%r1142, %r1127, 4;
	shr.u32 	%r1143, %r1142, 16;
	xor.b32  	%r1144, %r1143, %r1142;
	mul.lo.s32 	%r1145, %r1144, -2048144789;
	shr.u32 	%r1146, %r1145, 13;
	xor.b32  	%r1147, %r1146, %r1145;
	mul.lo.s32 	%r1148, %r1147, -1028477387;
	shr.u32 	%r1149, %r1148, 16;
	xor.b32  	%r1150, %r1149, %r1148;
	shr.u32 	%r1151, %r1150, 1;
	and.b32  	%r1152, %r1151, 31;
	neg.s32 	%r1153, %r1152;
	and.b32  	%r1154, %r1150, 1;
	setp.eq.b32 	%p394, %r1154, 1;
	selp.b32 	%r1155, %r1152, %r1153, %p394;
	cvt.s64.s32 	%rd1627, %r1155;
	mul.lo.s64 	%rd1628, %rd1627, %rd237;
	shr.s64 	%rd1629, %rd1628, 8;
	add.s64 	%rd1630, %rd1629, %rd3444;
	shr.s64 	%rd1631, %rd1626, 8;
	shr.s64 	%rd1632, %rd1630, 8;
	add.s64 	%rd1633, %rd1632, %rd1631;
	add.s64 	%rd1634, %rd1633, %rd1622;
	max.s64 	%rd1635, %rd1634, -127;
	min.s64 	%rd1636, %rd1635, 127;
	cvt.u32.u64 	%r1156, %rd1636;
	mov.u32 	%r1157, s_mem;
	add.s32 	%r1158, %r1157, %r3254;
	ld.shared.s8 	%r1159, [%r1158+1020];
	ld.local.s8 	%r1160, [%rd1620];
	sub.s32 	%r1161, %r1156, %r1160;
	add.s32 	%r1162, %r1159, 127;
	mul.lo.s32 	%r1163, %r1161, %r1162;
	shr.s32 	%r1164, %r1163, 8;
	add.s32 	%r1165, %r1164, %r1160;
	max.s32 	%r1166, %r1165, -127;
	min.s32 	%r1167, %r1166, 127;
	st.local.u8 	[%rd1620], %r1167;
	cvt.s64.s32 	%rd1637, %r1167;
	ld.local.s8 	%rd1638, [%rd1621];
	add.s64 	%rd1639, %rd1637, %rd1638;
	max.s64 	%rd1640, %rd1639, -127;
	min.s64 	%rd1641, %rd1640, 127;
	st.shared.u8 	[%r1158], %rd1641;
	mul.lo.s64 	%rd1642, %rd1623, %rd236;
	neg.s64 	%rd1643, %rd1642;
	shr.s64 	%rd1644, %rd1643, 8;
	add.s64 	%rd1645, %rd1644, %rd3435;
	mul.lo.s64 	%rd1646, %rd1627, %rd238;
	neg.s64 	%rd1647, %rd1646;
	shr.s64 	%rd1648, %rd1647, 8;
	add.s64 	%rd1649, %rd1648, %rd3443;
	shr.s64 	%rd1650, %rd1645, 8;
	shr.s64 	%rd1651, %rd1649, 8;
	add.s64 	%rd1652, %rd1651, %rd1650;
	add.s64 	%rd1653, %rd1652, %rd1622;
	max.s64 	%rd1654, %rd1653, -127;
	min.s64 	%rd1655, %rd1654, 127;
	cvt.u32.u64 	%r1168, %rd1655;
	ld.shared.s8 	%r1169, [%r1158+2380];
	ld.local.s8 	%r1170, [%rd1620+32];
	sub.s32 	%r1171, %r1168, %r1170;
	add.s32 	%r1172, %r1169, 127;
	mul.lo.s32 	%r1173, %r1171, %r1172;
	shr.s32 	%r1174, %r1173, 8;
	add.s32 	%r1175, %r1174, %r1170;
	max.s32 	%r1176, %r1175, -127;
	min.s32 	%r1177, %r1176, 127;
	st.local.u8 	[%rd1620+32], %r1177;
	cvt.s64.s32 	%rd1656, %r1177;
	ld.local.s8 	%rd1657, [%rd1621+8];
	add.s64 	%rd1658, %rd1656, %rd1657;
	max.s64 	%rd1659, %rd1658, -127;
	min.s64 	%rd1660, %rd1659, 127;
	st.shared.u8 	[%r1158+1360], %rd1660;
	mul.lo.s64 	%rd1661, %rd1627, %rd239;
	shr.s64 	%rd1662, %rd1661, 8;
	add.s64 	%rd1663, %rd1662, %rd3434;
	add.s32 	%r1178, %r1127, 5;
	shr.u32 	%r1179, %r1178, 16;
	xor.b32  	%r1180, %r1179, %r1178;
	mul.lo.s32 	%r1181, %r1180, -2048144789;
	shr.u32 	%r1182, %r1181, 13;
	xor.b32  	%r1183, %r1182, %r1181;
	mul.lo.s32 	%r1184, %r1183, -1028477387;
	shr.u32 	%r1185, %r1184, 16;
	xor.b32  	%r1186, %r1185, %r1184;
	and.b32  	%r1187, %r1186, 1;
	setp.eq.b32 	%p395, %r1187, 1;
	shr.u32 	%r1188, %r1186, 1;
	and.b32  	%r1189, %r1188, 31;
	neg.s32 	%r1190, %r1189;
	selp.b32 	%r1191, %r1189, %r1190, %p395;
	cvt.s64.s32 	%rd1664, %r1191;
	mul.lo.s64 	%rd1665, %rd1664, %rd241;
	shr.s64 	%rd1666, %rd1665, 8;
	add.s64 	%rd1667, %rd1666, %rd3442;
	shr.s64 	%rd1668, %rd1663, 8;
	shr.s64 	%rd1669, %rd1667, 8;
	add.s64 	%rd1670, %rd1669, %rd1668;
	add.s64 	%rd1671, %rd1670, %rd1622;
	max.s64 	%rd1672, %rd1671, -127;
	min.s64 	%rd1673, %rd1672, 127;
	cvt.u32.u64 	%r1192, %rd1673;
	ld.shared.s8 	%r1193, [%r1158+3740];
	ld.local.s8 	%r1194, [%rd1620+64];
	sub.s32 	%r1195, %r1192, %r1194;
	add.s32 	%r1196, %r1193, 127;
	mul.lo.s32 	%r1197, %r1195, %r1196;
	shr.s32 	%r1198, %r1197, 8;
	add.s32 	%r1199, %r1198, %r1194;
	max.s32 	%r1200, %r1199, -127;
	min.s32 	%r1201, %r1200, 127;
	st.local.u8 	[%rd1620+64], %r1201;
	cvt.s64.s32 	%rd1674, %r1201;
	ld.local.s8 	%rd1675, [%rd1621+16];
	add.s64 	%rd1676, %rd1674, %rd1675;
	max.s64 	%rd1677, %rd1676, -127;
	min.s64 	%rd1678, %rd1677, 127;
	st.shared.u8 	[%r1158+2720], %rd1678;
	mul.lo.s64 	%rd1679, %rd1627, %rd240;
	neg.s64 	%rd1680, %rd1679;
	shr.s64 	%rd1681, %rd1680, 8;
	add.s64 	%rd1682, %rd1681, %rd3433;
	mul.lo.s64 	%rd1683, %rd1664, %rd242;
	neg.s64 	%rd1684, %rd1683;
	shr.s64 	%rd1685, %rd1684, 8;
	add.s64 	%rd1686, %rd1685, %rd3441;
	shr.s64 	%rd1687, %rd1682, 8;
	shr.s64 	%rd1688, %rd1686, 8;
	add.s64 	%rd1689, %rd1688, %rd1687;
	add.s64 	%rd1690, %rd1689, %rd1622;
	max.s64 	%rd1691, %rd1690, -127;
	min.s64 	%rd1692, %rd1691, 127;
	cvt.u32.u64 	%r1202, %rd1692;
	ld.shared.s8 	%r1203, [%r1158+5100];
	ld.local.s8 	%r1204, [%rd1620+96];
	sub.s32 	%r1205, %r1202, %r1204;
	add.s32 	%r1206, %r1203, 127;
	mul.lo.s32 	%r1207, %r1205, %r1206;
	shr.s32 	%r1208, %r1207, 8;
	add.s32 	%r1209, %r1208, %r1204;
	max.s32 	%r1210, %r1209, -127;
	min.s32 	%r1211, %r1210, 127;
	st.local.u8 	[%rd1620+96], %r1211;
	cvt.s64.s32 	%rd1693, %r1211;
	ld.local.s8 	%rd1694, [%rd1621+24];
	add.s64 	%rd1695, %rd1693, %rd1694;
	max.s64 	%rd1696, %rd1695, -127;
	min.s64 	%rd1697, %rd1696, 127;
	st.shared.u8 	[%r1158+4080], %rd1697;
	mul.lo.s64 	%rd1698, %rd1664, %rd243;
	shr.s64 	%rd1699, %rd1698, 8;
	add.s64 	%rd1700, %rd1699, %rd3432;
	add.s32 	%r1212, %r1127, 6;
	shr.u32 	%r1213, %r1212, 16;
	xor.b32  	%r1214, %r1213, %r1212;
	mul.lo.s32 	%r1215, %r1214, -2048144789;
	shr.u32 	%r1216, %r1215, 13;
	xor.b32  	%r1217, %r1216, %r1215;
	mul.lo.s32 	%r1218, %r1217, -1028477387;
	shr.u32 	%r1219, %r1218, 16;
	xor.b32  	%r1220, %r1219, %r1218;
	and.b32  	%r1221, %r1220, 1;
	setp.eq.b32 	%p396, %r1221, 1;
	shr.u32 	%r1222, %r1220, 1;
	and.b32  	%r1223, %r1222, 31;
	neg.s32 	%r1224, %r1223;
	selp.b32 	%r1225, %r1223, %r1224, %p396;
	cvt.s64.s32 	%rd1701, %r1225;
	mul.lo.s64 	%rd1702, %rd1701, %rd245;
	shr.s64 	%rd1703, %rd1702, 8;
	add.s64 	%rd1704, %rd1703, %rd3440;
	shr.s64 	%rd1705, %rd1700, 8;
	shr.s64 	%rd1706, %rd1704, 8;
	add.s64 	%rd1707, %rd1706, %rd1705;
	add.s64 	%rd1708, %rd1707, %rd1622;
	max.s64 	%rd1709, %rd1708, -127;
	min.s64 	%rd1710, %rd1709, 127;
	cvt.u32.u64 	%r1226, %rd1710;
	ld.shared.s8 	%r1227, [%r1158+6460];
	ld.local.s8 	%r1228, [%rd1620+128];
	sub.s32 	%r1229, %r1226, %r1228;
	add.s32 	%r1230, %r1227, 127;
	mul.lo.s32 	%r1231, %r1229, %r1230;
	shr.s32 	%r1232, %r1231, 8;
	add.s32 	%r1233, %r1232, %r1228;
	max.s32 	%r1234, %r1233, -127;
	min.s32 	%r1235, %r1234, 127;
	st.local.u8 	[%rd1620+128], %r1235;
	cvt.s64.s32 	%rd1711, %r1235;
	ld.local.s8 	%rd1712, [%rd1621+32];
	add.s64 	%rd1713, %rd1711, %rd1712;
	max.s64 	%rd1714, %rd1713, -127;
	min.s64 	%rd1715, %rd1714, 127;
	st.shared.u8 	[%r1158+5440], %rd1715;
	mul.lo.s64 	%rd1716, %rd1664, %rd244;
	neg.s64 	%rd1717, %rd1716;
	shr.s64 	%rd1718, %rd1717, 8;
	add.s64 	%rd1719, %rd1718, %rd3431;
	mul.lo.s64 	%rd1720, %rd1701, %rd246;
	neg.s64 	%rd1721, %rd1720;
	shr.s64 	%rd1722, %rd1721, 8;
	add.s64 	%rd1723, %rd1722, %rd3439;
	shr.s64 	%rd1724, %rd1719, 8;
	shr.s64 	%rd1725, %rd1723, 8;
	add.s64 	%rd1726, %rd1725, %rd1724;
	add.s64 	%rd1727, %rd1726, %rd1622;
	max.s64 	%rd1728, %rd1727, -127;
	min.s64 	%rd1729, %rd1728, 127;
	cvt.u32.u64 	%r1236, %rd1729;
	ld.shared.s8 	%r1237, [%r1158+7820];
	ld.local.s8 	%r1238, [%rd1620+160];
	sub.s32 	%r1239, %r1236, %r1238;
	add.s32 	%r1240, %r1237, 127;
	mul.lo.s32 	%r1241, %r1239, %r1240;
	shr.s32 	%r1242, %r1241, 8;
	add.s32 	%r1243, %r1242, %r1238;
	max.s32 	%r1244, %r1243, -127;
	min.s32 	%r1245, %r1244, 127;
	st.local.u8 	[%rd1620+160], %r1245;
	cvt.s64.s32 	%rd1730, %r1245;
	ld.local.s8 	%rd1731, [%rd1621+40];
	add.s64 	%rd1732, %rd1730, %rd1731;
	max.s64 	%rd1733, %rd1732, -127;
	min.s64 	%rd1734, %rd1733, 127;
	st.shared.u8 	[%r1158+6800], %rd1734;
	mul.lo.s64 	%rd1735, %rd1701, %rd247;
	shr.s64 	%rd1736, %rd1735, 8;
	add.s64 	%rd1737, %rd1736, %rd3430;
	add.s32 	%r1246, %r1127, 7;
	shr.u32 	%r1247, %r1246, 16;
	xor.b32  	%r1248, %r1247, %r1246;
	mul.lo.s32 	%r1249, %r1248, -2048144789;
	shr.u32 	%r1250, %r1249, 13;
	xor.b32  	%r1251, %r1250, %r1249;
	mul.lo.s32 	%r1252, %r1251, -1028477387;
	shr.u32 	%r1253, %r1252, 16;
	xor.b32  	%r1254, %r1253, %r1252;
	and.b32  	%r1255, %r1254, 1;
	setp.eq.b32 	%p397, %r1255, 1;
	shr.u32 	%r1256, %r1254, 1;
	and.b32  	%r1257, %r1256, 31;
	neg.s32 	%r1258, %r1257;
	selp.b32 	%r1259, %r1257, %r1258, %p397;
	cvt.s64.s32 	%rd1738, %r1259;
	mul.lo.s64 	%rd1739, %rd1738, %rd249;
	shr.s64 	%rd1740, %rd1739, 8;
	add.s64 	%rd1741, %rd1740, %rd3438;
	shr.s64 	%rd1742, %rd1737, 8;
	shr.s64 	%rd1743, %rd1741, 8;
	add.s64 	%rd1744, %rd1743, %rd1742;
	add.s64 	%rd1745, %rd1744, %rd1622;
	max.s64 	%rd1746, %rd1745, -127;
	min.s64 	%rd1747, %rd1746, 127;
	cvt.u32.u64 	%r1260, %rd1747;
	ld.shared.s8 	%r1261, [%r1158+9180];
	ld.local.s8 	%r1262, [%rd1620+192];
	sub.s32 	%r1263, %r1260, %r1262;
	add.s32 	%r1264, %r1261, 127;
	mul.lo.s32 	%r1265, %r1263, %r1264;
	shr.s32 	%r1266, %r1265, 8;
	add.s32 	%r1267, %r1266, %r1262;
	max.s32 	%r1268, %r1267, -127;
	min.s32 	%r1269, %r1268, 127;
	st.local.u8 	[%rd1620+192], %r1269;
	cvt.s64.s32 	%rd1748, %r1269;
	ld.local.s8 	%rd1749, [%rd1621+48];
	add.s64 	%rd1750, %rd1748, %rd1749;
	max.s64 	%rd1751, %rd1750, -127;
	min.s64 	%rd1752, %rd1751, 127;
	st.shared.u8 	[%r1158+8160], %rd1752;
	mul.lo.s64 	%rd1753, %rd1701, %rd248;
	neg.s64 	%rd1754, %rd1753;
	shr.s64 	%rd1755, %rd1754, 8;
	add.s64 	%rd1756, %rd1755, %rd3429;
	mul.lo.s64 	%rd1757, %rd1738, %rd250;
	neg.s64 	%rd1758, %rd1757;
	shr.s64 	%rd1759, %rd1758, 8;
	add.s64 	%rd1760, %rd1759, %rd3437;
	shr.s64 	%rd1761, %rd1756, 8;
	shr.s64 	%rd1762, %rd1760, 8;
	add.s64 	%rd1763, %rd1762, %rd1761;
	add.s64 	%rd1764, %rd1763, %rd1622;
	max.s64 	%rd1765, %rd1764, -127;
	min.s64 	%rd1766, %rd1765, 127;
	cvt.u32.u64 	%r1270, %rd1766;
	ld.shared.s8 	%r1271, [%r1158+10540];
	ld.local.s8 	%r1272, [%rd1620+224];
	sub.s32 	%r1273, %r1270, %r1272;
	add.s32 	%r1274, %r1271, 127;
	mul.lo.s32 	%r1275, %r1273, %r1274;
	shr.s32 	%r1276, %r1275, 8;
	add.s32 	%r1277, %r1276, %r1272;
	max.s32 	%r1278, %r1277, -127;
	min.s32 	%r1279, %r1278, 127;
	st.local.u8 	[%rd1620+224], %r1279;
	cvt.s64.s32 	%rd1767, %r1279;
	ld.local.s8 	%rd1768, [%rd1621+56];
	add.s64 	%rd1769, %rd1767, %rd1768;
	max.s64 	%rd1770, %rd1769, -127;
	min.s64 	%rd1771, %rd1770, 127;
	st.shared.u8 	[%r1158+9520], %rd1771;
	add.s32 	%r3254, %r3254, %r1120;
	setp.lt.u32 	%p398, %r3254, 340;
	@%p398 bra 	$L__BB1_230;
$L__BB1_233:
	mov.u32 	%r123, %ntid.x;
	mov.u32 	%r3268, %tid.x;
	setp.gt.u32 	%p399, %r3268, 339;
	bar.sync 	0;
	mov.u32 	%r3256, %r3268;
	@%p399 bra 	$L__BB1_234;
	bra.uni 	$L__BB1_499;
$L__BB1_234:
	mul.lo.s32 	%r125, %r3223, 680;
	mov.b32 	%r3257, 0;
$L__BB1_235:
	setp.gt.u32 	%p401, %r3268, 339;
	mov.b64 	%rd3446, 0;
	@%p401 bra 	$L__BB1_238;
	mul.lo.s32 	%r129, %r3257, 1360;
	mov.b64 	%rd3446, 0;
	mov.u32 	%r3258, %r3268;
$L__BB1_237:
	add.s32 	%r1285, %r3258, %r129;
	mov.u32 	%r1286, s_mem;
	add.s32 	%r1287, %r1286, %r1285;
	ld.shared.s8 	%rs138, [%r1287];
	abs.s16 	%rs139, %rs138;
	cvt.u64.u16 	%rd1776, %rs139;
	add.s64 	%rd3446, %rd3446, %rd1776;
	add.s32 	%r3258, %r3258, %r123;
	setp.lt.u32 	%p402, %r3258, 340;
	@%p402 bra 	$L__BB1_237;
$L__BB1_238:
	shr.u32 	%r1288, %r3268, 2;
	mov.u32 	%r1289, _ZZ16blockReduceSum64xE6shared;
	add.s32 	%r132, %r1289, %r1288;
	and.b32  	%r133, %r3268, 31;
	setp.ne.s32 	%p403, %r133, 0;
	bar.sync 	0;
	cvt.u32.u64 	%r1290, %rd3446;
	shfl.sync.down.b32	%r1291|%p404, %r1290, 16, 31, -1;
	{ .reg .b32 tmp; mov.b64 {tmp, %r1292}, %rd3446; }
	shfl.sync.down.b32	%r1293|%p405, %r1292, 16, 31, -1;
	cvt.u64.u32 	%rd1777, %r1293;
	shl.b64 	%rd1778, %rd1777, 32;
	cvt.u64.u32 	%rd1779, %r1291;
	add.s64 	%rd1780, %rd3446, %rd1779;
	add.s64 	%rd1781, %rd1780, %rd1778;
	cvt.u32.u64 	%r1294, %rd1780;
	shfl.sync.down.b32	%r1295|%p406, %r1294, 8, 31, -1;
	{ .reg .b32 tmp; mov.b64 {tmp, %r1296}, %rd1781; }
	shfl.sync.down.b32	%r1297|%p407, %r1296, 8, 31, -1;
	cvt.u64.u32 	%rd1782, %r1297;
	shl.b64 	%rd1783, %rd1782, 32;
	cvt.u64.u32 	%rd1784, %r1295;
	add.s64 	%rd1785, %rd1781, %rd1784;
	add.s64 	%rd1786, %rd1785, %rd1783;
	cvt.u32.u64 	%r1298, %rd1785;
	shfl.sync.down.b32	%r1299|%p408, %r1298, 4, 31, -1;
	{ .reg .b32 tmp; mov.b64 {tmp, %r1300}, %rd1786; }
	shfl.sync.down.b32	%r1301|%p409, %r1300, 4, 31, -1;
	cvt.u64.u32 	%rd1787, %r1301;
	shl.b64 	%rd1788, %rd1787, 32;
	cvt.u64.u32 	%rd1789, %r1299;
	add.s64 	%rd1790, %rd1786, %rd1789;
	add.s64 	%rd1791, %rd1790, %rd1788;
	cvt.u32.u64 	%r1302, %rd1790;
	shfl.sync.down.b32	%r1303|%p410, %r1302, 2, 31, -1;
	{ .reg .b32 tmp; mov.b64 {tmp, %r1304}, %rd1791; }
	shfl.sync.down.b32	%r1305|%p411, %r1304, 2, 31, -1;
	cvt.u64.u32 	%rd1792, %r1305;
	shl.b64 	%rd1793, %rd1792, 32;
	cvt.u64.u32 	%rd1794, %r1303;
	add.s64 	%rd1795, %rd1791, %rd1794;
	add.s64 	%rd1796, %rd1795, %rd1793;
	cvt.u32.u64 	%r1306, %rd1795;
	shfl.sync.down.b32	%r1307|%p412, %r1306, 1, 31, -1;
	{ .reg .b32 tmp; mov.b64 {tmp, %r1308}, %rd1796; }
	shfl.sync.down.b32	%r1309|%p413, %r1308, 1, 31, -1;
	cvt.u64.u32 	%rd1797, %r1309;
	shl.b64 	%rd1798, %rd1797, 32;
	cvt.u64.u32 	%rd1799, %r1307;
	add.s64 	%rd1800, %rd1796, %rd1799;
	add.s64 	%rd286, %rd1800, %rd1798;
	@%p403 bra 	$L__BB1_240;
	st.shared.u64 	[%r132], %rd286;
$L__BB1_240:
	shl.b32 	%r1310, %r3268, 3;
	add.s32 	%r134, %r1289, %r1310;
	shr.u32 	%r135, %r123, 5;
	setp.ge.u32 	%p414, %r3268, %r135;
	bar.sync 	0;
	mov.b64 	%rd3447, 0;
	@%p414 bra 	$L__BB1_242;
	ld.shared.u64 	%rd3447, [%r134];
$L__BB1_242:
	setp.gt.u32 	%p415, %r3268, 31;
	@%p415 bra 	$L__BB1_245;
	setp.ne.s32 	%p416, %r3268, 0;
	cvt.u32.u64 	%r1312, %rd3447;
	shfl.sync.down.b32	%r1313|%p417, %r1312, 16, 31, -1;
	{ .reg .b32 tmp; mov.b64 {tmp, %r1314}, %rd3447; }
	shfl.sync.down.b32	%r1315|%p418, %r1314, 16, 31, -1;
	cvt.u64.u32 	%rd1802, %r1315;
	shl.b64 	%rd1803, %rd1802, 32;
	cvt.u64.u32 	%rd1804, %r1313;
	add.s64 	%rd1805, %rd3447, %rd1804;
	add.s64 	%rd1806, %rd1805, %rd1803;
	cvt.u32.u64 	%r1316, %rd1805;
	shfl.sync.down.b32	%r1317|%p419, %r1316, 8, 31, -1;
	{ .reg .b32 tmp; mov.b64 {tmp, %r1318}, %rd1806; }
	shfl.sync.down.b32	%r1319|%p420, %r1318, 8, 31, -1;
	cvt.u64.u32 	%rd1807, %r1319;
	shl.b64 	%rd1808, %rd1807, 32;
	cvt.u64.u32 	%rd1809, %r1317;
	add.s64 	%rd1810, %rd1806, %rd1809;
	add.s64 	%rd1811, %rd1810, %rd1808;
	cvt.u32.u64 	%r1320, %rd1810;
	shfl.sync.down.b32	%r1321|%p421, %r1320, 4, 31, -1;
	{ .reg .b32 tmp; mov.b64 {tmp, %r1322}, %rd1811; }
	shfl.sync.down.b32	%r1323|%p422, %r1322, 4, 31, -1;
	cvt.u64.u32 	%rd1812, %r1323;
	shl.b64 	%rd1813, %rd1812, 32;
	cvt.u64.u32 	%rd1814, %r1321;
	add.s64 	%rd1815, %rd1811, %rd1814;
	add.s64 	%rd1816, %rd1815, %rd1813;
	cvt.u32.u64 	%r1324, %rd1815;
	shfl.sync.down.b32	%r1325|%p423, %r1324, 2, 31, -1;
	{ .reg .b32 tmp; mov.b64 {tmp, %r1326}, %rd1816; }
	shfl.sync.down.b32	%r1327|%p424, %r1326, 2, 31, -1;
	cvt.u64.u32 	%rd1817, %r1327;
	shl.b64 	%rd1818, %rd1817, 32;
	cvt.u64.u32 	%rd1819, %r1325;
	add.s64 	%rd1820, %rd1816, %rd1819;
	add.s64 	%rd1821, %rd1820, %rd1818;
	cvt.u32.u64 	%r1328, %rd1820;
	shfl.sync.down.b32	%r1329|%p425, %r1328, 1, 31, -1;
	{ .reg .b32 tmp; mov.b64 {tmp, %r1330}, %rd1821; }
	shfl.sync.down.b32	%r1331|%p426, %r1330, 1, 31, -1;
	cvt.u64.u32 	%rd1822, %r1331;
	shl.b64 	%rd1823, %rd1822, 32;
	cvt.u64.u32 	%rd1824, %r1329;
	add.s64 	%rd1825, %rd1821, %rd1824;
	add.s64 	%rd289, %rd1825, %rd1823;
	@%p416 bra 	$L__BB1_245;
	st.shared.u64 	[_ZZ16blockReduceSum64xE6shared], %rd289;
$L__BB1_245:
	setp.gt.u32 	%p427, %r3268, 339;
	bar.sync 	0;
	ld.shared.u64 	%rd1826, [_ZZ16blockReduceSum64xE6shared];
	max.u64 	%rd1827, %rd1826, 1;
	mul.hi.s64 	%rd1828, %rd1827, 6944656592455360609;
	shr.u64 	%rd1829, %rd1828, 63;
	shr.s64 	%rd1830, %rd1828, 7;
	add.s64 	%rd1831, %rd1830, %rd1829;
	add.s64 	%rd1832, %rd1827, 339;
	setp.lt.u64 	%p428, %rd1832, 679;
	selp.b64 	%rd290, 1, %rd1831, %p428;
	@%p427 bra 	$L__BB1_251;
	mul.lo.s32 	%r136, %r3257, 1360;
	mov.u32 	%r3259, %r3268;
$L__BB1_247:
	ld.param.u64 	%rd3348, [_Z21train_sequence_kernelPKhliPK8EggModelPaPij_param_3];
	add.s32 	%r1332, %r3259, %r136;
	mov.u32 	%r1333, s_mem;
	add.s32 	%r138, %r1333, %r1332;
	ld.shared.s8 	%r1334, [%r138];
	add.s32 	%r1335, %r125, %r3259;
	cvt.u64.u32 	%rd1833, %r1335;
	cvta.to.global.u64 	%rd1834, %rd3348;
	add.s64 	%rd1835, %rd1834, %rd1833;
	ld.global.nc.u8 	%rs140, [%rd1835+5725940];
	cvt.s32.s8 	%r1336, %rs140;
	mul.wide.s32 	%rd291, %r1336, %r1334;
	or.b64  	%rd1836, %rd291, %rd290;
	and.b64  	%rd1837, %rd1836, -4294967296;
	setp.ne.s64 	%p429, %rd1837, 0;
	@%p429 bra 	$L__BB1_249;
	cvt.u32.u64 	%r1337, %rd290;
	cvt.u32.u64 	%r1338, %rd291;
	div.u32 	%r1339, %r1338, %r1337;
	cvt.u64.u32 	%rd3448, %r1339;
	bra.uni 	$L__BB1_250;
$L__BB1_249:
	div.s64 	%rd3448, %rd291, %rd290;
$L__BB1_250:
	max.s64 	%rd1838, %rd3448, -127;
	min.s64 	%rd1839, %rd1838, 127;
	st.shared.u8 	[%r138], %rd1839;
	add.s32 	%r3259, %r3259, %r123;
	setp.lt.u32 	%p430, %r3259, 340;
	@%p430 bra 	$L__BB1_247;
$L__BB1_251:
	add.s32 	%r3257, %r3257, 1;
	setp.ne.s32 	%p431, %r3257, 8;
	@%p431 bra 	$L__BB1_235;
	ld.param.u32 	%r3197, [_Z21train_sequence_kernelPKhliPK8EggModelPaPij_param_6];
	setp.gt.u32 	%p432, %r3268, 339;
	bar.sync 	0;
	mad.lo.s32 	%r1340, %r3223, 100, %r3197;
	add.s32 	%r141, %r1340, 1365;
	mov.b64 	%rd3450, 0;
	@%p432 bra 	$L__BB1_255;
	mov.u32 	%r1341, %ctaid.x;
	shl.b32 	%r1342, %r1341, 2;
	and.b32  	%r1343, %r1342, 2147483644;
	add.s32 	%r142, %r141, %r1343;
	mov.b64 	%rd3450, 0;
	mov.u32 	%r3260, %r3268;
$L__BB1_254:
	mad.lo.s32 	%r1344, %r3260, -1640531527, %r142;
	shr.u32 	%r1345, %r1344, 16;
	xor.b32  	%r1346, %r1345, %r1344;
	mul.lo.s32 	%r1347, %r1346, -2048144789;
	shr.u32 	%r1348, %r1347, 13;
	xor.b32  	%r1349, %r1348, %r1347;
	mul.lo.s32 	%r1350, %r1349, -1028477387;
	shr.u32 	%r1351, %r1350, 16;
	xor.b32  	%r1352, %r1351, %r1350;
	and.b32  	%r1353, %r1352, 1;
	setp.eq.b32 	%p433, %r1353, 1;
	shr.u32 	%r1354, %r1352, 1;
	and.b32  	%r1355, %r1354, 31;
	neg.s32 	%r1356, %r1355;
	selp.b32 	%r1357, %r1355, %r1356, %p433;
	mov.u32 	%r1358, s_mem;
	add.s32 	%r1359, %r1358, %r3260;
	ld.shared.s8 	%r1360, [%r1359];
	mul.wide.s32 	%rd1842, %r1357, %r1360;
	add.s64 	%rd3450, %rd1842, %rd3450;
	add.s32 	%r3260, %r3260, %r123;
	setp.lt.u32 	%p434, %r3260, 340;
	@%p434 bra 	$L__BB1_254;
$L__BB1_255:
	setp.ne.s32 	%p435, %r133, 0;
	bar.sync 	0;
	cvt.u32.u64 	%r1361, %rd3450;
	shfl.sync.down.b32	%r1362|%p436, %r1361, 16, 31, -1;
	{ .reg .b32 tmp; mov.b64 {tmp, %r1363}, %rd3450; }
	shfl.sync.down.b32	%r1364|%p437, %r1363, 16, 31, -1;
	cvt.u64.u32 	%rd1843, %r1364;
	shl.b64 	%rd1844, %rd1843, 32;
	cvt.u64.u32 	%rd1845, %r1362;
	add.s64 	%rd1846, %rd3450, %rd1845;
	add.s64 	%rd1847, %rd1846, %rd1844;
	cvt.u32.u64 	%r1365, %rd1846;
	shfl.sync.down.b32	%r1366|%p438, %r1365, 8, 31, -1;
	{ .reg .b32 tmp; mov.b64 {tmp, %r1367}, %rd1847; }
	shfl.sync.down.b32	%r1368|%p439, %r1367, 8, 31, -1;
	cvt.u64.u32 	%rd1848, %r1368;
	shl.b64 	%rd1849, %rd1848, 32;
	cvt.u64.u32 	%rd1850, %r1366;
	add.s64 	%rd1851, %rd1847, %rd1850;
	add.s64 	%rd1852, %rd1851, %rd1849;
	cvt.u32.u64 	%r1369, %rd1851;
	shfl.sync.down.b32	%r1370|%p440, %r1369, 4, 31, -1;
	{ .reg .b32 tmp; mov.b64 {tmp, %r1371}, %rd1852; }
	shfl.sync.down.b32	%r1372|%p441, %r1371, 4, 31, -1;
	cvt.u64.u32 	%rd1853, %r1372;
	shl.b64 	%rd1854, %rd1853, 32;
	cvt.u64.u32 	%rd1855, %r1370;
	add.s64 	%rd1856, %rd1852, %rd1855;
	add.s64 	%rd1857, %rd1856, %rd1854;
	cvt.u32.u64 	%r1373, %rd1856;
	shfl.sync.down.b32	%r1374|%p442, %r1373, 2, 31, -1;
	{ .reg .b32 tmp; mov.b64 {tmp, %r1375}, %rd1857; }
	shfl.sync.down.b32	%r1376|%p443, %r1375, 2, 31, -1;
	cvt.u64.u32 	%rd1858, %r1376;
	shl.b64 	%rd1859, %rd1858, 32;
	cvt.u64.u32 	%rd1860, %r1374;
	add.s64 	%rd1861, %rd1857, %rd1860;
	add.s64 	%rd1862, %rd1861, %rd1859;
	cvt.u32.u64 	%r1377, %rd1861;
	shfl.sync.down.b32	%r1378|%p444, %r1377, 1, 31, -1;
	{ .reg .b32 tmp; mov.b64 {tmp, %r1379}, %rd1862; }
	shfl.sync.down.b32	%r1380|%p445, %r1379, 1, 31, -1;
	cvt.u64.u32 	%rd1863, %r1380;
	shl.b64 	%rd1864, %rd1863, 32;
	cvt.u64.u32 	%rd1865, %r1378;
	add.s64 	%rd1866, %rd1862, %rd1865;
	add.s64 	%rd298, %rd1866, %rd1864;
	@%p435 bra 	$L__BB1_257;
	st.shared.u64 	[%r132], %rd298;
$L__BB1_257:
	setp.ge.u32 	%p446, %r3268, %r135;
	bar.sync 	0;
	mov.b64 	%rd3451, 0;
	@%p446 bra 	$L__BB1_259;
	ld.shared.u64 	%rd3451, [%r134];
$L__BB1_259:
	setp.gt.u32 	%p447, %r3268, 31;
	@%p447 bra 	$L__BB1_262;
	setp.ne.s32 	%p448, %r3268, 0;
	cvt.u32.u64 	%r1381, %rd3451;
	shfl.sync.down.b32	%r1382|%p449, %r1381, 16, 31, -1;
	{ .reg .b32 tmp; mov.b64 {tmp, %r1383}, %rd3451; }
	shfl.sync.down.b32	%r1384|%p450, %r1383, 16, 31, -1;
	cvt.u64.u32 	%rd1868, %r1384;
	shl.b64 	%rd1869, %rd1868, 32;
	cvt.u64.u32 	%rd1870, %r1382;
	add.s64 	%rd1871, %rd3451, %rd1870;
	add.s64 	%rd1872, %rd1871, %rd1869;
	cvt.u32.u64 	%r1385, %rd1871;
	shfl.sync.down.b32	%r1386|%p451, %r1385, 8, 31, -1;
	{ .reg .b32 tmp; mov.b64 {tmp, %r1387}, %rd1872; }
	shfl.sync.down.b32	%r1388|%p452, %r1387, 8, 31, -1;
	cvt.u64.u32 	%rd1873, %r1388;
	shl.b64 	%rd1874, %rd1873, 32;
	cvt.u64.u32 	%rd1875, %r1386;
	add.s64 	%rd1876, %rd1872, %rd1875;
	add.s64 	%rd1877, %rd1876, %rd1874;
	cvt.u32.u64 	%r1389, %rd1876;
	shfl.sync.down.b32	%r1390|%p453, %r1389, 4, 31, -1;
	{ .reg .b32 tmp; mov.b64 {tmp, %r1391}, %rd1877; }
	shfl.sync.down.b32	%r1392|%p454, %r1391, 4, 31, -1;
	cvt.u64.u32 	%rd1878, %r1392;
	shl.b64 	%rd1879, %rd1878, 32;
	cvt.u64.u32 	%rd1880, %r1390;
	add.s64 	%rd1881, %rd1877, %rd1880;
	add.s64 	%rd1882, %rd1881, %rd1879;
	cvt.u32.u64 	%r1393, %rd1881;
	shfl.sync.down.b32	%r1394|%p455, %r1393, 2, 31, -1;
	{ .reg .b32 tmp; mov.b64 {tmp, %r1395}, %rd1882; }
	shfl.sync.down.b32	%r1396|%p456, %r1395, 2, 31, -1;
	cvt.u64.u32 	%rd1883, %r1396;
	shl.b64 	%rd1884, %rd1883, 32;
	cvt.u64.u32 	%rd1885, %r1394;
	add.s64 	%rd1886, %rd1882, %rd1885;
	add.s64 	%rd1887, %rd1886, %rd1884;
	cvt.u32.u64 	%r1397, %rd1886;
	shfl.sync.down.b32	%r1398|%p457, %r1397, 1, 31, -1;
	{ .reg .b32 tmp; mov.b64 {tmp, %r1399}, %rd1887; }
	shfl.sync.down.b32	%r1400|%p458, %r1399, 1, 31, -1;
	cvt.u64.u32 	%rd1888, %r1400;
	shl.b64 	%rd1889, %rd1888, 32;
	cvt.u64.u32 	%rd1890, %r1398;
	add.s64 	%rd1891, %rd1887, %rd1890;
	add.s64 	%rd301, %rd1891, %rd1889;
	@%p448 bra 	$L__BB1_262;
	st.shared.u64 	[_ZZ16blockReduceSum64xE6shared], %rd301;
$L__BB1_262:
	setp.gt.u32 	%p459, %r3268, 339;
	bar.sync 	0;
	mov.b64 	%rd3453, 0;
	ld.shared.u64 	%rd302, [_ZZ16blockReduceSum64xE6shared];
	@%p459 bra 	$L__BB1_265;
	mov.u32 	%r1401, %ctaid.x;
	shl.b32 	%r1402, %r1401, 2;
	and.b32  	%r1403, %r1402, 2147483644;
	add.s32 	%r145, %r141, %r1403;
	mov.b64 	%rd3453, 0;
	mov.u32 	%r3261, %r3268;
$L__BB1_264:
	mad.lo.s32 	%r1404, %r3261, -1640531527, %r145;
	shr.u32 	%r1405, %r1404, 16;
	xor.b32  	%r1406, %r1405, %r1404;
	mul.lo.s32 	%r1407, %r1406, -2048144789;
	shr.u32 	%r1408, %r1407, 13;
	xor.b32  	%r1409, %r1408, %r1407;
	mul.lo.s32 	%r1410, %r1409, -1028477387;
	shr.u32 	%r1411, %r1410, 16;
	xor.b32  	%r1412, %r1411, %r1410;
	and.b32  	%r1413, %r1412, 1;
	setp.eq.b32 	%p460, %r1413, 1;
	shr.u32 	%r1414, %r1412, 1;
	and.b32  	%r1415, %r1414, 31;
	neg.s32 	%r1416, %r1415;
	selp.b32 	%r1417, %r1415, %r1416, %p460;
	mov.u32 	%r1418, s_mem;
	add.s32 	%r1419, %r1418, %r3261;
	ld.shared.s8 	%r1420, [%r1419+1360];
	mul.wide.s32 	%rd1894, %r1417, %r1420;
	add.s64 	%rd3453, %rd1894, %rd3453;
	add.s32 	%r3261, %r3261, %r123;
	setp.lt.u32 	%p461, %r3261, 340;
	@%p461 bra 	$L__BB1_264;
$L__BB1_265:
	setp.ne.s32 	%p462, %r133, 0;
	bar.sync 	0;
	cvt.u32.u64 	%r1421, %rd3453;
	shfl.sync.down.b32	%r1422|%p463, %r1421, 16, 31, -1;
	{ .reg .b32 tmp; mov.b64 {tmp, %r1423}, %rd3453; }
	shfl.sync.down.b32	%r1424|%p464, %r1423, 16, 31, -1;
	cvt.u64.u32 	%rd1895, %r1424;
	shl.b64 	%rd1896, %rd1895, 32;
	cvt.u64.u32 	%rd1897, %r1422;
	add.s64 	%rd1898, %rd3453, %rd1897;
	add.s64 	%rd1899, %rd1898, %rd1896;
	cvt.u32.u64 	%r1425, %rd1898;
	shfl.sync.down.b32	%r1426|%p465, %r1425, 8, 31, -1;
	{ .reg .b32 tmp; mov.b64 {tmp, %r1427}, %rd1899; }
	shfl.sync.down.b32	%r1428|%p466, %r1427, 8, 31, -1;
	cvt.u64.u32 	%rd1900, %r1428;
	shl.b64 	%rd1901, %rd1900, 32;
	cvt.u64.u32 	%rd1902, %r1426;
	add.s64 	%rd1903, %rd1899, %rd1902;
	add.s64 	%rd1904, %rd1903, %rd1901;
	cvt.u32.u64 	%r1429, %rd1903;
	shfl.sync.down.b32	%r1430|%p467, %r1429, 4, 31, -1;
	{ .reg .b32 tmp; mov.b64 {tmp, %r1431}, %rd1904; }
	shfl.sync.down.b32	%r1432|%p468, %r1431, 4, 31, -1;
	cvt.u64.u32 	%rd1905, %r1432;
	shl.b64 	%rd1906, %rd1905, 32;
	cvt.u64.u32 	%rd1907, %r1430;
	add.s64 	%rd1908, %rd1904, %rd1907;
	add.s64 	%rd1909, %rd1908, %rd1906;
	cvt.u32.u64 	%r1433, %rd1908;
	shfl.sync.down.b32	%r1434|%p469, %r1433, 2, 31, -1;
	{ .reg .b32 tmp; mov.b64 {tmp, %r1435}, %rd1909; }
	shfl.sync.down.b32	%r1436|%p470, %r1435, 2, 31, -1;
	cvt.u64.u32 	%rd1910, %r1436;
	shl.b64 	%rd1911, %rd1910, 32;
	cvt.u64.u32 	%rd1912, %r1434;
	add.s64 	%rd1913, %rd1909, %rd1912;
	add.s64 	%rd1914, %rd1913, %rd1911;
	cvt.u32.u64 	%r1437, %rd1913;
	shfl.sync.down.b32	%r1438|%p471, %r1437, 1, 31, -1;
	{ .reg .b32 tmp; mov.b64 {tmp, %r1439}, %rd1914; }
	shfl.sync.down.b32	%r1440|%p472, %r1439, 1, 31, -1;
	cvt.u64.u32 	%rd1915, %r1440;
	shl.b64 	%rd1916, %rd1915, 32;
	cvt.u64.u32 	%rd1917, %r1438;
	add.s64 	%rd1918, %rd1914, %rd1917;
	add.s64 	%rd306, %rd1918, %rd1916;
	@%p462 bra 	$L__BB1_267;
	st.shared.u64 	[%r132], %rd306;
$L__BB1_267:
	setp.ge.u32 	%p473, %r3268, %r135;
	bar.sync 	0;
	mov.b64 	%rd3454, 0;
	@%p473 bra 	$L__BB1_269;
	ld.shared.u64 	%rd3454, [%r134];
$L__BB1_269:
	setp.gt.u32 	%p474, %r3268, 31;
	@%p474 bra 	$L__BB1_272;
	setp.ne.s32 	%p475, %r3268, 0;
	cvt.u32.u64 	%r1441, %rd3454;
	shfl.sync.down.b32	%r1442|%p476, %r1441, 16, 31, -1;
	{ .reg .b32 tmp; mov.b64 {tmp, %r1443}, %rd3454; }
	shfl.sync.down.b32	%r1444|%p477, %r1443, 16, 31, -1;
	cvt.u64.u32 	%rd1920, %r1444;
	shl.b64 	%rd1921, %rd1920, 32;
	cvt.u64.u32 	%rd1922, %r1442;
	add.s64 	%rd1923, %rd3454, %rd1922;
	add.s64 	%rd1924, %rd1923, %rd1921;
	cvt.u32.u64 	%r1445, %rd1923;
	shfl.sync.down.b32	%r1446|%p478, %r1445, 8, 31, -1;
	{ .reg .b32 tmp; mov.b64 {tmp, %r1447}, %rd1924; }
	shfl.sync.down.b32	%r1448|%p479, %r1447, 8, 31, -1;
	cvt.u64.u32 	%rd1925, %r1448;
	shl.b64 	%rd1926, %rd1925, 32;
	cvt.u64.u32 	%rd1927, %r1446;
	add.s64 	%rd1928, %rd1924, %rd1927;
	add.s64 	%rd1929, %rd1928, %rd1926;
	cvt.u32.u64 	%r1449, %rd1928;
	shfl.sync.down.b32	%r1450|%p480, %r1449, 4, 31, -1;
	{ .reg .b32 tmp; mov.b64 {tmp, %r1451}, %rd1929; }
	shfl.sync.down.b32	%r1452|%p481, %r1451, 4, 31, -1;
	cvt.u64.u32 	%rd1930, %r1452;
	shl.b64 	%rd1931, %rd1930, 32;
	cvt.u64.u32 	%rd1932, %r1450;
	add.s64 	%rd1933, %rd1929, %rd1932;
	add.s64 	%rd1934, %rd1933, %rd1931;
	cvt.u32.u64 	%r1453, %rd1933;
	shfl.sync.down.b32	%r1454|%p482, %r1453, 2, 31, -1;
	{ .reg .b32 tmp; mov.b64 {tmp, %r1455}, %rd1934; }
	shfl.sync.down.b32	%r1456|%p483, %r1455, 2, 31, -1;
	cvt.u64.u32 	%rd1935, %r1456;
	shl.b64 	%rd1936, %rd1935, 32;
	cvt.u64.u32 	%rd1937, %r1454;
	add.s64 	%rd1938, %rd1934, %rd1937;
	add.s64 	%rd1939, %rd1938, %rd1936;
	cvt.u32.u64 	%r1457, %rd1938;
	shfl.sync.down.b32	%r1458|%p484, %r1457, 1, 31, -1;
	{ .reg .b32 tmp; mov.b64 {tmp, %r1459}, %rd1939; }
	shfl.sync.down.b32	%r1460|%p485, %r1459, 1, 31, -1;
	cvt.u64.u32 	%rd1940, %r1460;
	shl.b64 	%rd1941, %rd1940, 32;
	cvt.u64.u32 	%rd1942, %r1458;
	add.s64 	%rd1943, %rd1939, %rd1942;
	add.s64 	%rd309, %rd1943, %rd1941;
	@%p475 bra 	$L__BB1_272;
	st.shared.u64 	[_ZZ16blockReduceSum64xE6shared], %rd309;
$L__BB1_272:
	setp.gt.u32 	%p486, %r3268, 339;
	bar.sync 	0;
	mov.b64 	%rd3456, 0;
	ld.shared.u64 	%rd310, [_ZZ16blockReduceSum64xE6shared];
	@%p486 bra 	$L__BB1_275;
	mov.u32 	%r1461, %ctaid.x;
	shl.b32 	%r1462, %r1461, 2;
	and.b32  	%r1463, %r1462, 2147483644;
	add.s32 	%r1464, %r141, %r1463;
	add.s32 	%r148, %r1464, 1;
	mov.b64 	%rd3456, 0;
	mov.u32 	%r3262, %r3268;
$L__BB1_274:
	mad.lo.s32 	%r1465, %r3262, -1640531527, %r148;
	shr.u32 	%r1466, %r1465, 16;
	xor.b32  	%r1467, %r1466, %r1465;
	mul.lo.s32 	%r1468, %r1467, -2048144789;
	shr.u32 	%r1469, %r1468, 13;
	xor.b32  	%r1470, %r1469, %r1468;
	mul.lo.s32 	%r1471, %r1470, -1028477387;
	shr.u32 	%r1472, %r1471, 16;
	xor.b32  	%r1473, %r1472, %r1471;
	and.b32  	%r1474, %r1473, 1;
	setp.eq.b32 	%p487, %r1474, 1;
	shr.u32 	%r1475, %r1473, 1;
	and.b32  	%r1476, %r1475, 31;
	neg.s32 	%r1477, %r1476;
	selp.b32 	%r1478, %r1476, %r1477, %p487;
	mov.u32 	%r1479, s_mem;
	add.s32 	%r1480, %r1479, %r3262;
	ld.shared.s8 	%r1481, [%r1480+2720];
	mul.wide.s32 	%rd1946, %r1478, %r1481;
	add.s64 	%rd3456, %rd1946, %rd3456;
	add.s32 	%r3262, %r3262, %r123;
	setp.lt.u32 	%p488, %r3262, 340;
	@%p488 bra 	$L__BB1_274;
$L__BB1_275:
	setp.ne.s32 	%p489, %r133, 0;
	bar.sync 	0;
	cvt.u32.u64 	%r1482, %rd3456;
	shfl.sync.down.b32	%r1483|%p490, %r1482, 16, 31, -1;
	{ .reg .b32 tmp; mov.b64 {tmp, %r1484}, %rd3456; }
	shfl.sync.down.b32	%r1485|%p491, %r1484, 16, 31, -1;
	cvt.u64.u32 	%rd1947, %r1485;
	shl.b64 	%rd1948, %rd1947, 32;
	cvt.u64.u32 	%rd1949, %r1483;
	add.s64 	%rd1950, %rd3456, %rd1949;
	add.s64 	%rd1951, %rd1950, %rd1948;
	cvt.u32.u64 	%r1486, %rd1950;
	shfl.sync.down.b32	%r1487|%p492, %r1486, 8, 31, -1;
	{ .reg .b32 tmp; mov.b64 {tmp, %r1488}, %rd1951; }
	shfl.sync.down.b32	%r1489|%p493, %r1488, 8, 31, -1;
	cvt.u64.u32 	%rd1952, %r1489;
	shl.b64 	%rd1953, %rd1952, 32;
	cvt.u64.u32 	%rd1954, %r1487;
	add.s64 	%rd1955, %rd1951, %rd1954;
	add.s64 	%rd1956, %rd1955, %rd1953;
	cvt.u32.u64 	%r1490, %rd1955;
	shfl.sync.down.b32	%r1491|%p494, %r1490, 4, 31, -1;
	{ .reg .b32 tmp; mov.b64 {tmp, %r1492}, %rd1956; }
	shfl.sync.down.b32	%r1493|%p495, %r1492, 4, 31, -1;
	cvt.u64.u32 	%rd1957, %r1493;
	shl.b64 	%rd1958, %rd1957, 32;
	cvt.u64.u32 	%rd1959, %r1491;
	add.s64 	%rd1960, %rd1956, %rd1959;
	add.s64 	%rd1961, %rd1960, %rd1958;
	cvt.u32.u64 	%r1494, %rd1960;
	shfl.sync.down.b32	%r1495|%p496, %r1494, 2, 31, -1;
	{ .reg .b32 tmp; mov.b64 {tmp, %r1496}, %rd1961; }
	shfl.sync.down.b32	%r1497|%p497, %r1496, 2, 31, -1;
	cvt.u64.u32 	%rd1962, %r1497;
	shl.b64 	%rd1963, %rd1962, 32;
	cvt.u64.u32 	%rd1964, %r1495;
	add.s64 	%rd1965, %rd1961, %rd1964;
	add.s64 	%rd1966, %rd1965, %rd1963;
	cvt.u32.u64 	%r1498, %rd1965;
	shfl.sync.down.b32	%r1499|%p498, %r1498, 1, 31, -1;
	{ .reg .b32 tmp; mov.b64 {tmp, %r1500}, %rd1966; }
	shfl.sync.down.b32	%r1501|%p499, %r1500, 1, 31, -1;
	cvt.u64.u32 	%rd1967, %r1501;
	shl.b64 	%rd1968, %rd1967, 32;
	cvt.u64.u32 	%rd1969, %r1499;
	add.s64 	%rd1970, %rd1966, %rd1969;
	add.s64 	%rd314, %rd1970, %rd1968;
	@%p489 bra 	$L__BB1_277;
	st.shared.u64 	[%r132], %rd314;
$L__BB1_277:
	setp.ge.u32 	%p500, %r3268, %r135;
	bar.sync 	0;
	mov.b64 	%rd3457, 0;
	@%p500 bra 	$L__BB1_279;
	ld.shared.u64 	%rd3457, [%r134];
$L__BB1_279:
	setp.gt.u32 	%p501, %r3268, 31;
	@%p501 bra 	$L__BB1_282;
	setp.ne.s32 	%p502, %r3268, 0;
	cvt.u32.u64 	%r1502, %rd3457;
	shfl.sync.down.b32	%r1503|%p503, %r1502, 16, 31, -1;
	{ .reg .b32 tmp; mov.b64 {tmp, %r1504}, %rd3457; }
	shfl.sync.down.b32	%r1505|%p504, %r1504, 16, 31, -1;
	cvt.u64.u32 	%rd1972, %r1505;
	shl.b64 	%rd1973, %rd1972, 32;
	cvt.u64.u32 	%rd1974, %r1503;
	add.s64 	%rd1975, %rd3457, %rd1974;
	add.s64 	%rd1976, %rd1975, %rd1973;
	cvt.u32.u64 	%r1506, %rd1975;
	shfl.sync.down.b32	%r1507|%p505, %r1506, 8, 31, -1;
	{ .reg .b32 tmp; mov.b64 {tmp, %r1508}, %rd1976; }
	shfl.sync.down.b32	%r1509|%p506, %r1508, 8, 31, -1;
	cvt.u64.u32 	%rd1977, %r1509;
	shl.b64 	%rd1978, %rd1977, 32;
	cvt.u64.u32 	%rd1979, %r1507;
	add.s64 	%rd1980, %rd1976, %rd1979;
	add.s64 	%rd1981, %rd1980, %rd1978;
	cvt.u32.u64 	%r1510, %rd1980;
	shfl.sync.down.b32	%r1511|%p507, %r1510, 4, 31, -1;
	{ .reg .b32 tmp; mov.b64 {tmp, %r1512}, %rd1981; }
	shfl.sync.down.b32	%r1513|%p508, %r1512, 4, 31, -1;
	cvt.u64.u32 	%rd1982, %r1513;
	shl.b64 	%rd1983, %rd1982, 32;
	cvt.u64.u32 	%rd1984, %r1511;
	add.s64 	%rd1985, %rd1981, %rd1984;
	add.s64 	%rd1986, %rd1985, %rd1983;
	cvt.u32.u64 	%r1514, %rd1985;
	shfl.sync.down.b32	%r1515|%p509, %r1514, 2, 31, -1;
	{ .reg .b32 tmp; mov.b64 {tmp, %r1516}, %rd1986; }
	shfl.sync.down.b32	%r1517|%p510, %r1516, 2, 31, -1;
	cvt.u64.u32 	%rd1987, %r1517;
	shl.b64 	%rd1988, %rd1987, 32;
	cvt.u64.u32 	%rd1989, %r1515;
	add.s64 	%rd1990, %rd1986, %rd1989;
	add.s64 	%rd1991, %rd1990, %rd1988;
	cvt.u32.u64 	%r1518, %rd1990;
	shfl.sync.down.b32	%r1519|%p511, %r1518, 1, 31, -1;
	{ .reg .b32 tmp; mov.b64 {tmp, %r1520}, %rd1991; }
	shfl.sync.down.b32	%r1521|%p512, %r1520, 1, 31, -1;
	cvt.u64.u32 	%rd1992, %r1521;
	shl.b64 	%rd1993, %rd1992, 32;
	cvt.u64.u32 	%rd1994, %r1519;
	add.s64 	%rd1995, %rd1991, %rd1994;
	add.s64 	%rd317, %rd1995, %rd1993;
	@%p502 bra 	$L__BB1_282;
	st.shared.u64 	[_ZZ16blockReduceSum64xE6shared], %rd317;
$L__BB1_282:
	setp.gt.u32 	%p513, %r3268, 339;
	bar.sync 	0;
	mov.b64 	%rd3459, 0;
	ld.shared.u64 	%rd318, [_ZZ16blockReduceSum64xE6shared];
	@%p513 bra 	$L__BB1_285;
	mov.u32 	%r1522, %ctaid.x;
	shl.b32 	%r1523, %r1522, 2;
	and.b32  	%r1524, %r1523, 2147483644;
	add.s32 	%r1525, %r141, %r1524;
	add.s32 	%r151, %r1525, 1;
	mov.b64 	%rd3459, 0;
	mov.u32 	%r3263, %r3268;
$L__BB1_284:
	mad.lo.s32 	%r1526, %r3263, -1640531527, %r151;
	shr.u32 	%r1527, %r1526, 16;
	xor.b32  	%r1528, %r1527, %r1526;
	mul.lo.s32 	%r1529, %r1528, -2048144789;
	shr.u32 	%r1530, %r1529, 13;
	xor.b32  	%r1531, %r1530, %r1529;
	mul.lo.s32 	%r1532, %r1531, -1028477387;
	shr.u32 	%r1533, %r1532, 16;
	xor.b32  	%r1534, %r1533, %r1532;
	and.b32  	%r1535, %r1534, 1;
	setp.eq.b32 	%p514, %r1535, 1;
	shr.u32 	%r1536, %r1534, 1;
	and.b32  	%r1537, %r1536, 31;
	neg.s32 	%r1538, %r1537;
	selp.b32 	%r1539, %r1537, %r1538, %p514;
	mov.u32 	%r1540, s_mem;
	add.s32 	%r1541, %r1540, %r3263;
	ld.shared.s8 	%r1542, [%r1541+4080];
	mul.wide.s32 	%rd1998, %r1539, %r1542;
	add.s64 	%rd3459, %rd1998, %rd3459;
	add.s32 	%r3263, %r3263, %r123;
	setp.lt.u32 	%p515, %r3263, 340;
	@%p515 bra 	$L__BB1_284;
$L__BB1_285:
	setp.ne.s32 	%p516, %r133, 0;
	bar.sync 	0;
	cvt.u32.u64 	%r1543, %rd3459;
	shfl.sync.down.b32	%r1544|%p517, %r1543, 16, 31, -1;
	{ .reg .b32 tmp; mov.b64 {tmp, %r1545}, %rd3459; }
	shfl.sync.down.b32	%r1546|%p518, %r1545, 16, 31, -1;
	cvt.u64.u32 	%rd1999, %r1546;
	shl.b64 	%rd2000, %rd1999, 32;
	cvt.u64.u32 	%rd2001, %r1544;
	add.s64 	%rd2002, %rd3459, %rd2001;
	add.s64 	%rd2003, %rd2002, %rd2000;
	cvt.u32.u64 	%r1547, %rd2002;
	shfl.sync.down.b32	%r1548|%p519, %r1547, 8, 31, -1;
	{ .reg .b32 tmp; mov.b64 {tmp, %r1549}, %rd2003; }
	shfl.sync.down.b32	%r1550|%p520, %r1549, 8, 31, -1;
	cvt.u64.u32 	%rd2004, %r1550;
	shl.b64 	%rd2005, %rd2004, 32;
	cvt.u64.u32 	%rd2006, %r1548;
	add.s64 	%rd2007, %rd2003, %rd2006;
	add.s64 	%rd2008, %rd2007, %rd2005;
	cvt.u32.u64 	%r1551, %rd2007;
	shfl.sync.down.b32	%r1552|%p521, %r1551, 4, 31, -1;
	{ .reg .b32 tmp; mov.b64 {tmp, %r1553}, %rd2008; }
	shfl.sync.down.b32	%r1554|%p522, %r1553, 4, 31, -1;
	cvt.u64.u32 	%rd2009, %r1554;
	shl.b64 	%rd2010, %rd2009, 32;
	cvt.u64.u32 	%rd2011, %r1552;
	add.s64 	%rd2012, %rd2008, %rd2011;
	add.s64 	%rd2013, %rd2012, %rd2010;
	cvt.u32.u64 	%r1555, %rd2012;
	shfl.sync.down.b32	%r1556|%p523, %r1555, 2, 31, -1;
	{ .reg .b32 tmp; mov.b64 {tmp, %r1557}, %rd2013; }
	shfl.sync.down.b32	%r1558|%p524, %r1557, 2, 31, -1;
	cvt.u64.u32 	%rd2014, %r1558;
	shl.b64 	%rd2015, %rd2014, 32;
	cvt.u64.u32 	%rd2016, %r1556;
	add.s64 	%rd2017, %rd2013, %rd2016;
	add.s64 	%rd2018, %rd2017, %rd2015;
	cvt.u32.u64 	%r1559, %rd2017;
	shfl.sync.down.b32	%r1560|%p525, %r1559, 1, 31, -1;
	{ .reg .b32 tmp; mov.b64 {tmp, %r1561}, %rd2018; }
	shfl.sync.down.b32	%r1562|%p526, %r1561, 1, 31, -1;
	cvt.u64.u32 	%rd2019, %r1562;
	shl.b64 	%rd2020, %rd2019, 32;
	cvt.u64.u32 	%rd2021, %r1560;
	add.s64 	%rd2022, %rd2018, %rd2021;
	add.s64 	%rd322, %rd2022, %rd2020;
	@%p516 bra 	$L__BB1_287;
	st.shared.u64 	[%r132], %rd322;
$L__BB1_287:
	setp.ge.u32 	%p527, %r3268, %r135;
	bar.sync 	0;
	mov.b64 	%rd3460, 0;
	@%p527 bra 	$L__BB1_289;
	ld.shared.u64 	%rd3460, [%r134];
$L__BB1_289:
	setp.gt.u32 	%p528, %r3268, 31;
	@%p528 bra 	$L__BB1_292;
	setp.ne.s32 	%p529, %r3268, 0;
	cvt.u32.u64 	%r1563, %rd3460;
	shfl.sync.down.b32	%r1564|%p530, %r1563, 16, 31, -1;
	{ .reg .b32 tmp; mov.b64 {tmp, %r1565}, %rd3460; }
	shfl.sync.down.b32	%r1566|%p531, %r1565, 16, 31, -1;
	cvt.u64.u32 	%rd2024, %r1566;
	shl.b64 	%rd2025, %rd2024, 32;
	cvt.u64.u32 	%rd2026, %r1564;
	add.s64 	%rd2027, %rd3460, %rd2026;
	add.s64 	%rd2028, %rd2027, %rd2025;
	cvt.u32.u64 	%r1567, %rd2027;
	shfl.sync.down.b32	%r1568|%p532, %r1567, 8, 31, -1;
	{ .reg .b32 tmp; mov.b64 {tmp, %r1569}, %rd2028; }
	shfl.sync.down.b32	%r1570|%p533, %r1569, 8, 31, -1;
	cvt.u64.u32 	%rd2029, %r1570;
	shl.b64 	%rd2030, %rd2029, 32;
	cvt.u64.u32 	%rd2031, %r1568;
	add.s64 	%rd2032, %rd2028, %rd2031;
	add.s64 	%rd2033, %rd2032, %rd2030;
	cvt.u32.u64 	%r1571, %rd2032;
	shfl.sync.down.b32	%r1572|%p534, %r1571, 4, 31, -1;
	{ .reg .b32 tmp; mov.b64 {tmp, %r1573}, %rd2033; }
	shfl.sync.down.b32	%r1574|%p535, %r1573, 4, 31, -1;
	cvt.u64.u32 	%rd2034, %r1574;
	shl.b64 	%rd2035, %rd2034, 32;
	cvt.u64.u32 	%rd2036, %r1572;
	add.s64 	%rd2037, %rd2033, %rd2036;
	add.s64 	%rd2038, %rd2037, %rd2035;
	cvt.u32.u64 	%r1575, %rd2037;
	shfl.sync.down.b32	%r1576|%p536, %r1575, 2, 31, -1;
	{ .reg .b32 tmp; mov.b64 {tmp, %r1577}, %rd2038; }
	shfl.sync.down.b32	%r1578|%p537, %r1577, 2, 31, -1;
	cvt.u64.u32 	%rd2039, %r1578;
	shl.b64 	%rd2040, %rd2039, 32;
	cvt.u64.u32 	%rd2041, %r1576;
	add.s64 	%rd2042, %rd2038, %rd2041;
	add.s64 	%rd2043, %rd2042, %rd2040;
	cvt.u32.u64 	%r1579, %rd2042;
	shfl.sync.down.b32	%r1580|%p538, %r1579, 1, 31, -1;
	{ .reg .b32 tmp; mov.b64 {tmp, %r1581}, %rd2043; }
	shfl.sync.down.b32	%r1582|%p539, %r1581, 1, 31, -1;
	cvt.u64.u32 	%rd2044, %r1582;
	shl.b64 	%rd2045, %rd2044, 32;
	cvt.u64.u32 	%rd2046, %r1580;
	add.s64 	%rd2047, %rd2043, %rd2046;
	add.s64 	%rd325, %rd2047, %rd2045;
	@%p529 bra 	$L__BB1_292;
	st.shared.u64 	[_ZZ16blockReduceSum64xE6shared], %rd325;
$L__BB1_292:
	setp.gt.u32 	%p540, %r3268, 339;
	bar.sync 	0;
	mov.b64 	%rd3462, 0;
	ld.shared.u64 	%rd326, [_ZZ16blockReduceSum64xE6shared];
	@%p540 bra 	$L__BB1_295;
	mov.u32 	%r1583, %ctaid.x;
	shl.b32 	%r1584, %r1583, 2;
	and.b32  	%r1585, %r1584, 2147483644;
	add.s32 	%r1586, %r141, %r1585;
	add.s32 	%r154, %r1586, 2;
	mov.b64 	%rd3462, 0;
	mov.u32 	%r3264, %r3268;
$L__BB1_294:
	mad.lo.s32 	%r1587, %r3264, -1640531527, %r154;
	shr.u32 	%r1588, %r1587, 16;
	xor.b32  	%r1589, %r1588, %r1587;
	mul.lo.s32 	%r1590, %r1589, -2048144789;
	shr.u32 	%r1591, %r1590, 13;
	xor.b32  	%r1592, %r1591, %r1590;
	mul.lo.s32 	%r1593, %r1592, -1028477387;
	shr.u32 	%r1594, %r1593, 16;
	xor.b32  	%r1595, %r1594, %r1593;
	and.b32  	%r1596, %r1595, 1;
	setp.eq.b32 	%p541, %r1596, 1;
	shr.u32 	%r1597, %r1595, 1;
	and.b32  	%r1598, %r1597, 31;
	neg.s32 	%r1599, %r1598;
	selp.b32 	%r1600, %r1598, %r1599, %p541;
	mov.u32 	%r1601, s_mem;
	add.s32 	%r1602, %r1601, %r3264;
	ld.shared.s8 	%r1603, [%r1602+5440];
	mul.wide.s32 	%rd2050, %r1600, %r1603;
	add.s64 	%rd3462, %rd2050, %rd3462;
	add.s32 	%r3264, %r3264, %r123;
	setp.lt.u32 	%p542, %r3264, 340;
	@%p542 bra 	$L__BB1_294;
$L__BB1_295:
	setp.ne.s32 	%p543, %r133, 0;
	bar.sync 	0;
	cvt.u32.u64 	%r1604, %rd3462;
	shfl.sync.down.b32	%r1605|%p544, %r1604, 16, 31, -1;
	{ .reg .b32 tmp; mov.b64 {tmp, %r1606}, %rd3462; }
	shfl.sync.down.b32	%r1607|%p545, %r1606, 16, 31, -1;
	cvt.u64.u32 	%rd2051, %r1607;
	shl.b64 	%rd2052, %rd2051, 32;
	cvt.u64.u32 	%rd2053, %r1605;
	add.s64 	%rd2054, %rd3462, %rd2053;
	add.s64 	%rd2055, %rd2054, %rd2052;
	cvt.u32.u64 	%r1608, %rd2054;
	shfl.sync.down.b32	%r1609|%p546, %r1608, 8, 31, -1;
	{ .reg .b32 tmp; mov.b64 {tmp, %r1610}, %rd2055; }
	shfl.sync.down.b32	%r1611|%p547, %r1610, 8, 31, -1;
	cvt.u64.u32 	%rd2056, %r1611;
	shl.b64 	%rd2057, %rd2056, 32;
	cvt.u64.u32 	%rd2058, %r1609;
	add.s64 	%rd2059, %rd2055, %rd2058;
	add.s64 	%rd2060, %rd2059, %rd2057;
	cvt.u32.u64 	%r1612, %rd2059;
	shfl.sync.down.b32	%r1613|%p548, %r1612, 4, 31, -1;
	{ .reg .b32 tmp; mov.b64 {tmp, %r1614}, %rd2060; }
	shfl.sync.down.b32	%r1615|%p549, %r1614, 4, 31, -1;
	cvt.u64.u32 	%rd2061, %r1615;
	shl.b64 	%rd2062, %rd2061, 32;
	cvt.u64.u32 	%rd2063, %r1613;
	add.s64 	%rd2064, %rd2060, %rd2063;
	add.s64 	%rd2065, %rd2064, %rd2062;
	cvt.u32.u64 	%r1616, %rd2064;
	shfl.sync.down.b32	%r1617|%p550, %r1616, 2, 31, -1;
	{ .reg .b32 tmp; mov.b64 {tmp, %r1618}, %rd2065; }
	shfl.sync.down.b32	%r1619|%p551, %r1618, 2, 31, -1;
	cvt.u64.u32 	%rd2066, %r1619;
	shl.b64 	%rd2067, %rd2066, 32;
	cvt.u64.u32 	%rd2068, %r1617;
	add.s64 	%rd2069, %rd2065, %rd2068;
	add.s64 	%rd2070, %rd2069, %rd2067;
	cvt.u32.u64 	%r1620, %rd2069;
	shfl.sync.down.b32	%r1621|%p552, %r1620, 1, 31, -1;
	{ .reg .b32 tmp; mov.b64 {tmp, %r1622}, %rd2070; }
	shfl.sync.down.b32	%r1623|%p553, %r1622, 1, 31, -1;
	cvt.u64.u32 	%rd2071, %r1623;
	shl.b64 	%rd2072, %rd2071, 32;
	cvt.u64.u32 	%rd2073, %r1621;
	add.s64 	%rd2074, %rd2070, %rd2073;
	add.s64 	%rd330, %rd2074, %rd2072;
	@%p543 bra 	$L__BB1_297;
	st.shared.u64 	[%r132], %rd330;
$L__BB1_297:
	setp.ge.u32 	%p554, %r3268, %r135;
	bar.sync 	0;
	mov.b64 	%rd3463, 0;
	@%p554 bra 	$L__BB1_299;
	ld.shared.u64 	%rd3463, [%r134];
$L__BB1_299:
	setp.gt.u32 	%p555, %r3268, 31;
	@%p555 bra 	$L__BB1_302;
	setp.ne.s32 	%p556, %r3268, 0;
	cvt.u32.u64 	%r1624, %rd3463;
	shfl.sync.down.b32	%r1625|%p557, %r1624, 16, 31, -1;
	{ .reg .b32 tmp; mov.b64 {tmp, %r1626}, %rd3463; }
	shfl.sync.down.b32	%r1627|%p558, %r1626, 16, 31, -1;
	cvt.u64.u32 	%rd2076, %r1627;
	shl.b64 	%rd2077, %rd2076, 32;
	cvt.u64.u32 	%rd2078, %r1625;
	add.s64 	%rd2079, %rd3463, %rd2078;
	add.s64 	%rd2080, %rd2079, %rd2077;
	cvt.u32.u64 	%r1628, %rd2079;
	shfl.sync.down.b32	%r1629|%p559, %r1628, 8, 31, -1;
	{ .reg .b32 tmp; mov.b64 {tmp, %r1630}, %rd2080; }
	shfl.sync.down.b32	%r1631|%p560, %r1630, 8, 31, -1;
	cvt.u64.u32 	%rd2081, %r1631;
	shl.b64 	%rd2082, %rd2081, 32;
	cvt.u64.u32 	%rd2083, %r1629;
	add.s64 	%rd2084, %rd2080, %rd2083;
	add.s64 	%rd2085, %rd2084, %rd2082;
	cvt.u32.u64 	%r1632, %rd2084;
	shfl.sync.down.b32	%r1633|%p561, %r1632, 4, 31, -1;
	{ .reg .b32 tmp; mov.b64 {tmp, %r1634}, %rd2085; }
	shfl.sync.down.b32	%r1635|%p562, %r1634, 4, 31, -1;
	cvt.u64.u32 	%rd2086, %r1635;
	shl.b64 	%rd2087, %rd2086, 32;
	cvt.u64.u32 	%rd2088, %r1633;
	add.s64 	%rd2089, %rd2085, %rd2088;
	add.s64 	%rd2090, %rd2089, %rd2087;
	cvt.u32.u64 	%r1636, %rd2089;
	shfl.sync.down.b32	%r1637|%p563, %r1636, 2, 31, -1;
	{ .reg .b32 tmp; mov.b64 {tmp, %r1638}, %rd2090; }
	shfl.sync.down.b32	%r1639|%p564, %r1638, 2, 31, -1;
	cvt.u64.u32 	%rd2091, %r1639;
	shl.b64 	%rd2092, %rd2091, 32;
	cvt.u64.u32 	%rd2093, %r1637;
	add.s64 	%rd2094, %rd2090, %rd2093;
	add.s64 	%rd2095, %rd2094, %rd2092;
	cvt.u32.u64 	%r1640, %rd2094;
	shfl.sync.down.b32	%r1641|%p565, %r1640, 1, 31, -1;
	{ .reg .b32 tmp; mov.b64 {tmp, %r1642}, %rd2095; }
	shfl.sync.down.b32	%r1643|%p566, %r1642, 1, 31, -1;
	cvt.u64.u32 	%rd2096, %r1643;
	shl.b64 	%rd2097, %rd2096, 32;
	cvt.u64.u32 	%rd2098, %r1641;
	add.s64 	%rd2099, %rd2095, %rd2098;
	add.s64 	%rd333, %rd2099, %rd2097;
	@%p556 bra 	$L__BB1_302;
	st.shared.u64 	[_ZZ16blockReduceSum64xE6shared], %rd333;
$L__BB1_302:
	setp.gt.u32 	%p567, %r3268, 339;
	bar.sync 	0;
	mov.b64 	%rd3465, 0;
	ld.shared.u64 	%rd334, [_ZZ16blockReduceSum64xE6shared];
	@%p567 bra 	$L__BB1_305;
	mov.u32 	%r1644, %ctaid.x;
	shl.b32 	%r1645, %r1644, 2;
	and.b32  	%r1646, %r1645, 2147483644;
	add.s32 	%r1647, %r141, %r1646;
	add.s32 	%r157, %r1647, 2;
	mov.b64 	%rd3465, 0;
	mov.u32 	%r3265, %r3268;
$L__BB1_304:
	mad.lo.s32 	%r1648, %r3265, -1640531527, %r157;
	shr.u32 	%r1649, %r1648, 16;
	xor.b32  	%r1650, %r1649, %r1648;
	mul.lo.s32 	%r1651, %r1650, -2048144789;
	shr.u32 	%r1652, %r1651, 13;
	xor.b32  	%r1653, %r1652, %r1651;
	mul.lo.s32 	%r1654, %r1653, -1028477387;
	shr.u32 	%r1655, %r1654, 16;
	xor.b32  	%r1656, %r1655, %r1654;
	and.b32  	%r1657, %r1656, 1;
	setp.eq.b32 	%p568, %r1657, 1;
	shr.u32 	%r1658, %r1656, 1;
	and.b32  	%r1659, %r1658, 31;
	neg.s32 	%r1660, %r1659;
	selp.b32 	%r1661, %r1659, %r1660, %p568;
	mov.u32 	%r1662, s_mem;
	add.s32 	%r1663, %r1662, %r3265;
	ld.shared.s8 	%r1664, [%r1663+6800];
	mul.wide.s32 	%rd2102, %r1661, %r1664;
	add.s64 	%rd3465, %rd2102, %rd3465;
	add.s32 	%r3265, %r3265, %r123;
	setp.lt.u32 	%p569, %r3265, 340;
	@%p569 bra 	$L__BB1_304;
$L__BB1_305:
	setp.ne.s32 	%p570, %r133, 0;
	bar.sync 	0;
	cvt.u32.u64 	%r1665, %rd3465;
	shfl.sync.down.b32	%r1666|%p571, %r1665, 16, 31, -1;
	{ .reg .b32 tmp; mov.b64 {tmp, %r1667}, %rd3465; }
	shfl.sync.down.b32	%r1668|%p572, %r1667, 16, 31, -1;
	cvt.u64.u32 	%rd2103, %r1668;
	shl.b64 	%rd2104, %rd2103, 32;
	cvt.u64.u32 	%rd2105, %r1666;
	add.s64 	%rd2106, %rd3465, %rd2105;
	add.s64 	%rd2107, %rd2106, %rd2104;
	cvt.u32.u64 	%r1669, %rd2106;
	shfl.sync.down.b32	%r1670|%p573, %r1669, 8, 31, -1;
	{ .reg .b32 tmp; mov.b64 {tmp, %r1671}, %rd2107; }
	shfl.sync.down.b32	%r1672|%p574, %r1671, 8, 31, -1;
	cvt.u64.u32 	%rd2108, %r1672;
	shl.b64 	%rd2109, %rd2108, 32;
	cvt.u64.u32 	%rd2110, %r1670;
	add.s64 	%rd2111, %rd2107, %rd2110;
	add.s64 	%rd2112, %rd2111, %rd2109;
	cvt.u32.u64 	%r1673, %rd2111;
	shfl.sync.down.b32	%r1674|%p575, %r1673, 4, 31, -1;
	{ .reg .b32 tmp; mov.b64 {tmp, %r1675}, %rd2112; }
	shfl.sync.down.b32	%r1676|%p576, %r1675, 4, 31, -1;
	cvt.u64.u32 	%rd2113, %r1676;
	shl.b64 	%rd2114, %rd2113, 32;
	cvt.u64.u32 	%rd2115, %r1674;
	add.s64 	%rd2116, %rd2112, %rd2115;
	add.s64 	%rd2117, %rd2116, %rd2114;
	cvt.u32.u64 	%r1677, %rd2116;
	shfl.sync.down.b32	%r1678|%p577, %r1677, 2, 31, -1;
	{ .reg .b32 tmp; mov.b64 {tmp, %r1679}, %rd2117; }
	shfl.sync.down.b32	%r1680|%p578, %r1679, 2, 31, -1;
	cvt.u64.u32 	%rd2118, %r1680;
	shl.b64 	%rd2119, %rd2118, 32;
	cvt.u64.u32 	%rd2120, %r1678;
	add.s64 	%rd2121, %rd2117, %rd2120;
	add.s64 	%rd2122, %rd2121, %rd2119;
	cvt.u32.u64 	%r1681, %rd2121;
	shfl.sync.down.b32	%r1682|%p579, %r1681, 1, 31, -1;
	{ .reg .b32 tmp; mov.b64 {tmp, %r1683}, %rd2122; }
	shfl.sync.down.b32	%r1684|%p580, %r1683, 1, 31, -1;
	cvt.u64.u32 	%rd2123, %r1684;
	shl.b64 	%rd2124, %rd2123, 32;
	cvt.u64.u32 	%rd2125, %r1682;
	add.s64 	%rd2126, %rd2122, %rd2125;
	add.s64 	%rd338, %rd2126, %rd2124;
	@%p570 bra 	$L__BB1_307;
	st.shared.u64 	[%r132], %rd338;
$L__BB1_307:
	setp.ge.u32 	%p581, %r3268, %r135;
	bar.sync 	0;
	mov.b64 	%rd3466, 0;
	@%p581 bra 	$L__BB1_309;
	ld.shared.u64 	%rd3466, [%r134];
$L__BB1_309:
	setp.gt.u32 	%p582, %r3268, 31;
	@%p582 bra 	$L__BB1_312;
	setp.ne.s32 	%p583, %r3268, 0;
	cvt.u32.u64 	%r1685, %rd3466;
	shfl.sync.down.b32	%r1686|%p584, %r1685, 16, 31, -1;
	{ .reg .b32 tmp; mov.b64 {tmp, %r1687}, %rd3466; }
	shfl.sync.down.b32	%r1688|%p585, %r1687, 16, 31, -1;
	cvt.u64.u32 	%rd2128, %r1688;
	shl.b64 	%rd2129, %rd2128, 32;
	cvt.u64.u32 	%rd2130, %r1686;
	add.s64 	%rd2131, %rd3466, %rd2130;
	add.s64 	%rd2132, %rd2131, %rd2129;
	cvt.u32.u64 	%r1689, %rd2131;
	shfl.sync.down.b32	%r1690|%p586, %r1689, 8, 31, -1;
	{ .reg .b32 tmp; mov.b64 {tmp, %r1691}, %rd2132; }
	shfl.sync.down.b32	%r1692|%p587, %r1691, 8, 31, -1;
	cvt.u64.u32 	%rd2133, %r1692;
	shl.b64 	%rd2134, %rd2133, 32;
	cvt.u64.u32 	%rd2135, %r1690;
	add.s64 	%rd2136, %rd2132, %rd2135;
	add.s64 	%rd2137, %rd2136, %rd2134;
	cvt.u32.u64 	%r1693, %rd2136;
	shfl.sync.down.b32	%r1694|%p588, %r1693, 4, 31, -1;
	{ .reg .b32 tmp; mov.b64 {tmp, %r1695}, %rd2137; }
	shfl.sync.down.b32	%r1696|%p589, %r1695, 4, 31, -1;
	cvt.u64.u32 	%rd2138, %r1696;
	shl.b64 	%rd2139, %rd2138, 32;
	cvt.u64.u32 	%rd2140, %r1694;
	add.s64 	%rd2141, %rd2137, %rd2140;
	add.s64 	%rd2142, %rd2141, %rd2139;
	cvt.u32.u64 	%r1697, %rd2141;
	shfl.sync.down.b32	%r1698|%p590, %r1697, 2, 31, -1;
	{ .reg .b32 tmp; mov.b64 {tmp, %r1699}, %rd2142; }
	shfl.sync.down.b32	%r1700|%p591, %r1699, 2, 31, -1;
	cvt.u64.u32 	%rd2143, %r1700;
	shl.b64 	%rd2144, %rd2143, 32;
	cvt.u64.u32 	%rd2145, %r1698;
	add.s64 	%rd2146, %rd2142, %rd2145;
	add.s64 	%rd2147, %rd2146, %rd2144;
	cvt.u32.u64 	%r1701, %rd2146;
	shfl.sync.down.b32	%r1702|%p592, %r1701, 1, 31, -1;
	{ .reg .b32 tmp; mov.b64 {tmp, %r1703}, %rd2147; }
	shfl.sync.down.b32	%r1704|%p593, %r1703, 1, 31, -1;
	cvt.u64.u32 	%rd2148, %r1704;
	shl.b64 	%rd2149, %rd2148, 32;
	cvt.u64.u32 	%rd2150, %r1702;
	add.s64 	%rd2151, %rd2147, %rd2150;
	add.s64 	%rd341, %rd2151, %rd2149;
	@%p583 bra 	$L__BB1_312;
	st.shared.u64 	[_ZZ16blockReduceSum64xE6shared], %rd341;
$L__BB1_312:
	setp.gt.u32 	%p594, %r3268, 339;
	bar.sync 	0;
	mov.b64 	%rd3468, 0;
	ld.shared.u64 	%rd342, [_ZZ16blockReduceSum64xE6shared];
	@%p594 bra 	$L__BB1_315;
	mov.u32 	%r1705, %ctaid.x;
	shl.b32 	%r1706, %r1705, 2;
	and.b32  	%r1707, %r1706, 2147483644;
	add.s32 	%r1708, %r141, %r1707;
	add.s32 	%r160, %r1708, 3;
	mov.b64 	%rd3468, 0;
	mov.u32 	%r3266, %r3268;
$L__BB1_314:
	mad.lo.s32 	%r1709, %r3266, -1640531527, %r160;
	shr.u32 	%r1710, %r1709, 16;
	xor.b32  	%r1711, %r1710, %r1709;
	mul.lo.s32 	%r1712, %r1711, -2048144789;
	shr.u32 	%r1713, %r1712, 13;
	xor.b32  	%r1714, %r1713, %r1712;
	mul.lo.s32 	%r1715, %r1714, -1028477387;
	shr.u32 	%r1716, %r1715, 16;
	xor.b32  	%r1717, %r1716, %r1715;
	and.b32  	%r1718, %r1717, 1;
	setp.eq.b32 	%p595, %r1718, 1;
	shr.u32 	%r1719, %r1717, 1;
	and.b32  	%r1720, %r1719, 31;
	neg.s32 	%r1721, %r1720;
	selp.b32 	%r1722, %r1720, %r1721, %p595;
	mov.u32 	%r1723, s_mem;
	add.s32 	%r1724, %r1723, %r3266;
	ld.shared.s8 	%r1725, [%r1724+8160];
	mul.wide.s32 	%rd2154, %r1722, %r1725;
	add.s64 	%rd3468, %rd2154, %rd3468;
	add.s32 	%r3266, %r3266, %r123;
	setp.lt.u32 	%p596, %r3266, 340;
	@%p596 bra 	$L__BB1_314;
$L__BB1_315:
	setp.ne.s32 	%p597, %r133, 0;
	bar.sync 	0;
	cvt.u32.u64 	%r1726, %rd3468;
	shfl.sync.down.b32	%r1727|%p598, %r1726, 16, 31, -1;
	{ .reg .b32 tmp; mov.b64 {tmp, %r1728}, %rd3468; }
	shfl.sync.down.b32	%r1729|%p599, %r1728, 16, 31, -1;
	cvt.u64.u32 	%rd2155, %r1729;
	shl.b64 	%rd2156, %rd2155, 32;
	cvt.u64.u32 	%rd2157, %r1727;
	add.s64 	%rd2158, %rd3468, %rd2157;
	add.s64 	%rd2159, %rd2158, %rd2156;
	cvt.u32.u64 	%r1730, %rd2158;
	shfl.sync.down.b32	%r1731|%p600, %r1730, 8, 31, -1;
	{ .reg .b32 tmp; mov.b64 {tmp, %r1732}, %rd2159; }
	shfl.sync.down.b32	%r1733|%p601, %r1732, 8, 31, -1;
	cvt.u64.u32 	%rd2160, %r1733;
	shl.b64 	%rd2161, %rd2160, 32;
	cvt.u64.u32 	%rd2162, %r1731;
	add.s64 	%rd2163, %rd2159, %rd2162;
	add.s64 	%rd2164, %rd2163, %rd2161;
	cvt.u32.u64 	%r1734, %rd2163;
	shfl.sync.down.b32	%r1735|%p602, %r1734, 4, 31, -1;
	{ .reg .b32 tmp; mov.b64 {tmp, %r1736}, %rd2164; }
	shfl.sync.down.b32	%r1737|%p603, %r1736, 4, 31, -1;
	cvt.u64.u32 	%rd2165, %r1737;
	shl.b64 	%rd2166, %rd2165, 32;
	cvt.u64.u32 	%rd2167, %r1735;
	add.s64 	%rd2168, %rd2164, %rd2167;
	add.s64 	%rd2169, %rd2168, %rd2166;
	cvt.u32.u64 	%r1738, %rd2168;
	shfl.sync.down.b32	%r1739|%p604, %r1738, 2, 31, -1;
	{ .reg .b32 tmp; mov.b64 {tmp, %r1740}, %rd2169; }
	shfl.sync.down.b32	%r1741|%p605, %r1740, 2, 31, -1;
	cvt.u64.u32 	%rd2170, %r1741;
	shl.b64 	%rd2171, %rd2170, 32;
	cvt.u64.u32 	%rd2172, %r1739;
	add.s64 	%rd2173, %rd2169, %rd2172;
	add.s64 	%rd2174, %rd2173, %rd2171;
	cvt.u32.u64 	%r1742, %rd2173;
	shfl.sync.down.b32	%r1743|%p606, %r1742, 1, 31, -1;
	{ .reg .b32 tmp; mov.b64 {tmp, %r1744}, %rd2174; }
	shfl.sync.down.b32	%r1745|%p607, %r1744, 1, 31, -1;
	cvt.u64.u32 	%rd2175, %r1745;
	shl.b64 	%rd2176, %rd2175, 32;
	cvt.u64.u32 	%rd2177, %r1743;
	add.s64 	%rd2178, %rd2174, %rd2177;
	add.s64 	%rd346, %rd2178, %rd2176;
	@%p597 bra 	$L__BB1_317;
	st.shared.u64 	[%r132], %rd346;
$L__BB1_317:
	setp.ge.u32 	%p608, %r3268, %r135;
	bar.sync 	0;
	mov.b64 	%rd3469, 0;
	@%p608 bra 	$L__BB1_319;
	ld.shared.u64 	%rd3469, [%r134];
$L__BB1_319:
	setp.gt.u32 	%p609, %r3268, 31;
	@%p609 bra 	$L__BB1_322;
	setp.ne.s32 	%p610, %r3268, 0;
	cvt.u32.u64 	%r1746, %rd3469;
	shfl.sync.down.b32	%r1747|%p611, %r1746, 16, 31, -1;
	{ .reg .b32 tmp; mov.b64 {tmp, %r1748}, %rd3469; }
	shfl.sync.down.b32	%r1749|%p612, %r1748, 16, 31, -1;
	cvt.u64.u32 	%rd2180, %r1749;
	shl.b64 	%rd2181, %rd2180, 32;
	cvt.u64.u32 	%rd2182, %r1747;
	add.s64 	%rd2183, %rd3469, %rd2182;
	add.s64 	%rd2184, %rd2183, %rd2181;
	cvt.u32.u64 	%r1750, %rd2183;
	shfl.sync.down.b32	%r1751|%p613, %r1750, 8, 31, -1;
	{ .reg .b32 tmp; mov.b64 {tmp, %r1752}, %rd2184; }
	shfl.sync.down.b32	%r1753|%p614, %r1752, 8, 31, -1;
	cvt.u64.u32 	%rd2185, %r1753;
	shl.b64 	%rd2186, %rd2185, 32;
	cvt.u64.u32 	%rd2187, %r1751;
	add.s64 	%rd2188, %rd2184, %rd2187;
	add.s64 	%rd2189, %rd2188, %rd2186;
	cvt.u32.u64 	%r1754, %rd2188;
	shfl.sync.down.b32	%r1755|%p615, %r1754, 4, 31, -1;
	{ .reg .b32 tmp; mov.b64 {tmp, %r1756}, %rd2189; }
	shfl.sync.down.b32	%r1757|%p616, %r1756, 4, 31, -1;
	cvt.u64.u32 	%rd2190, %r1757;
	shl.b64 	%rd2191, %rd2190, 32;
	cvt.u64.u32 	%rd2192, %r1755;
	add.s64 	%rd2193, %rd2189, %rd2192;
	add.s64 	%rd2194, %rd2193, %rd2191;
	cvt.u32.u64 	%r1758, %rd2193;
	shfl.sync.down.b32	%r1759|%p617, %r1758, 2, 31, -1;
	{ .reg .b32 tmp; mov.b64 {tmp, %r1760}, %rd2194; }
	shfl.sync.down.b32	%r1761|%p618, %r1760, 2, 31, -1;
	cvt.u64.u32 	%rd2195, %r1761;
	shl.b64 	%rd2196, %rd2195, 32;
	cvt.u64.u32 	%rd2197, %r1759;
	add.s64 	%rd2198, %rd2194, %rd2197;
	add.s64 	%rd2199, %rd2198, %rd2196;
	cvt.u32.u64 	%r1762, %rd2198;
	shfl.sync.down.b32	%r1763|%p619, %r1762, 1, 31, -1;
	{ .reg .b32 tmp; mov.b64 {tmp, %r1764}, %rd2199; }
	shfl.sync.down.b32	%r1765|%p620, %r1764, 1, 31, -1;
	cvt.u64.u32 	%rd2200, %r1765;
	shl.b64 	%rd2201, %rd2200, 32;
	cvt.u64.u32 	%rd2202, %r1763;
	add.s64 	%rd2203, %rd2199, %rd2202;
	add.s64 	%rd349, %rd2203, %rd2201;
	@%p610 bra 	$L__BB1_322;
	st.shared.u64 	[_ZZ16blockReduceSum64xE6shared], %rd349;
$L__BB1_322:
	setp.gt.u32 	%p621, %r3268, 339;
	bar.sync 	0;
	mov.b64 	%rd3471, 0;
	ld.shared.u64 	%rd350, [_ZZ16blockReduceSum64xE6shared];
	@%p621 bra 	$L__BB1_325;
	mov.u32 	%r1766, %ctaid.x;
	shl.b32 	%r1767, %r1766, 2;
	and.b32  	%r1768, %r1767, 2147483644;
	add.s32 	%r1769, %r141, %r1768;
	add.s32 	%r163, %r1769, 3;
	mov.b64 	%rd3471, 0;
	mov.u32 	%r3267, %r3268;
$L__BB1_324:
	mad.lo.s32 	%r1770, %r3267, -1640531527, %r163;
	shr.u32 	%r1771, %r1770, 16;
	xor.b32  	%r1772, %r1771, %r1770;
	mul.lo.s32 	%r1773, %r1772, -2048144789;
	shr.u32 	%r1774, %r1773, 13;
	xor.b32  	%r1775, %r1774, %r1773;
	mul.lo.s32 	%r1776, %r1775, -1028477387;
	shr.u32 	%r1777, %r1776, 16;
	xor.b32  	%r1778, %r1777, %r1776;
	and.b32  	%r1779, %r1778, 1;
	setp.eq.b32 	%p622, %r1779, 1;
	shr.u32 	%r1780, %r1778, 1;
	and.b32  	%r1781, %r1780, 31;
	neg.s32 	%r1782, %r1781;
	selp.b32 	%r1783, %r1781, %r1782, %p622;
	mov.u32 	%r1784, s_mem;
	add.s32 	%r1785, %r1784, %r3267;
	ld.shared.s8 	%r1786, [%r1785+9520];
	mul.wide.s32 	%rd2206, %r1783, %r1786;
	add.s64 	%rd3471, %rd2206, %rd3471;
	add.s32 	%r3267, %r3267, %r123;
	setp.lt.u32 	%p623, %r3267, 340;
	@%p623 bra 	$L__BB1_324;
$L__BB1_325:
	setp.ne.s32 	%p624, %r133, 0;
	bar.sync 	0;
	cvt.u32.u64 	%r1787, %rd3471;
	shfl.sync.down.b32	%r1788|%p625, %r1787, 16, 31, -1;
	{ .reg .b32 tmp; mov.b64 {tmp, %r1789}, %rd3471; }
	shfl.sync.down.b32	%r1790|%p626, %r1789, 16, 31, -1;
	cvt.u64.u32 	%rd2207, %r1790;
	shl.b64 	%rd2208, %rd2207, 32;
	cvt.u64.u32 	%rd2209, %r1788;
	add.s64 	%rd2210, %rd3471, %rd2209;
	add.s64 	%rd2211, %rd2210, %rd2208;
	cvt.u32.u64 	%r1791, %rd2210;
	shfl.sync.down.b32	%r1792|%p627, %r1791, 8, 31, -1;
	{ .reg .b32 tmp; mov.b64 {tmp, %r1793}, %rd2211; }
	shfl.sync.down.b32	%r1794|%p628, %r1793, 8, 31, -1;
	cvt.u64.u32 	%rd2212, %r1794;
	shl.b64 	%rd2213, %rd2212, 32;
	cvt.u64.u32 	%rd2214, %r1792;
	add.s64 	%rd2215, %rd2211, %rd2214;
	add.s64 	%rd2216, %rd2215, %rd2213;
	cvt.u32.u64 	%r1795, %rd2215;
	shfl.sync.down.b32	%r1796|%p629, %r1795, 4, 31, -1;
	{ .reg .b32 tmp; mov.b64 {tmp, %r1797}, %rd2216; }
	shfl.sync.down.b32	%r1798|%p630, %r1797, 4, 31, -1;
	cvt.u64.u32 	%rd2217, %r1798;
	shl.b64 	%rd2218, %rd2217, 32;
	cvt.u64.u32 	%rd2219, %r1796;
	add.s64 	%rd2220, %rd2216, %rd2219;
	add.s64 	%rd2221, %rd2220, %rd2218;
	cvt.u32.u64 	%r1799, %rd2220;
	shfl.sync.down.b32	%r1800|%p631, %r1799, 2, 31, -1;
	{ .reg .b32 tmp; mov.b64 {tmp, %r1801}, %rd2221; }
	shfl.sync.down.b32	%r1802|%p632, %r1801, 2, 31, -1;
	cvt.u64.u32 	%rd2222, %r1802;
	shl.b64 	%rd2223, %rd2222, 32;
	cvt.u64.u32 	%rd2224, %r1800;
	add.s64 	%rd2225, %rd2221, %rd2224;
	add.s64 	%rd2226, %rd2225, %rd2223;
	cvt.u32.u64 	%r1803, %rd2225;
	shfl.sync.down.b32	%r1804|%p633, %r1803, 1, 31, -1;
	{ .reg .b32 tmp; mov.b64 {tmp, %r1805}, %rd2226; }
	shfl.sync.down.b32	%r1806|%p634, %r1805, 1, 31, -1;
	cvt.u64.u32 	%rd2227, %r1806;
	shl.b64 	%rd2228, %rd2227, 32;
	cvt.u64.u32 	%rd2229, %r1804;
	add.s64 	%rd2230, %rd2226, %rd2229;
	add.s64 	%rd354, %rd2230, %rd2228;
	@%p624 bra 	$L__BB1_327;
	st.shared.u64 	[%r132], %rd354;
$L__BB1_327:
	setp.ge.u32 	%p635, %r3268, %r135;
	bar.sync 	0;
	mov.b64 	%rd3472, 0;
	@%p635 bra 	$L__BB1_329;
	ld.shared.u64 	%rd3472, [%r134];
$L__BB1_329:
	setp.gt.u32 	%p636, %r3268, 31;
	@%p636 bra 	$L__BB1_332;
	setp.ne.s32 	%p637, %r3268, 0;
	cvt.u32.u64 	%r1807, %rd3472;
	shfl.sync.down.b32	%r1808|%p638, %r1807, 16, 31, -1;
	{ .reg .b32 tmp; mov.b64 {tmp, %r1809}, %rd3472; }
	shfl.sync.down.b32	%r1810|%p639, %r1809, 16, 31, -1;
	cvt.u64.u32 	%rd2232, %r1810;
	shl.b64 	%rd2233, %rd2232, 32;
	cvt.u64.u32 	%rd2234, %r1808;
	add.s64 	%rd2235, %rd3472, %rd2234;
	add.s64 	%rd2236, %rd2235, %rd2233;
	cvt.u32.u64 	%r1811, %rd2235;
	shfl.sync.down.b32	%r1812|%p640, %r1811, 8, 31, -1;
	{ .reg .b32 tmp; mov.b64 {tmp, %r1813}, %rd2236; }
	shfl.sync.down.b32	%r1814|%p641, %r1813, 8, 31, -1;
	cvt.u64.u32 	%rd2237, %r1814;
	shl.b64 	%rd2238, %rd2237, 32;
	cvt.u64.u32 	%rd2239, %r1812;
	add.s64 	%rd2240, %rd2236, %rd2239;
	add.s64 	%rd2241, %rd2240, %rd2238;
	cvt.u32.u64 	%r1815, %rd2240;
	shfl.sync.down.b32	%r1816|%p642, %r1815, 4, 31, -1;
	{ .reg .b32 tmp; mov.b64 {tmp, %r1817}, %rd2241; }
	shfl.sync.down.b32	%r1818|%p643, %r1817, 4, 31, -1;
	cvt.u64.u32 	%rd2242, %r1818;
	shl.b64 	%rd2243, %rd2242, 32;
	cvt.u64.u32 	%rd2244, %r1816;
	add.s64 	%rd2245, %rd2241, %rd2244;
	add.s64 	%rd2246, %rd2245, %rd2243;
	cvt.u32.u64 	%r1819, %rd2245;
	shfl.sync.down.b32	%r1820|%p644, %r1819, 2, 31, -1;
	{ .reg .b32 tmp; mov.b64 {tmp, %r1821}, %rd2246; }
	shfl.sync.down.b32	%r1822|%p645, %r1821, 2, 31, -1;
	cvt.u64.u32 	%rd2247, %r1822;
	shl.b64 	%rd2248, %rd2247, 32;
	cvt.u64.u32 	%rd2249, %r1820;
	add.s64 	%rd2250, %rd2246, %rd2249;
	add.s64 	%rd2251, %rd2250, %rd2248;
	cvt.u32.u64 	%r1823, %rd2250;
	shfl.sync.down.b32	%r1824|%p646, %r1823, 1, 31, -1;
	{ .reg .b32 tmp; mov.b64 {tmp, %r1825}, %rd2251; }
	shfl.sync.down.b32	%r1826|%p647, %r1825, 1, 31, -1;
	cvt.u64.u32 	%rd2252, %r1826;
	shl.b64 	%rd2253, %rd2252, 32;
	cvt.u64.u32 	%rd2254, %r1824;
	add.s64 	%rd2255, %rd2251, %rd2254;
	add.s64 	%rd357, %rd2255, %rd2253;
	@%p637 bra 	$L__BB1_332;
	st.shared.u64 	[_ZZ16blockReduceSum64xE6shared], %rd357;
$L__BB1_332:
	setp.gt.u32 	%p648, %r3268, 339;
	bar.sync 	0;
	ld.shared.u64 	%rd358, [_ZZ16blockReduceSum64xE6shared];
	@%p648 bra 	$L__BB1_342;
$L__BB1_333:
	mov.b32 	%r3269, 0;
	mov.b64 	%rd3473, 0;
	mov.u64 	%rd3474, %rd3473;
	mov.u64 	%rd3475, %rd3473;
	mov.u64 	%rd3476, %rd3473;
	mov.u64 	%rd3477, %rd3473;
	mov.u64 	%rd3478, %rd3473;
	mov.u64 	%rd3479, %rd3473;
	mov.u64 	%rd3480, %rd3473;
$L__BB1_334:
	ld.param.u64 	%rd3349, [_Z21train_sequence_kernelPKhliPK8EggModelPaPij_param_3];
	mad.lo.s32 	%r1828, %r3269, 1360, %r3268;
	cvt.u64.u32 	%rd2257, %r1828;
	cvta.to.global.u64 	%rd2258, %rd3349;
	mul.wide.u32 	%rd2259, %r3223, 680;
	add.s64 	%rd2260, %rd2258, %rd2259;
	mul.wide.u32 	%rd2261, %r3223, 924120;
	add.s64 	%rd2262, %rd2260, %rd2261;
	add.s64 	%rd2263, %rd2262, %rd2257;
	mov.u32 	%r1829, s_mem;
	add.s32 	%r1830, %r1829, %r3269;
	ld.shared.v2.u8 	{%rs141, %rs142}, [%r1830];
	ld.shared.v2.u8 	{%rs143, %rs144}, [%r1830+1360];
	ld.shared.v2.u8 	{%rs145, %rs146}, [%r1830+2720];
	ld.shared.v2.u8 	{%rs147, %rs148}, [%r1830+4080];
	ld.shared.v2.u8 	{%rs149, %rs150}, [%r1830+5440];
	ld.shared.v2.u8 	{%rs151, %rs152}, [%r1830+6800];
	ld.shared.v2.u8 	{%rs153, %rs154}, [%r1830+8160];
	ld.shared.v2.u8 	{%rs155, %rs156}, [%r1830+9520];
	cvt.s16.s8 	%rs157, %rs141;
	cvt.s16.s8 	%rs158, %rs142;
	mov.b32 	%r1831, {%rs157, %rs158};
	ld.global.nc.u8 	%rs159, [%rd2263+1940720];
	cvt.u32.u8 	%r1832, %rs159;
	ld.global.nc.u8 	%rs160, [%rd2263+1939360];
	cvt.u32.u8 	%r1833, %rs160;
	prmt.b32 	%r1834, %r1833, %r1832, 0x3340U;
	prmt.b32 	%r1838, %r1834, %r1835, 0x5410U;
	mov.b32 	%r1839, 0;
	dp2a.lo.s32.s32 	%r1840, %r1831, %r1838, %r1839;
	cvt.s64.s32 	%rd2264, %r1840;
	add.s64 	%rd3480, %rd2264, %rd3480;
	cvt.s16.s8 	%rs161, %rs143;
	cvt.s16.s8 	%rs162, %rs144;
	mov.b32 	%r1841, {%rs161, %rs162};
	dp2a.lo.s32.s32 	%r1842, %r1841, %r1838, %r1839;
	cvt.s64.s32 	%rd2265, %r1842;
	add.s64 	%rd3479, %rd2265, %rd3479;
	cvt.s16.s8 	%rs163, %rs145;
	cvt.s16.s8 	%rs164, %rs146;
	mov.b32 	%r1843, {%rs163, %rs164};
	dp2a.lo.s32.s32 	%r1844, %r1843, %r1838, %r1839;
	cvt.s64.s32 	%rd2266, %r1844;
	add.s64 	%rd3478, %rd2266, %rd3478;
	cvt.s16.s8 	%rs165, %rs147;
	cvt.s16.s8 	%rs166, %rs148;
	mov.b32 	%r1845, {%rs165, %rs166};
	dp2a.lo.s32.s32 	%r1846, %r1845, %r1838, %r1839;
	cvt.s64.s32 	%rd2267, %r1846;
	add.s64 	%rd3477, %rd2267, %rd3477;
	cvt.s16.s8 	%rs167, %rs149;
	cvt.s16.s8 	%rs168, %rs150;
	mov.b32 	%r1847, {%rs167, %rs168};
	dp2a.lo.s32.s32 	%r1848, %r1847, %r1838, %r1839;
	cvt.s64.s32 	%rd2268, %r1848;
	add.s64 	%rd3476, %rd2268, %rd3476;
	cvt.s16.s8 	%rs169, %rs151;
	cvt.s16.s8 	%rs170, %rs152;
	mov.b32 	%r1849, {%rs169, %rs170};
	dp2a.lo.s32.s32 	%r1850, %r1849, %r1838, %r1839;
	cvt.s64.s32 	%rd2269, %r1850;
	add.s64 	%rd3475, %rd2269, %rd3475;
	cvt.s16.s8 	%rs171, %rs153;
	cvt.s16.s8 	%rs172, %rs154;
	mov.b32 	%r1851, {%rs171, %rs172};
	dp2a.lo.s32.s32 	%r1852, %r1851, %r1838, %r1839;
	cvt.s64.s32 	%rd2270, %r1852;
	add.s64 	%rd3474, %rd2270, %rd3474;
	cvt.s16.s8 	%rs173, %rs155;
	cvt.s16.s8 	%rs174, %rs156;
	mov.b32 	%r1853, {%rs173, %rs174};
	dp2a.lo.s32.s32 	%r1854, %r1853, %r1838, %r1839;
	cvt.s64.s32 	%rd2271, %r1854;
	add.s64 	%rd3473, %rd2271, %rd3473;
	add.s32 	%r3269, %r3269, 2;
	setp.ne.s32 	%p649, %r3269, 340;
	@%p649 bra 	$L__BB1_334;
	ld.param.u32 	%r3198, [_Z21train_sequence_kernelPKhliPK8EggModelPaPij_param_6];
	mov.u32 	%r1856, %tid.x;
	sub.s32 	%r1857, %r3268, %r1856;
	mov.u32 	%r1858, %ntid.x;
	div.u32 	%r169, %r1857, %r1858;
	mul.wide.u32 	%rd2273, %r169, 4;
	add.s64 	%rd2274, %rd10, %rd2273;
	mad.lo.s32 	%r1859, %r3223, 100, %r3198;
	mad.lo.s32 	%r1860, %r3268, -1640531527, %r1859;
	mov.u32 	%r1861, %ctaid.x;
	shl.b32 	%r1862, %r1861, 2;
	and.b32  	%r1863, %r1862, 2147483644;
	add.s32 	%r1864, %r1860, %r1863;
	add.s32 	%r1865, %r1864, 5;
	shr.u32 	%r1866, %r1865, 16;
	xor.b32  	%r1867, %r1866, %r1865;
	mul.lo.s32 	%r1868, %r1867, -2048144789;
	shr.u32 	%r1869, %r1868, 13;
	xor.b32  	%r1870, %r1869, %r1868;
	mul.lo.s32 	%r1871, %r1870, -1028477387;
	shr.u32 	%r1872, %r1871, 16;
	xor.b32  	%r1873, %r1872, %r1871;
	shr.u32 	%r1874, %r1873, 1;
	and.b32  	%r1875, %r1874, 31;
	neg.s32 	%r1876, %r1875;
	and.b32  	%r1877, %r1873, 1;
	setp.eq.b32 	%p650, %r1877, 1;
	selp.b32 	%r1878, %r1875, %r1876, %p650;
	cvt.s64.s32 	%rd2275, %r1878;
	mul.lo.s64 	%rd2276, %rd302, %rd2275;
	shr.s64 	%rd2277, %rd2276, 8;
	add.s64 	%rd2278, %rd2277, %rd3480;
	shr.s64 	%rd2279, %rd2278, 8;
	max.s64 	%rd2280, %rd2279, -127;
	min.s64 	%rd2281, %rd2280, 127;
	st.local.u8 	[%rd2274], %rd2281;
	mul.lo.s64 	%rd2282, %rd310, %rd2275;
	neg.s64 	%rd2283, %rd2282;
	shr.s64 	%rd2284, %rd2283, 8;
	add.s64 	%rd2285, %rd2284, %rd3479;
	shr.s64 	%rd2286, %rd2285, 8;
	max.s64 	%rd2287, %rd2286, -127;
	min.s64 	%rd2288, %rd2287, 127;
	st.local.u8 	[%rd2274+32], %rd2288;
	add.s32 	%r1879, %r1864, 6;
	shr.u32 	%r1880, %r1879, 16;
	xor.b32  	%r1881, %r1880, %r1879;
	mul.lo.s32 	%r1882, %r1881, -2048144789;
	shr.u32 	%r1883, %r1882, 13;
	xor.b32  	%r1884, %r1883, %r1882;
	mul.lo.s32 	%r1885, %r1884, -1028477387;
	shr.u32 	%r1886, %r1885, 16;
	xor.b32  	%r1887, %r1886, %r1885;
	and.b32  	%r1888, %r1887, 1;
	setp.eq.b32 	%p651, %r1888, 1;
	shr.u32 	%r1889, %r1887, 1;
	and.b32  	%r1890, %r1889, 31;
	neg.s32 	%r1891, %r1890;
	selp.b32 	%r1892, %r1890, %r1891, %p651;
	cvt.s64.s32 	%rd2289, %r1892;
	mul.lo.s64 	%rd2290, %rd318, %rd2289;
	shr.s64 	%rd2291, %rd2290, 8;
	add.s64 	%rd2292, %rd2291, %rd3478;
	shr.s64 	%rd2293, %rd2292, 8;
	max.s64 	%rd2294, %rd2293, -127;
	min.s64 	%rd2295, %rd2294, 127;
	st.local.u8 	[%rd2274+64], %rd2295;
	mul.lo.s64 	%rd2296, %rd326, %rd2289;
	neg.s64 	%rd2297, %rd2296;
	shr.s64 	%rd2298, %rd2297, 8;
	add.s64 	%rd2299, %rd2298, %rd3477;
	shr.s64 	%rd2300, %rd2299, 8;
	max.s64 	%rd2301, %rd2300, -127;
	min.s64 	%rd2302, %rd2301, 127;
	st.local.u8 	[%rd2274+96], %rd2302;
	add.s32 	%r1893, %r1864, 7;
	shr.u32 	%r1894, %r1893, 16;
	xor.b32  	%r1895, %r1894, %r1893;
	mul.lo.s32 	%r1896, %r1895, -2048144789;
	shr.u32 	%r1897, %r1896, 13;
	xor.b32  	%r1898, %r1897, %r1896;
	mul.lo.s32 	%r1899, %r1898, -1028477387;
	shr.u32 	%r1900, %r1899, 16;
	xor.b32  	%r1901, %r1900, %r1899;
	and.b32  	%r1902, %r1901, 1;
	setp.eq.b32 	%p652, %r1902, 1;
	shr.u32 	%r1903, %r1901, 1;
	and.b32  	%r1904, %r1903, 31;
	neg.s32 	%r1905, %r1904;
	selp.b32 	%r1906, %r1904, %r1905, %p652;
	cvt.s64.s32 	%rd2303, %r1906;
	mul.lo.s64 	%rd2304, %rd334, %rd2303;
	shr.s64 	%rd2305, %rd2304, 8;
	add.s64 	%rd2306, %rd2305, %rd3476;
	shr.s64 	%rd2307, %rd2306, 8;
	max.s64 	%rd2308, %rd2307, -127;
	min.s64 	%rd2309, %rd2308, 127;
	st.local.u8 	[%rd2274+128], %rd2309;
	mul.lo.s64 	%rd2310, %rd342, %rd2303;
	neg.s64 	%rd2311, %rd2310;
	shr.s64 	%rd2312, %rd2311, 8;
	add.s64 	%rd2313, %rd2312, %rd3475;
	shr.s64 	%rd2314, %rd2313, 8;
	max.s64 	%rd2315, %rd2314, -127;
	min.s64 	%rd2316, %rd2315, 127;
	st.local.u8 	[%rd2274+160], %rd2316;
	add.s32 	%r1907, %r1864, 8;
	shr.u32 	%r1908, %r1907, 16;
	xor.b32  	%r1909, %r1908, %r1907;
	mul.lo.s32 	%r1910, %r1909, -2048144789;
	shr.u32 	%r1911, %r1910, 13;
	xor.b32  	%r1912, %r1911, %r1910;
	mul.lo.s32 	%r1913, %r1912, -1028477387;
	shr.u32 	%r1914, %r1913, 16;
	xor.b32  	%r1915, %r1914, %r1913;
	and.b32  	%r1916, %r1915, 1;
	setp.eq.b32 	%p653, %r1916, 1;
	shr.u32 	%r1917, %r1915, 1;
	and.b32  	%r1918, %r1917, 31;
	neg.s32 	%r1919, %r1918;
	selp.b32 	%r1920, %r1918, %r1919, %p653;
	cvt.s64.s32 	%rd2317, %r1920;
	mul.lo.s64 	%rd2318, %rd350, %rd2317;
	shr.s64 	%rd2319, %rd2318, 8;
	add.s64 	%rd2320, %rd2319, %rd3474;
	shr.s64 	%rd2321, %rd2320, 8;
	max.s64 	%rd2322, %rd2321, -127;
	min.s64 	%rd2323, %rd2322, 127;
	st.local.u8 	[%rd2274+192], %rd2323;
	mul.lo.s64 	%rd2324, %rd358, %rd2317;
	neg.s64 	%rd2325, %rd2324;
	shr.s64 	%rd2326, %rd2325, 8;
	add.s64 	%rd2327, %rd2326, %rd3473;
	shr.s64 	%rd2328, %rd2327, 8;
	max.s64 	%rd2329, %rd2328, -127;
	min.s64 	%rd2330, %rd2329, 127;
	st.local.u8 	[%rd2274+224], %rd2330;
	mov.b32 	%r3270, 0;
	mov.b64 	%rd3481, 0;
	mov.u64 	%rd3482, %rd3481;
	mov.u64 	%rd3483, %rd3481;
	mov.u64 	%rd3484, %rd3481;
	mov.u64 	%rd3485, %rd3481;
	mov.u64 	%rd3486, %rd3481;
	mov.u64 	%rd3487, %rd3481;
	mov.u64 	%rd3488, %rd3481;
$L__BB1_336:
	ld.param.u64 	%rd3350, [_Z21train_sequence_kernelPKhliPK8EggModelPaPij_param_3];
	mad.lo.s32 	%r1921, %r3270, 1360, %r3268;
	cvt.u64.u32 	%rd2331, %r1921;
	cvta.to.global.u64 	%rd2332, %rd3350;
	add.s64 	%rd2334, %rd2332, %rd2259;
	add.s64 	%rd2336, %rd2334, %rd2261;
	add.s64 	%rd2337, %rd2336, %rd2331;
	add.s32 	%r1923, %r1829, %r3270;
	ld.shared.v2.u8 	{%rs175, %rs176}, [%r1923];
	ld.shared.v2.u8 	{%rs177, %rs178}, [%r1923+1360];
	ld.shared.v2.u8 	{%rs179, %rs180}, [%r1923+2720];
	ld.shared.v2.u8 	{%rs181, %rs182}, [%r1923+4080];
	ld.shared.v2.u8 	{%rs183, %rs184}, [%r1923+5440];
	ld.shared.v2.u8 	{%rs185, %rs186}, [%r1923+6800];
	ld.shared.v2.u8 	{%rs187, %rs188}, [%r1923+8160];
	ld.shared.v2.u8 	{%rs189, %rs190}, [%r1923+9520];
	cvt.s16.s8 	%rs191, %rs175;
	cvt.s16.s8 	%rs192, %rs176;
	mov.b32 	%r1924, {%rs191, %rs192};
	ld.global.nc.u8 	%rs193, [%rd2337+1941060];
	cvt.u32.u8 	%r1925, %rs193;
	ld.global.nc.u8 	%rs194, [%rd2337+1939700];
	cvt.u32.u8 	%r1926, %rs194;
	prmt.b32 	%r1927, %r1926, %r1925, 0x3340U;
	prmt.b32 	%r1931, %r1927, %r1928, 0x5410U;
	mov.b32 	%r1932, 0;
	dp2a.lo.s32.s32 	%r1933, %r1924, %r1931, %r1932;
	cvt.s64.s32 	%rd2338, %r1933;
	add.s64 	%rd3488, %rd2338, %rd3488;
	cvt.s16.s8 	%rs195, %rs177;
	cvt.s16.s8 	%rs196, %rs178;
	mov.b32 	%r1934, {%rs195, %rs196};
	dp2a.lo.s32.s32 	%r1935, %r1934, %r1931, %r1932;
	cvt.s64.s32 	%rd2339, %r1935;
	add.s64 	%rd3487, %rd2339, %rd3487;
	cvt.s16.s8 	%rs197, %rs179;
	cvt.s16.s8 	%rs198, %rs180;
	mov.b32 	%r1936, {%rs197, %rs198};
	dp2a.lo.s32.s32 	%r1937, %r1936, %r1931, %r1932;
	cvt.s64.s32 	%rd2340, %r1937;
	add.s64 	%rd3486, %rd2340, %rd3486;
	cvt.s16.s8 	%rs199, %rs181;
	cvt.s16.s8 	%rs200, %rs182;
	mov.b32 	%r1938, {%rs199, %rs200};
	dp2a.lo.s32.s32 	%r1939, %r1938, %r1931, %r1932;
	cvt.s64.s32 	%rd2341, %r1939;
	add.s64 	%rd3485, %rd2341, %rd3485;
	cvt.s16.s8 	%rs201, %rs183;
	cvt.s16.s8 	%rs202, %rs184;
	mov.b32 	%r1940, {%rs201, %rs202};
	dp2a.lo.s32.s32 	%r1941, %r1940, %r1931, %r1932;
	cvt.s64.s32 	%rd2342, %r1941;
	add.s64 	%rd3484, %rd2342, %rd3484;
	cvt.s16.s8 	%rs203, %rs185;
	cvt.s16.s8 	%rs204, %rs186;
	mov.b32 	%r1942, {%rs203, %rs204};
	dp2a.lo.s32.s32 	%r1943, %r1942, %r1931, %r1932;
	cvt.s64.s32 	%rd2343, %r1943;
	add.s64 	%rd3483, %rd2343, %rd3483;
	cvt.s16.s8 	%rs205, %rs187;
	cvt.s16.s8 	%rs206, %rs188;
	mov.b32 	%r1944, {%rs205, %rs206};
	dp2a.lo.s32.s32 	%r1945, %r1944, %r1931, %r1932;
	cvt.s64.s32 	%rd2344, %r1945;
	add.s64 	%rd3482, %rd2344, %rd3482;
	cvt.s16.s8 	%rs207, %rs189;
	cvt.s16.s8 	%rs208, %rs190;
	mov.b32 	%r1946, {%rs207, %rs208};
	dp2a.lo.s32.s32 	%r1947, %r1946, %r1931, %r1932;
	cvt.s64.s32 	%rd2345, %r1947;
	add.s64 	%rd3481, %rd2345, %rd3481;
	add.s32 	%r3270, %r3270, 2;
	setp.ne.s32 	%p654, %r3270, 340;
	@%p654 bra 	$L__BB1_336;
	ld.param.u32 	%r3199, [_Z21train_sequence_kernelPKhliPK8EggModelPaPij_param_6];
	mad.lo.s32 	%r1949, %r3223, 100, %r3199;
	mad.lo.s32 	%r1950, %r3268, -1640531527, %r1949;
	add.s32 	%r1954, %r1950, %r1863;
	add.s32 	%r1955, %r1954, 565029305;
	shr.u32 	%r1956, %r1955, 16;
	xor.b32  	%r1957, %r1956, %r1955;
	mul.lo.s32 	%r1958, %r1957, -2048144789;
	shr.u32 	%r1959, %r1958, 13;
	xor.b32  	%r1960, %r1959, %r1958;
	mul.lo.s32 	%r1961, %r1960, -1028477387;
	shr.u32 	%r1962, %r1961, 16;
	xor.b32  	%r1963, %r1962, %r1961;
	shr.u32 	%r1964, %r1963, 1;
	and.b32  	%r1965, %r1964, 31;
	neg.s32 	%r1966, %r1965;
	and.b32  	%r1967, %r1963, 1;
	setp.eq.b32 	%p655, %r1967, 1;
	selp.b32 	%r1968, %r1965, %r1966, %p655;
	cvt.s64.s32 	%rd2349, %r1968;
	mul.lo.s64 	%rd2350, %rd302, %rd2349;
	shr.s64 	%rd2351, %rd2350, 8;
	add.s64 	%rd2352, %rd2351, %rd3488;
	shr.s64 	%rd2353, %rd2352, 8;
	max.s64 	%rd2354, %rd2353, -127;
	min.s64 	%rd2355, %rd2354, 127;
	st.local.u8 	[%rd2274+1], %rd2355;
	mul.lo.s64 	%rd2356, %rd310, %rd2349;
	neg.s64 	%rd2357, %rd2356;
	shr.s64 	%rd2358, %rd2357, 8;
	add.s64 	%rd2359, %rd2358, %rd3487;
	shr.s64 	%rd2360, %rd2359, 8;
	max.s64 	%rd2361, %rd2360, -127;
	min.s64 	%rd2362, %rd2361, 127;
	st.local.u8 	[%rd2274+33], %rd2362;
	add.s32 	%r1969, %r1954, 565029306;
	shr.u32 	%r1970, %r1969, 16;
	xor.b32  	%r1971, %r1970, %r1969;
	mul.lo.s32 	%r1972, %r1971, -2048144789;
	shr.u32 	%r1973, %r1972, 13;
	xor.b32  	%r1974, %r1973, %r1972;
	mul.lo.s32 	%r1975, %r1974, -1028477387;
	shr.u32 	%r1976, %r1975, 16;
	xor.b32  	%r1977, %r1976, %r1975;
	and.b32  	%r1978, %r1977, 1;
	setp.eq.b32 	%p656, %r1978, 1;
	shr.u32 	%r1979, %r1977, 1;
	and.b32  	%r1980, %r1979, 31;
	neg.s32 	%r1981, %r1980;
	selp.b32 	%r1982, %r1980, %r1981, %p656;
	cvt.s64.s32 	%rd2363, %r1982;
	mul.lo.s64 	%rd2364, %rd318, %rd2363;
	shr.s64 	%rd2365, %rd2364, 8;
	add.s64 	%rd2366, %rd2365, %rd3486;
	shr.s64 	%rd2367, %rd2366, 8;
	max.s64 	%rd2368, %rd2367, -127;
	min.s64 	%rd2369, %rd2368, 127;
	st.local.u8 	[%rd2274+65], %rd2369;
	mul.lo.s64 	%rd2370, %rd326, %rd2363;
	neg.s64 	%rd2371, %rd2370;
	shr.s64 	%rd2372, %rd2371, 8;
	add.s64 	%rd2373, %rd2372, %rd3485;
	shr.s64 	%rd2374, %rd2373, 8;
	max.s64 	%rd2375, %rd2374, -127;
	min.s64 	%rd2376, %rd2375, 127;
	st.local.u8 	[%rd2274+97], %rd2376;
	add.s32 	%r1983, %r1954, 565029307;
	shr.u32 	%r1984, %r1983, 16;
	xor.b32  	%r1985, %r1984, %r1983;
	mul.lo.s32 	%r1986, %r1985, -2048144789;
	shr.u32 	%r1987, %r1986, 13;
	xor.b32  	%r1988, %r1987, %r1986;
	mul.lo.s32 	%r1989, %r1988, -1028477387;
	shr.u32 	%r1990, %r1989, 16;
	xor.b32  	%r1991, %r1990, %r1989;
	and.b32  	%r1992, %r1991, 1;
	setp.eq.b32 	%p657, %r1992, 1;
	shr.u32 	%r1993, %r1991, 1;
	and.b32  	%r1994, %r1993, 31;
	neg.s32 	%r1995, %r1994;
	selp.b32 	%r1996, %r1994, %r1995, %p657;
	cvt.s64.s32 	%rd2377, %r1996;
	mul.lo.s64 	%rd2378, %rd334, %rd2377;
	shr.s64 	%rd2379, %rd2378, 8;
	add.s64 	%rd2380, %rd2379, %rd3484;
	shr.s64 	%rd2381, %rd2380, 8;
	max.s64 	%rd2382, %rd2381, -127;
	min.s64 	%rd2383, %rd2382, 127;
	st.local.u8 	[%rd2274+129], %rd2383;
	mul.lo.s64 	%rd2384, %rd342, %rd2377;
	neg.s64 	%rd2385, %rd2384;
	shr.s64 	%rd2386, %rd2385, 8;
	add.s64 	%rd2387, %rd2386, %rd3483;
	shr.s64 	%rd2388, %rd2387, 8;
	max.s64 	%rd2389, %rd2388, -127;
	min.s64 	%rd2390, %rd2389, 127;
	st.local.u8 	[%rd2274+161], %rd2390;
	add.s32 	%r1997, %r1954, 565029308;
	shr.u32 	%r1998, %r1997, 16;
	xor.b32  	%r1999, %r1998, %r1997;
	mul.lo.s32 	%r2000, %r1999, -2048144789;
	shr.u32 	%r2001, %r2000, 13;
	xor.b32  	%r2002, %r2001, %r2000;
	mul.lo.s32 	%r2003, %r2002, -1028477387;
	shr.u32 	%r2004, %r2003, 16;
	xor.b32  	%r2005, %r2004, %r2003;
	and.b32  	%r2006, %r2005, 1;
	setp.eq.b32 	%p658, %r2006, 1;
	shr.u32 	%r2007, %r2005, 1;
	and.b32  	%r2008, %r2007, 31;
	neg.s32 	%r2009, %r2008;
	selp.b32 	%r2010, %r2008, %r2009, %p658;
	cvt.s64.s32 	%rd2391, %r2010;
	mul.lo.s64 	%rd2392, %rd350, %rd2391;
	shr.s64 	%rd2393, %rd2392, 8;
	add.s64 	%rd2394, %rd2393, %rd3482;
	shr.s64 	%rd2395, %rd2394, 8;
	max.s64 	%rd2396, %rd2395, -127;
	min.s64 	%rd2397, %rd2396, 127;
	st.local.u8 	[%rd2274+193], %rd2397;
	mul.lo.s64 	%rd2398, %rd358, %rd2391;
	neg.s64 	%rd2399, %rd2398;
	shr.s64 	%rd2400, %rd2399, 8;
	add.s64 	%rd2401, %rd2400, %rd3481;
	shr.s64 	%rd2402, %rd2401, 8;
	max.s64 	%rd2403, %rd2402, -127;
	min.s64 	%rd2404, %rd2403, 127;
	st.local.u8 	[%rd2274+225], %rd2404;
	mov.b32 	%r3271, 0;
	mov.b64 	%rd3489, 0;
	mov.u64 	%rd3490, %rd3489;
	mov.u64 	%rd3491, %rd3489;
	mov.u64 	%rd3492, %rd3489;
	mov.u64 	%rd3493, %rd3489;
	mov.u64 	%rd3494, %rd3489;
	mov.u64 	%rd3495, %rd3489;
	mov.u64 	%rd3496, %rd3489;
$L__BB1_338:
	ld.param.u64 	%rd3351, [_Z21train_sequence_kernelPKhliPK8EggModelPaPij_param_3];
	mad.lo.s32 	%r2011, %r3271, 1360, %r3268;
	cvt.u64.u32 	%rd2405, %r2011;
	cvta.to.global.u64 	%rd2406, %rd3351;
	add.s64 	%rd2408, %rd2406, %rd2259;
	add.s64 	%rd2410, %rd2408, %rd2261;
	add.s64 	%rd2411, %rd2410, %rd2405;
	mov.u32 	%r2012, s_mem;
	add.s32 	%r2013, %r2012, %r3271;
	ld.shared.v2.u8 	{%rs209, %rs210}, [%r2013];
	ld.shared.v2.u8 	{%rs211, %rs212}, [%r2013+1360];
	ld.shared.v2.u8 	{%rs213, %rs214}, [%r2013+2720];
	ld.shared.v2.u8 	{%rs215, %rs216}, [%r2013+4080];
	ld.shared.v2.u8 	{%rs217, %rs218}, [%r2013+5440];
	ld.shared.v2.u8 	{%rs219, %rs220}, [%r2013+6800];
	ld.shared.v2.u8 	{%rs221, %rs222}, [%r2013+8160];
	ld.shared.v2.u8 	{%rs223, %rs224}, [%r2013+9520];
	cvt.s16.s8 	%rs225, %rs209;
	cvt.s16.s8 	%rs226, %rs210;
	mov.b32 	%r2014, {%rs225, %rs226};
	ld.global.nc.u8 	%rs227, [%rd2411+1941400];
	cvt.u32.u8 	%r2015, %rs227;
	ld.global.nc.u8 	%rs228, [%rd2411+1940040];
	cvt.u32.u8 	%r2016, %rs228;
	prmt.b32 	%r2017, %r2016, %r2015, 0x3340U;
	prmt.b32 	%r2021, %r2017, %r2018, 0x5410U;
	mov.b32 	%r2022, 0;
	dp2a.lo.s32.s32 	%r2023, %r2014, %r2021, %r2022;
	cvt.s64.s32 	%rd2412, %r2023;
	add.s64 	%rd3496, %rd2412, %rd3496;
	cvt.s16.s8 	%rs229, %rs211;
	cvt.s16.s8 	%rs230, %rs212;
	mov.b32 	%r2024, {%rs229, %rs230};
	dp2a.lo.s32.s32 	%r2025, %r2024, %r2021, %r2022;
	cvt.s64.s32 	%rd2413, %r2025;
	add.s64 	%rd3495, %rd2413, %rd3495;
	cvt.s16.s8 	%rs231, %rs213;
	cvt.s16.s8 	%rs232, %rs214;
	mov.b32 	%r2026, {%rs231, %rs232};
	dp2a.lo.s32.s32 	%r2027, %r2026, %r2021, %r2022;
	cvt.s64.s32 	%rd2414, %r2027;
	add.s64 	%rd3494, %rd2414, %rd3494;
	cvt.s16.s8 	%rs233, %rs215;
	cvt.s16.s8 	%rs234, %rs216;
	mov.b32 	%r2028, {%rs233, %rs234};
	dp2a.lo.s32.s32 	%r2029, %r2028, %r2021, %r2022;
	cvt.s64.s32 	%rd2415, %r2029;
	add.s64 	%rd3493, %rd2415, %rd3493;
	cvt.s16.s8 	%rs235, %rs217;
	cvt.s16.s8 	%rs236, %rs218;
	mov.b32 	%r2030, {%rs235, %rs236};
	dp2a.lo.s32.s32 	%r2031, %r2030, %r2021, %r2022;
	cvt.s64.s32 	%rd2416, %r2031;
	add.s64 	%rd3492, %rd2416, %rd3492;
	cvt.s16.s8 	%rs237, %rs219;
	cvt.s16.s8 	%rs238, %rs220;
	mov.b32 	%r2032, {%rs237, %rs238};
	dp2a.lo.s32.s32 	%r2033, %r2032, %r2021, %r2022;
	cvt.s64.s32 	%rd2417, %r2033;
	add.s64 	%rd3491, %rd2417, %rd3491;
	cvt.s16.s8 	%rs239, %rs221;
	cvt.s16.s8 	%rs240, %rs222;
	mov.b32 	%r2034, {%rs239, %rs240};
	dp2a.lo.s32.s32 	%r2035, %r2034, %r2021, %r2022;
	cvt.s64.s32 	%rd2418, %r2035;
	add.s64 	%rd3490, %rd2418, %rd3490;
	cvt.s16.s8 	%rs241, %rs223;
	cvt.s16.s8 	%rs242, %rs224;
	mov.b32 	%r2036, {%rs241, %rs242};
	dp2a.lo.s32.s32 	%r2037, %r2036, %r2021, %r2022;
	cvt.s64.s32 	%rd2419, %r2037;
	add.s64 	%rd3489, %rd2419, %rd3489;
	add.s32 	%r3271, %r3271, 2;
	setp.ne.s32 	%p659, %r3271, 340;
	@%p659 bra 	$L__BB1_338;
	ld.param.u32 	%r3200, [_Z21train_sequence_kernelPKhliPK8EggModelPaPij_param_6];
	mad.lo.s32 	%r2039, %r3223, 100, %r3200;
	mad.lo.s32 	%r2040, %r3268, -1640531527, %r2039;
	add.s32 	%r2044, %r2040, %r1863;
	add.s32 	%r2045, %r2044, 1130058605;
	shr.u32 	%r2046, %r2045, 16;
	xor.b32  	%r2047, %r2046, %r2045;
	mul.lo.s32 	%r2048, %r2047, -2048144789;
	shr.u32 	%r2049, %r2048, 13;
	xor.b32  	%r2050, %r2049, %r2048;
	mul.lo.s32 	%r2051, %r2050, -1028477387;
	shr.u32 	%r2052, %r2051, 16;
	xor.b32  	%r2053, %r2052, %r2051;
	shr.u32 	%r2054, %r2053, 1;
	and.b32  	%r2055, %r2054, 31;
	neg.s32 	%r2056, %r2055;
	and.b32  	%r2057, %r2053, 1;
	setp.eq.b32 	%p660, %r2057, 1;
	selp.b32 	%r2058, %r2055, %r2056, %p660;
	cvt.s64.s32 	%rd2423, %r2058;
	mul.lo.s64 	%rd2424, %rd302, %rd2423;
	shr.s64 	%rd2425, %rd2424, 8;
	add.s64 	%rd2426, %rd2425, %rd3496;
	shr.s64 	%rd2427, %rd2426, 8;
	max.s64 	%rd2428, %rd2427, -127;
	min.s64 	%rd2429, %rd2428, 127;
	st.local.u8 	[%rd2274+2], %rd2429;
	mul.lo.s64 	%rd2430, %rd310, %rd2423;
	neg.s64 	%rd2431, %rd2430;
	shr.s64 	%rd2432, %rd2431, 8;
	add.s64 	%rd2433, %rd2432, %rd3495;
	shr.s64 	%rd2434, %rd2433, 8;
	max.s64 	%rd2435, %rd2434, -127;
	min.s64 	%rd2436, %rd2435, 127;
	st.local.u8 	[%rd2274+34], %rd2436;
	add.s32 	%r2059, %r2044, 1130058606;
	shr.u32 	%r2060, %r2059, 16;
	xor.b32  	%r2061, %r2060, %r2059;
	mul.lo.s32 	%r2062, %r2061, -2048144789;
	shr.u32 	%r2063, %r2062, 13;
	xor.b32  	%r2064, %r2063, %r2062;
	mul.lo.s32 	%r2065, %r2064, -1028477387;
	shr.u32 	%r2066, %r2065, 16;
	xor.b32  	%r2067, %r2066, %r2065;
	and.b32  	%r2068, %r2067, 1;
	setp.eq.b32 	%p661, %r2068, 1;
	shr.u32 	%r2069, %r2067, 1;
	and.b32  	%r2070, %r2069, 31;
	neg.s32 	%r2071, %r2070;
	selp.b32 	%r2072, %r2070, %r2071, %p661;
	cvt.s64.s32 	%rd2437, %r2072;
	mul.lo.s64 	%rd2438, %rd318, %rd2437;
	shr.s64 	%rd2439, %rd2438, 8;
	add.s64 	%rd2440, %rd2439, %rd3494;
	shr.s64 	%rd2441, %rd2440, 8;
	max.s64 	%rd2442, %rd2441, -127;
	min.s64 	%rd2443, %rd2442, 127;
	st.local.u8 	[%rd2274+66], %rd2443;
	mul.lo.s64 	%rd2444, %rd326, %rd2437;
	neg.s64 	%rd2445, %rd2444;
	shr.s64 	%rd2446, %rd2445, 8;
	add.s64 	%rd2447, %rd2446, %rd3493;
	shr.s64 	%rd2448, %rd2447, 8;
	max.s64 	%rd2449, %rd2448, -127;
	min.s64 	%rd2450, %rd2449, 127;
	st.local.u8 	[%rd2274+98], %rd2450;
	add.s32 	%r2073, %r2044, 1130058607;
	shr.u32 	%r2074, %r2073, 16;
	xor.b32  	%r2075, %r2074, %r2073;
	mul.lo.s32 	%r2076, %r2075, -2048144789;
	shr.u32 	%r2077, %r2076, 13;
	xor.b32  	%r2078, %r2077, %r2076;
	mul.lo.s32 	%r2079, %r2078, -1028477387;
	shr.u32 	%r2080, %r2079, 16;
	xor.b32  	%r2081, %r2080, %r2079;
	and.b32  	%r2082, %r2081, 1;
	setp.eq.b32 	%p662, %r2082, 1;
	shr.u32 	%r2083, %r2081, 1;
	and.b32  	%r2084, %r2083, 31;
	neg.s32 	%r2085, %r2084;
	selp.b32 	%r2086, %r2084, %r2085, %p662;
	cvt.s64.s32 	%rd2451, %r2086;
	mul.lo.s64 	%rd2452, %rd334, %rd2451;
	shr.s64 	%rd2453, %rd2452, 8;
	add.s64 	%rd2454, %rd2453, %rd3492;
	shr.s64 	%rd2455, %rd2454, 8;
	max.s64 	%rd2456, %rd2455, -127;
	min.s64 	%rd2457, %rd2456, 127;
	st.local.u8 	[%rd2274+130], %rd2457;
	mul.lo.s64 	%rd2458, %rd342, %rd2451;
	neg.s64 	%rd2459, %rd2458;
	shr.s64 	%rd2460, %rd2459, 8;
	add.s64 	%rd2461, %rd2460, %rd3491;
	shr.s64 	%rd2462, %rd2461, 8;
	max.s64 	%rd2463, %rd2462, -127;
	min.s64 	%rd2464, %rd2463, 127;
	st.local.u8 	[%rd2274+162], %rd2464;
	add.s32 	%r2087, %r2044, 1130058608;
	shr.u32 	%r2088, %r2087, 16;
	xor.b32  	%r2089, %r2088, %r2087;
	mul.lo.s32 	%r2090, %r2089, -2048144789;
	shr.u32 	%r2091, %r2090, 13;
	xor.b32  	%r2092, %r2091, %r2090;
	mul.lo.s32 	%r2093, %r2092, -1028477387;
	shr.u32 	%r2094, %r2093, 16;
	xor.b32  	%r2095, %r2094, %r2093;
	and.b32  	%r2096, %r2095, 1;
	setp.eq.b32 	%p663, %r2096, 1;
	shr.u32 	%r2097, %r2095, 1;
	and.b32  	%r2098, %r2097, 31;
	neg.s32 	%r2099, %r2098;
	selp.b32 	%r2100, %r2098, %r2099, %p663;
	cvt.s64.s32 	%rd2465, %r2100;
	mul.lo.s64 	%rd2466, %rd350, %rd2465;
	shr.s64 	%rd2467, %rd2466, 8;
	add.s64 	%rd2468, %rd2467, %rd3490;
	shr.s64 	%rd2469, %rd2468, 8;
	max.s64 	%rd2470, %rd2469, -127;
	min.s64 	%rd2471, %rd2470, 127;
	st.local.u8 	[%rd2274+194], %rd2471;
	mul.lo.s64 	%rd2472, %rd358, %rd2465;
	neg.s64 	%rd2473, %rd2472;
	shr.s64 	%rd2474, %rd2473, 8;
	add.s64 	%rd2475, %rd2474, %rd3489;
	shr.s64 	%rd2476, %rd2475, 8;
	max.s64 	%rd2477, %rd2476, -127;
	min.s64 	%rd2478, %rd2477, 127;
	st.local.u8 	[%rd2274+226], %rd2478;
	mov.b32 	%r3272, 0;
	mov.b64 	%rd3497, 0;
	mov.u64 	%rd3498, %rd3497;
	mov.u64 	%rd3499, %rd3497;
	mov.u64 	%rd3500, %rd3497;
	mov.u64 	%rd3501, %rd3497;
	mov.u64 	%rd3502, %rd3497;
	mov.u64 	%rd3503, %rd3497;
	mov.u64 	%rd3504, %rd3497;
$L__BB1_340:
	ld.param.u64 	%rd3352, [_Z21train_sequence_kernelPKhliPK8EggModelPaPij_param_3];
	mad.lo.s32 	%r2101, %r3272, 1360, %r3268;
	cvt.u64.u32 	%rd2479, %r2101;
	cvta.to.global.u64 	%rd2480, %rd3352;
	add.s64 	%rd2482, %rd2480, %rd2259;
	add.s64 	%rd2484, %rd2482, %rd2261;
	add.s64 	%rd2485, %rd2484, %rd2479;
	add.s32 	%r2103, %r2012, %r3272;
	ld.shared.v2.u8 	{%rs243, %rs244}, [%r2103];
	ld.shared.v2.u8 	{%rs245, %rs246}, [%r2103+1360];
	ld.shared.v2.u8 	{%rs247, %rs248}, [%r2103+2720];
	ld.shared.v2.u8 	{%rs249, %rs250}, [%r2103+4080];
	ld.shared.v2.u8 	{%rs251, %rs252}, [%r2103+5440];
	ld.shared.v2.u8 	{%rs253, %rs254}, [%r2103+6800];
	ld.shared.v2.u8 	{%rs255, %rs256}, [%r2103+8160];
	ld.shared.v2.u8 	{%rs257, %rs258}, [%r2103+9520];
	cvt.s16.s8 	%rs259, %rs243;
	cvt.s16.s8 	%rs260, %rs244;
	mov.b32 	%r2104, {%rs259, %rs260};
	ld.global.nc.u8 	%rs261, [%rd2485+1941740];
	cvt.u32.u8 	%r2105, %rs261;
	ld.global.nc.u8 	%rs262, [%rd2485+1940380];
	cvt.u32.u8 	%r2106, %rs262;
	prmt.b32 	%r2107, %r2106, %r2105, 0x3340U;
	prmt.b32 	%r2111, %r2107, %r2108, 0x5410U;
	mov.b32 	%r2112, 0;
	dp2a.lo.s32.s32 	%r2113, %r2104, %r2111, %r2112;
	cvt.s64.s32 	%rd2486, %r2113;
	add.s64 	%rd3504, %rd2486, %rd3504;
	cvt.s16.s8 	%rs263, %rs245;
	cvt.s16.s8 	%rs264, %rs246;
	mov.b32 	%r2114, {%rs263, %rs264};
	dp2a.lo.s32.s32 	%r2115, %r2114, %r2111, %r2112;
	cvt.s64.s32 	%rd2487, %r2115;
	add.s64 	%rd3503, %rd2487, %rd3503;
	cvt.s16.s8 	%rs265, %rs247;
	cvt.s16.s8 	%rs266, %rs248;
	mov.b32 	%r2116, {%rs265, %rs266};
	dp2a.lo.s32.s32 	%r2117, %r2116, %r2111, %r2112;
	cvt.s64.s32 	%rd2488, %r2117;
	add.s64 	%rd3502, %rd2488, %rd3502;
	cvt.s16.s8 	%rs267, %rs249;
	cvt.s16.s8 	%rs268, %rs250;
	mov.b32 	%r2118, {%rs267, %rs268};
	dp2a.lo.s32.s32 	%r2119, %r2118, %r2111, %r2112;
	cvt.s64.s32 	%rd2489, %r2119;
	add.s64 	%rd3501, %rd2489, %rd3501;
	cvt.s16.s8 	%rs269, %rs251;
	cvt.s16.s8 	%rs270, %rs252;
	mov.b32 	%r2120, {%rs269, %rs270};
	dp2a.lo.s32.s32 	%r2121, %r2120, %r2111, %r2112;
	cvt.s64.s32 	%rd2490, %r2121;
	add.s64 	%rd3500, %rd2490, %rd3500;
	cvt.s16.s8 	%rs271, %rs253;
	cvt.s16.s8 	%rs272, %rs254;
	mov.b32 	%r2122, {%rs271, %rs272};
	dp2a.lo.s32.s32 	%r2123, %r2122, %r2111, %r2112;
	cvt.s64.s32 	%rd2491, %r2123;
	add.s64 	%rd3499, %rd2491, %rd3499;
	cvt.s16.s8 	%rs273, %rs255;
	cvt.s16.s8 	%rs274, %rs256;
	mov.b32 	%r2124, {%rs273, %rs274};
	dp2a.lo.s32.s32 	%r2125, %r2124, %r2111, %r2112;
	cvt.s64.s32 	%rd2492, %r2125;
	add.s64 	%rd3498, %rd2492, %rd3498;
	cvt.s16.s8 	%rs275, %rs257;
	cvt.s16.s8 	%rs276, %rs258;
	mov.b32 	%r2126, {%rs275, %rs276};
	dp2a.lo.s32.s32 	%r2127, %r2126, %r2111, %r2112;
	cvt.s64.s32 	%rd2493, %r2127;
	add.s64 	%rd3497, %rd2493, %rd3497;
	add.s32 	%r3272, %r3272, 2;
	setp.ne.s32 	%p664, %r3272, 340;
	@%p664 bra 	$L__BB1_340;
	ld.param.u32 	%r3201, [_Z21train_sequence_kernelPKhliPK8EggModelPaPij_param_6];
	mad.lo.s32 	%r2128, %r3223, 100, %r3201;
	mad.lo.s32 	%r2129, %r3268, -1640531527, %r2128;
	add.s32 	%r2133, %r2129, %r1863;
	add.s32 	%r2134, %r2133, 1695087905;
	shr.u32 	%r2135, %r2134, 16;
	xor.b32  	%r2136, %r2135, %r2134;
	mul.lo.s32 	%r2137, %r2136, -2048144789;
	shr.u32 	%r2138, %r2137, 13;
	xor.b32  	%r2139, %r2138, %r2137;
	mul.lo.s32 	%r2140, %r2139, -1028477387;
	shr.u32 	%r2141, %r2140, 16;
	xor.b32  	%r2142, %r2141, %r2140;
	shr.u32 	%r2143, %r2142, 1;
	and.b32  	%r2144, %r2143, 31;
	neg.s32 	%r2145, %r2144;
	and.b32  	%r2146, %r2142, 1;
	setp.eq.b32 	%p665, %r2146, 1;
	selp.b32 	%r2147, %r2144, %r2145, %p665;
	cvt.s64.s32 	%rd2496, %r2147;
	mul.lo.s64 	%rd2497, %rd302, %rd2496;
	shr.s64 	%rd2498, %rd2497, 8;
	add.s64 	%rd2499, %rd2498, %rd3504;
	shr.s64 	%rd2500, %rd2499, 8;
	max.s64 	%rd2501, %rd2500, -127;
	min.s64 	%rd2502, %rd2501, 127;
	st.local.u8 	[%rd2274+3], %rd2502;
	mul.lo.s64 	%rd2503, %rd310, %rd2496;
	neg.s64 	%rd2504, %rd2503;
	shr.s64 	%rd2505, %rd2504, 8;
	add.s64 	%rd2506, %rd2505, %rd3503;
	shr.s64 	%rd2507, %rd2506, 8;
	max.s64 	%rd2508, %rd2507, -127;
	min.s64 	%rd2509, %rd2508, 127;
	st.local.u8 	[%rd2274+35], %rd2509;
	add.s32 	%r2148, %r2133, 1695087906;
	shr.u32 	%r2149, %r2148, 16;
	xor.b32  	%r2150, %r2149, %r2148;
	mul.lo.s32 	%r2151, %r2150, -2048144789;
	shr.u32 	%r2152, %r2151, 13;
	xor.b32  	%r2153, %r2152, %r2151;
	mul.lo.s32 	%r2154, %r2153, -1028477387;
	shr.u32 	%r2155, %r2154, 16;
	xor.b32  	%r2156, %r2155, %r2154;
	and.b32  	%r2157, %r2156, 1;
	setp.eq.b32 	%p666, %r2157, 1;
	shr.u32 	%r2158, %r2156, 1;
	and.b32  	%r2159, %r2158, 31;
	neg.s32 	%r2160, %r2159;
	selp.b32 	%r2161, %r2159, %r2160, %p666;
	cvt.s64.s32 	%rd2510, %r2161;
	mul.lo.s64 	%rd2511, %rd318, %rd2510;
	shr.s64 	%rd2512, %rd2511, 8;
	add.s64 	%rd2513, %rd2512, %rd3502;
	shr.s64 	%rd2514, %rd2513, 8;
	max.s64 	%rd2515, %rd2514, -127;
	min.s64 	%rd2516, %rd2515, 127;
	st.local.u8 	[%rd2274+67], %rd2516;
	mul.lo.s64 	%rd2517, %rd326, %rd2510;
	neg.s64 	%rd2518, %rd2517;
	shr.s64 	%rd2519, %rd2518, 8;
	add.s64 	%rd2520, %rd2519, %rd3501;
	shr.s64 	%rd2521, %rd2520, 8;
	max.s64 	%rd2522, %rd2521, -127;
	min.s64 	%rd2523, %rd2522, 127;
	st.local.u8 	[%rd2274+99], %rd2523;
	add.s32 	%r2162, %r2133, 1695087907;
	shr.u32 	%r2163, %r2162, 16;
	xor.b32  	%r2164, %r2163, %r2162;
	mul.lo.s32 	%r2165, %r2164, -2048144789;
	shr.u32 	%r2166, %r2165, 13;
	xor.b32  	%r2167, %r2166, %r2165;
	mul.lo.s32 	%r2168, %r2167, -1028477387;
	shr.u32 	%r2169, %r2168, 16;
	xor.b32  	%r2170, %r2169, %r2168;
	and.b32  	%r2171, %r2170, 1;
	setp.eq.b32 	%p667, %r2171, 1;
	shr.u32 	%r2172, %r2170, 1;
	and.b32  	%r2173, %r2172, 31;
	neg.s32 	%r2174, %r2173;
	selp.b32 	%r2175, %r2173, %r2174, %p667;
	cvt.s64.s32 	%rd2524, %r2175;
	mul.lo.s64 	%rd2525, %rd334, %rd2524;
	shr.s64 	%rd2526, %rd2525, 8;
	add.s64 	%rd2527, %rd2526, %rd3500;
	shr.s64 	%rd2528, %rd2527, 8;
	max.s64 	%rd2529, %rd2528, -127;
	min.s64 	%rd2530, %rd2529, 127;
	st.local.u8 	[%rd2274+131], %rd2530;
	mul.lo.s64 	%rd2531, %rd342, %rd2524;
	neg.s64 	%rd2532, %rd2531;
	shr.s64 	%rd2533, %rd2532, 8;
	add.s64 	%rd2534, %rd2533, %rd3499;
	shr.s64 	%rd2535, %rd2534, 8;
	max.s64 	%rd2536, %rd2535, -127;
	min.s64 	%rd2537, %rd2536, 127;
	st.local.u8 	[%rd2274+163], %rd2537;
	add.s32 	%r2176, %r2133, 1695087908;
	shr.u32 	%r2177, %r2176, 16;
	xor.b32  	%r2178, %r2177, %r2176;
	mul.lo.s32 	%r2179, %r2178, -2048144789;
	shr.u32 	%r2180, %r2179, 13;
	xor.b32  	%r2181, %r2180, %r2179;
	mul.lo.s32 	%r2182, %r2181, -1028477387;
	shr.u32 	%r2183, %r2182, 16;
	xor.b32  	%r2184, %r2183, %r2182;
	and.b32  	%r2185, %r2184, 1;
	setp.eq.b32 	%p668, %r2185, 1;
	shr.u32 	%r2186, %r2184, 1;
	and.b32  	%r2187, %r2186, 31;
	neg.s32 	%r2188, %r2187;
	selp.b32 	%r2189, %r2187, %r2188, %p668;
	cvt.s64.s32 	%rd2538, %r2189;
	mul.lo.s64 	%rd2539, %rd350, %rd2538;
	shr.s64 	%rd2540, %rd2539, 8;
	add.s64 	%rd2541, %rd2540, %rd3498;
	shr.s64 	%rd2542, %rd2541, 8;
	max.s64 	%rd2543, %rd2542, -127;
	min.s64 	%rd2544, %rd2543, 127;
	st.local.u8 	[%rd2274+195], %rd2544;
	mul.lo.s64 	%rd2545, %rd358, %rd2538;
	neg.s64 	%rd2546, %rd2545;
	shr.s64 	%rd2547, %rd2546, 8;
	add.s64 	%rd2548, %rd2547, %rd3497;
	shr.s64 	%rd2549, %rd2548, 8;
	max.s64 	%rd2550, %rd2549, -127;
	min.s64 	%rd2551, %rd2550, 127;
	st.local.u8 	[%rd2274+227], %rd2551;
	mov.u32 	%r2190, %ntid.x;
	add.s32 	%r3268, %r3268, %r2190;
	setp.lt.u32 	%p669, %r3268, 340;
	@%p669 bra 	$L__BB1_333;
$L__BB1_342:
	mov.u32 	%r177, %ntid.x;
	mov.u32 	%r3276, %tid.x;
	setp.gt.u32 	%p670, %r3276, 339;
	bar.sync 	0;
	@%p670 bra 	$L__BB1_345;
	mov.u32 	%r3273, %r3276;
$L__BB1_344:
	sub.s32 	%r2191, %r3273, %r3276;
	div.u32 	%r2192, %r2191, %r177;
	mul.wide.u32 	%rd2552, %r2192, 4;
	add.s64 	%rd2553, %rd10, %rd2552;
	ld.local.u32 	%r2193, [%rd2553];
	bfe.u32 	%r2194, %r2193, 0, 8;
	bfe.u32 	%r2195, %r2193, 8, 8;
	bfe.u32 	%r2196, %r2193, 16, 8;
	bfe.u32 	%r2197, %r2193, 24, 8;
	mov.u32 	%r2198, s_mem;
	add.s32 	%r2199, %r2198, %r3273;
	st.shared.u8 	[%r2199], %r2194;
	st.shared.u8 	[%r2199+340], %r2195;
	st.shared.u8 	[%r2199+680], %r2196;
	st.shared.u8 	[%r2199+1020], %r2197;
	ld.local.u32 	%r2200, [%rd2553+32];
	bfe.u32 	%r2201, %r2200, 0, 8;
	bfe.u32 	%r2202, %r2200, 8, 8;
	bfe.u32 	%r2203, %r2200, 16, 8;
	bfe.u32 	%r2204, %r2200, 24, 8;
	st.shared.u8 	[%r2199+1360], %r2201;
	st.shared.u8 	[%r2199+1700], %r2202;
	st.shared.u8 	[%r2199+2040], %r2203;
	st.shared.u8 	[%r2199+2380], %r2204;
	ld.local.u32 	%r2205, [%rd2553+64];
	bfe.u32 	%r2206, %r2205, 0, 8;
	bfe.u32 	%r2207, %r2205, 8, 8;
	bfe.u32 	%r2208, %r2205, 16, 8;
	bfe.u32 	%r2209, %r2205, 24, 8;
	st.shared.u8 	[%r2199+2720], %r2206;
	st.shared.u8 	[%r2199+3060], %r2207;
	st.shared.u8 	[%r2199+3400], %r2208;
	st.shared.u8 	[%r2199+3740], %r2209;
	ld.local.u32 	%r2210, [%rd2553+96];
	bfe.u32 	%r2211, %r2210, 0, 8;
	bfe.u32 	%r2212, %r2210, 8, 8;
	bfe.u32 	%r2213, %r2210, 16, 8;
	bfe.u32 	%r2214, %r2210, 24, 8;
	st.shared.u8 	[%r2199+4080], %r2211;
	st.shared.u8 	[%r2199+4420], %r2212;
	st.shared.u8 	[%r2199+4760], %r2213;
	st.shared.u8 	[%r2199+5100], %r2214;
	ld.local.u32 	%r2215, [%rd2553+128];
	bfe.u32 	%r2216, %r2215, 0, 8;
	bfe.u32 	%r2217, %r2215, 8, 8;
	bfe.u32 	%r2218, %r2215, 16, 8;
	bfe.u32 	%r2219, %r2215, 24, 8;
	st.shared.u8 	[%r2199+5440], %r2216;
	st.shared.u8 	[%r2199+5780], %r2217;
	st.shared.u8 	[%r2199+6120], %r2218;
	st.shared.u8 	[%r2199+6460], %r2219;
	ld.local.u32 	%r2220, [%rd2553+160];
	bfe.u32 	%r2221, %r2220, 0, 8;
	bfe.u32 	%r2222, %r2220, 8, 8;
	bfe.u32 	%r2223, %r2220, 16, 8;
	bfe.u32 	%r2224, %r2220, 24, 8;
	st.shared.u8 	[%r2199+6800], %r2221;
	st.shared.u8 	[%r2199+7140], %r2222;
	st.shared.u8 	[%r2199+7480], %r2223;
	st.shared.u8 	[%r2199+7820], %r2224;
	ld.local.u32 	%r2225, [%rd2553+192];
	bfe.u32 	%r2226, %r2225, 0, 8;
	bfe.u32 	%r2227, %r2225, 8, 8;
	bfe.u32 	%r2228, %r2225, 16, 8;
	bfe.u32 	%r2229, %r2225, 24, 8;
	st.shared.u8 	[%r2199+8160], %r2226;
	st.shared.u8 	[%r2199+8500], %r2227;
	st.shared.u8 	[%r2199+8840], %r2228;
	st.shared.u8 	[%r2199+9180], %r2229;
	ld.local.u32 	%r2230, [%rd2553+224];
	bfe.u32 	%r2231, %r2230, 0, 8;
	bfe.u32 	%r2232, %r2230, 8, 8;
	bfe.u32 	%r2233, %r2230, 16, 8;
	bfe.u32 	%r2234, %r2230, 24, 8;
	st.shared.u8 	[%r2199+9520], %r2231;
	st.shared.u8 	[%r2199+9860], %r2232;
	st.shared.u8 	[%r2199+10200], %r2233;
	st.shared.u8 	[%r2199+10540], %r2234;
	add.s32 	%r3273, %r3273, %r177;
	setp.lt.u32 	%p671, %r3273, 340;
	@%p671 bra 	$L__BB1_344;
$L__BB1_345:
	ld.param.u32 	%r3202, [_Z21train_sequence_kernelPKhliPK8EggModelPaPij_param_6];
	bar.sync 	0;
	mad.lo.s32 	%r2236, %r3223, 100, %r3202;
	add.s32 	%r181, %r2236, 346;
	mov.b32 	%r3274, 0;
$L__BB1_346:
	setp.gt.u32 	%p672, %r3276, 339;
	mov.b64 	%rd3506, 0;
	@%p672 bra 	$L__BB1_349;
	mov.u32 	%r2237, %ctaid.x;
	shl.b32 	%r2238, %r2237, 3;
	add.s32 	%r2239, %r2238, %r3274;
	shr.u32 	%r2240, %r2239, 1;
	add.s32 	%r183, %r181, %r2240;
	mul.lo.s32 	%r184, %r3274, 1360;
	mov.b64 	%rd3506, 0;
	mov.u32 	%r3275, %r3276;
$L__BB1_348:
	mad.lo.s32 	%r2241, %r3275, -1640531527, %r183;
	shr.u32 	%r2242, %r2241, 16;
	xor.b32  	%r2243, %r2242, %r2241;
	mul.lo.s32 	%r2244, %r2243, -2048144789;
	shr.u32 	%r2245, %r2244, 13;
	xor.b32  	%r2246, %r2245, %r2244;
	mul.lo.s32 	%r2247, %r2246, -1028477387;
	shr.u32 	%r2248, %r2247, 16;
	xor.b32  	%r2249, %r2248, %r2247;
	and.b32  	%r2250, %r2249, 1;
	setp.eq.b32 	%p673, %r2250, 1;
	shr.u32 	%r2251, %r2249, 1;
	and.b32  	%r2252, %r2251, 31;
	neg.s32 	%r2253, %r2252;
	selp.b32 	%r2254, %r2252, %r2253, %p673;
	add.s32 	%r2255, %r3275, %r184;
	mov.u32 	%r2256, s_mem;
	add.s32 	%r2257, %r2256, %r2255;
	add.s32 	%r2258, %r2241, 565029300;
	shr.u32 	%r2259, %r2258, 16;
	xor.b32  	%r2260, %r2259, %r2258;
	mul.lo.s32 	%r2261, %r2260, -2048144789;
	shr.u32 	%r2262, %r2261, 13;
	xor.b32  	%r2263, %r2262, %r2261;
	mul.lo.s32 	%r2264, %r2263, -1028477387;
	shr.u32 	%r2265, %r2264, 16;
	xor.b32  	%r2266, %r2265, %r2264;
	and.b32  	%r2267, %r2266, 1;
	setp.eq.b32 	%p674, %r2267, 1;
	shr.u32 	%r2268, %r2266, 1;
	and.b32  	%r2269, %r2268, 31;
	neg.s32 	%r2270, %r2269;
	selp.b32 	%r2271, %r2269, %r2270, %p674;
	add.s32 	%r2272, %r2241, 1130058600;
	shr.u32 	%r2273, %r2272, 16;
	xor.b32  	%r2274, %r2273, %r2272;
	mul.lo.s32 	%r2275, %r2274, -2048144789;
	shr.u32 	%r2276, %r2275, 13;
	xor.b32  	%r2277, %r2276, %r2275;
	mul.lo.s32 	%r2278, %r2277, -1028477387;
	shr.u32 	%r2279, %r2278, 16;
	xor.b32  	%r2280, %r2279, %r2278;
	and.b32  	%r2281, %r2280, 1;
	setp.eq.b32 	%p675, %r2281, 1;
	shr.u32 	%r2282, %r2280, 1;
	and.b32  	%r2283, %r2282, 31;
	neg.s32 	%r2284, %r2283;
	selp.b32 	%r2285, %r2283, %r2284, %p675;
	add.s32 	%r2286, %r2241, 1695087900;
	shr.u32 	%r2287, %r2286, 16;
	xor.b32  	%r2288, %r2287, %r2286;
	mul.lo.s32 	%r2289, %r2288, -2048144789;
	shr.u32 	%r2290, %r2289, 13;
	xor.b32  	%r2291, %r2290, %r2289;
	mul.lo.s32 	%r2292, %r2291, -1028477387;
	shr.u32 	%r2293, %r2292, 16;
	xor.b32  	%r2294, %r2293, %r2292;
	and.b32  	%r2295, %r2294, 1;
	setp.eq.b32 	%p676, %r2295, 1;
	shr.u32 	%r2296, %r2294, 1;
	and.b32  	%r2297, %r2296, 31;
	neg.s32 	%r2298, %r2297;
	selp.b32 	%r2299, %r2297, %r2298, %p676;
	prmt.b32 	%r2300, %r2285, %r2299, 0x3340U;
	prmt.b32 	%r2301, %r2254, %r2271, 0x3340U;
	prmt.b32 	%r2302, %r2301, %r2300, 0x5410U;
	ld.shared.u8 	%r2303, [%r2257+1020];
	ld.shared.u8 	%r2304, [%r2257+680];
	prmt.b32 	%r2305, %r2304, %r2303, 0x3340U;
	ld.shared.u8 	%r2306, [%r2257+340];
	ld.shared.u8 	%r2307, [%r2257];
	prmt.b32 	%r2308, %r2307, %r2306, 0x3340U;
	prmt.b32 	%r2309, %r2308, %r2305, 0x5410U;
	mov.b32 	%r2310, 0;
	dp4a.s32.s32 	%r2311, %r2302, %r2309, %r2310;
	cvt.s64.s32 	%rd2556, %r2311;
	add.s64 	%rd3506, %rd2556, %rd3506;
	add.s32 	%r3275, %r3275, %r177;
	setp.lt.u32 	%p677, %r3275, 340;
	@%p677 bra 	$L__BB1_348;
$L__BB1_349:
	and.b32  	%r2312, %r3276, 31;
	setp.ne.s32 	%p678, %r2312, 0;
	bar.sync 	0;
	cvt.u32.u64 	%r2313, %rd3506;
	shfl.sync.down.b32	%r2314|%p679, %r2313, 16, 31, -1;
	{ .reg .b32 tmp; mov.b64 {tmp, %r2315}, %rd3506; }
	shfl.sync.down.b32	%r2316|%p680, %r2315, 16, 31, -1;
	cvt.u64.u32 	%rd2557, %r2316;
	shl.b64 	%rd2558, %rd2557, 32;
	cvt.u64.u32 	%rd2559, %r2314;
	add.s64 	%rd2560, %rd3506, %rd2559;
	add.s64 	%rd2561, %rd2560, %rd2558;
	cvt.u32.u64 	%r2317, %rd2560;
	shfl.sync.down.b32	%r2318|%p681, %r2317, 8, 31, -1;
	{ .reg .b32 tmp; mov.b64 {tmp, %r2319}, %rd2561; }
	shfl.sync.down.b32	%r2320|%p682, %r2319, 8, 31, -1;
	cvt.u64.u32 	%rd2562, %r2320;
	shl.b64 	%rd2563, %rd2562, 32;
	cvt.u64.u32 	%rd2564, %r2318;
	add.s64 	%rd2565, %rd2561, %rd2564;
	add.s64 	%rd2566, %rd2565, %rd2563;
	cvt.u32.u64 	%r2321, %rd2565;
	shfl.sync.down.b32	%r2322|%p683, %r2321, 4, 31, -1;
	{ .reg .b32 tmp; mov.b64 {tmp, %r2323}, %rd2566; }
	shfl.sync.down.b32	%r2324|%p684, %r2323, 4, 31, -1;
	cvt.u64.u32 	%rd2567, %r2324;
	shl.b64 	%rd2568, %rd2567, 32;
	cvt.u64.u32 	%rd2569, %r2322;
	add.s64 	%rd2570, %rd2566, %rd2569;
	add.s64 	%rd2571, %rd2570, %rd2568;
	cvt.u32.u64 	%r2325, %rd2570;
	shfl.sync.down.b32	%r2326|%p685, %r2325, 2, 31, -1;
	{ .reg .b32 tmp; mov.b64 {tmp, %r2327}, %rd2571; }
	shfl.sync.down.b32	%r2328|%p686, %r2327, 2, 31, -1;
	cvt.u64.u32 	%rd2572, %r2328;
	shl.b64 	%rd2573, %rd2572, 32;
	cvt.u64.u32 	%rd2574, %r2326;
	add.s64 	%rd2575, %rd2571, %rd2574;
	add.s64 	%rd2576, %rd2575, %rd2573;
	cvt.u32.u64 	%r2329, %rd2575;
	shfl.sync.down.b32	%r2330|%p687, %r2329, 1, 31, -1;
	{ .reg .b32 tmp; mov.b64 {tmp, %r2331}, %rd2576; }
	shfl.sync.down.b32	%r2332|%p688, %r2331, 1, 31, -1;
	cvt.u64.u32 	%rd2577, %r2332;
	shl.b64 	%rd2578, %rd2577, 32;
	cvt.u64.u32 	%rd2579, %r2330;
	add.s64 	%rd2580, %rd2576, %rd2579;
	add.s64 	%rd426, %rd2580, %rd2578;
	@%p678 bra 	$L__BB1_351;
	shr.u32 	%r2333, %r3276, 2;
	mov.u32 	%r2334, _ZZ16blockReduceSum64xE6shared;
	add.s32 	%r2335, %r2334, %r2333;
	st.shared.u64 	[%r2335], %rd426;
$L__BB1_351:
	shr.u32 	%r2336, %r177, 5;
	setp.ge.u32 	%p689, %r3276, %r2336;
	bar.sync 	0;
	mov.b64 	%rd3507, 0;
	@%p689 bra 	$L__BB1_353;
	shl.b32 	%r2337, %r3276, 3;
	mov.u32 	%r2338, _ZZ16blockReduceSum64xE6shared;
	add.s32 	%r2339, %r2338, %r2337;
	ld.shared.u64 	%rd3507, [%r2339];
$L__BB1_353:
	setp.gt.u32 	%p690, %r3276, 31;
	@%p690 bra 	$L__BB1_356;
	setp.ne.s32 	%p691, %r3276, 0;
	cvt.u32.u64 	%r2340, %rd3507;
	shfl.sync.down.b32	%r2341|%p692, %r2340, 16, 31, -1;
	{ .reg .b32 tmp; mov.b64 {tmp, %r2342}, %rd3507; }
	shfl.sync.down.b32	%r2343|%p693, %r2342, 16, 31, -1;
	cvt.u64.u32 	%rd2582, %r2343;
	shl.b64 	%rd2583, %rd2582, 32;
	cvt.u64.u32 	%rd2584, %r2341;
	add.s64 	%rd2585, %rd3507, %rd2584;
	add.s64 	%rd2586, %rd2585, %rd2583;
	cvt.u32.u64 	%r2344, %rd2585;
	shfl.sync.down.b32	%r2345|%p694, %r2344, 8, 31, -1;
	{ .reg .b32 tmp; mov.b64 {tmp, %r2346}, %rd2586; }
	shfl.sync.down.b32	%r2347|%p695, %r2346, 8, 31, -1;
	cvt.u64.u32 	%rd2587, %r2347;
	shl.b64 	%rd2588, %rd2587, 32;
	cvt.u64.u32 	%rd2589, %r2345;
	add.s64 	%rd2590, %rd2586, %rd2589;
	add.s64 	%rd2591, %rd2590, %rd2588;
	cvt.u32.u64 	%r2348, %rd2590;
	shfl.sync.down.b32	%r2349|%p696, %r2348, 4, 31, -1;
	{ .reg .b32 tmp; mov.b64 {tmp, %r2350}, %rd2591; }
	shfl.sync.down.b32	%r2351|%p697, %r2350, 4, 31, -1;
	cvt.u64.u32 	%rd2592, %r2351;
	shl.b64 	%rd2593, %rd2592, 32;
	cvt.u64.u32 	%rd2594, %r2349;
	add.s64 	%rd2595, %rd2591, %rd2594;
	add.s64 	%rd2596, %rd2595, %rd2593;
	cvt.u32.u64 	%r2352, %rd2595;
	shfl.sync.down.b32	%r2353|%p698, %r2352, 2, 31, -1;
	{ .reg .b32 tmp; mov.b64 {tmp, %r2354}, %rd2596; }
	shfl.sync.down.b32	%r2355|%p699, %r2354, 2, 31, -1;
	cvt.u64.u32 	%rd2597, %r2355;
	shl.b64 	%rd2598, %rd2597, 32;
	cvt.u64.u32 	%rd2599, %r2353;
	add.s64 	%rd2600, %rd2596, %rd2599;
	add.s64 	%rd2601, %rd2600, %rd2598;
	cvt.u32.u64 	%r2356, %rd2600;
	shfl.sync.down.b32	%r2357|%p700, %r2356, 1, 31, -1;
	{ .reg .b32 tmp; mov.b64 {tmp, %r2358}, %rd2601; }
	shfl.sync.down.b32	%r2359|%p701, %r2358, 1, 31, -1;
	cvt.u64.u32 	%rd2602, %r2359;
	shl.b64 	%rd2603, %rd2602, 32;
	cvt.u64.u32 	%rd2604, %r2357;
	add.s64 	%rd2605, %rd2601, %rd2604;
	add.s64 	%rd429, %rd2605, %rd2603;
	@%p691 bra 	$L__BB1_356;
	st.shared.u64 	[_ZZ16blockReduceSum64xE6shared], %rd429;
$L__BB1_356:
	bar.sync 	0;
	ld.shared.u64 	%rd2606, [_ZZ16blockReduceSum64xE6shared];
	mul.wide.u32 	%rd2607, %r3274, 8;
	add.s64 	%rd2608, %rd11, %rd2607;
	st.local.u64 	[%rd2608], %rd2606;
	add.s32 	%r3274, %r3274, 1;
	setp.ne.s32 	%p702, %r3274, 8;
	@%p702 bra 	$L__BB1_346;
	setp.gt.u32 	%p703, %r3276, 339;
	@%p703 bra 	$L__BB1_362;
	ld.local.v2.u64 	{%rd430, %rd431}, [%rd11];
	ld.local.v2.u64 	{%rd432, %rd433}, [%rd11+16];
	ld.local.v2.u64 	{%rd434, %rd435}, [%rd11+32];
	ld.local.v2.u64 	{%rd436, %rd437}, [%rd11+48];
$L__BB1_359:
	mov.b32 	%r3277, 0;
	mov.b64 	%rd3508, 0;
	mov.u64 	%rd3509, %rd3508;
	mov.u64 	%rd3510, %rd3508;
	mov.u64 	%rd3511, %rd3508;
	mov.u64 	%rd3512, %rd3508;
	mov.u64 	%rd3513, %rd3508;
	mov.u64 	%rd3514, %rd3508;
	mov.u64 	%rd3515, %rd3508;
$L__BB1_360:
	ld.param.u64 	%rd3353, [_Z21train_sequence_kernelPKhliPK8EggModelPaPij_param_3];
	mul.lo.s32 	%r2361, %r3277, 340;
	cvt.u64.u32 	%rd2610, %r2361;
	mad.lo.s32 	%r2362, %r3223, 924800, %r3276;
	cvt.u64.u32 	%rd2611, %r2362;
	add.s64 	%rd2612, %rd2610, %rd2611;
	cvta.to.global.u64 	%rd2613, %rd3353;
	add.s64 	%rd2614, %rd2613, %rd2612;
	mov.u32 	%r2363, s_mem;
	add.s32 	%r2364, %r2363, %r3277;
	ld.shared.v2.u8 	{%rs277, %rs278}, [%r2364];
	ld.shared.v2.u8 	{%rs279, %rs280}, [%r2364+1360];
	ld.shared.v2.u8 	{%rs281, %rs282}, [%r2364+2720];
	ld.shared.v2.u8 	{%rs283, %rs284}, [%r2364+4080];
	ld.shared.v2.u8 	{%rs285, %rs286}, [%r2364+5440];
	ld.shared.v2.u8 	{%rs287, %rs288}, [%r2364+6800];
	ld.shared.v2.u8 	{%rs289, %rs290}, [%r2364+8160];
	ld.shared.v2.u8 	{%rs291, %rs292}, [%r2364+9520];
	cvt.s16.s8 	%rs293, %rs277;
	cvt.s16.s8 	%rs294, %rs278;
	mov.b32 	%r2365, {%rs293, %rs294};
	ld.global.nc.u8 	%rs295, [%rd2614+2402100];
	cvt.u32.u8 	%r2366, %rs295;
	ld.global.nc.u8 	%rs296, [%rd2614+2401760];
	cvt.u32.u8 	%r2367, %rs296;
	prmt.b32 	%r2368, %r2367, %r2366, 0x3340U;
	prmt.b32 	%r2372, %r2368, %r2369, 0x5410U;
	mov.b32 	%r2373, 0;
	dp2a.lo.s32.s32 	%r2374, %r2365, %r2372, %r2373;
	cvt.s64.s32 	%rd2615, %r2374;
	add.s64 	%rd3515, %rd2615, %rd3515;
	cvt.s16.s8 	%rs297, %rs279;
	cvt.s16.s8 	%rs298, %rs280;
	mov.b32 	%r2375, {%rs297, %rs298};
	dp2a.lo.s32.s32 	%r2376, %r2375, %r2372, %r2373;
	cvt.s64.s32 	%rd2616, %r2376;
	add.s64 	%rd3514, %rd2616, %rd3514;
	cvt.s16.s8 	%rs299, %rs281;
	cvt.s16.s8 	%rs300, %rs282;
	mov.b32 	%r2377, {%rs299, %rs300};
	dp2a.lo.s32.s32 	%r2378, %r2377, %r2372, %r2373;
	cvt.s64.s32 	%rd2617, %r2378;
	add.s64 	%rd3513, %rd2617, %rd3513;
	cvt.s16.s8 	%rs301, %rs283;
	cvt.s16.s8 	%rs302, %rs284;
	mov.b32 	%r2379, {%rs301, %rs302};
	dp2a.lo.s32.s32 	%r2380, %r2379, %r2372, %r2373;
	cvt.s64.s32 	%rd2618, %r2380;
	add.s64 	%rd3512, %rd2618, %rd3512;
	cvt.s16.s8 	%rs303, %rs285;
	cvt.s16.s8 	%rs304, %rs286;
	mov.b32 	%r2381, {%rs303, %rs304};
	dp2a.lo.s32.s32 	%r2382, %r2381, %r2372, %r2373;
	cvt.s64.s32 	%rd2619, %r2382;
	add.s64 	%rd3511, %rd2619, %rd3511;
	cvt.s16.s8 	%rs305, %rs287;
	cvt.s16.s8 	%rs306, %rs288;
	mov.b32 	%r2383, {%rs305, %rs306};
	dp2a.lo.s32.s32 	%r2384, %r2383, %r2372, %r2373;
	cvt.s64.s32 	%rd2620, %r2384;
	add.s64 	%rd3510, %rd2620, %rd3510;
	cvt.s16.s8 	%rs307, %rs289;
	cvt.s16.s8 	%rs308, %rs290;
	mov.b32 	%r2385, {%rs307, %rs308};
	dp2a.lo.s32.s32 	%r2386, %r2385, %r2372, %r2373;
	cvt.s64.s32 	%rd2621, %r2386;
	add.s64 	%rd3509, %rd2621, %rd3509;
	cvt.s16.s8 	%rs309, %rs291;
	cvt.s16.s8 	%rs310, %rs292;
	mov.b32 	%r2387, {%rs309, %rs310};
	dp2a.lo.s32.s32 	%r2388, %r2387, %r2372, %r2373;
	cvt.s64.s32 	%rd2622, %r2388;
	add.s64 	%rd3508, %rd2622, %rd3508;
	add.s32 	%r3277, %r3277, 2;
	setp.ne.s32 	%p704, %r3277, 1360;
	@%p704 bra 	$L__BB1_360;
	ld.param.u32 	%r3203, [_Z21train_sequence_kernelPKhliPK8EggModelPaPij_param_6];
	mad.lo.s32 	%r2389, %r3223, 100, %r3203;
	mad.lo.s32 	%r2390, %r3276, -1640531527, %r2389;
	mov.u32 	%r2391, %ctaid.x;
	shl.b32 	%r2392, %r2391, 2;
	and.b32  	%r2393, %r2392, 2147483644;
	add.s32 	%r2394, %r2390, %r2393;
	mov.u32 	%r2395, %tid.x;
	sub.s32 	%r2396, %r3276, %r2395;
	mov.u32 	%r2397, %ntid.x;
	div.u32 	%r2398, %r2396, %r2397;
	cvt.u64.u32 	%rd2623, %r2398;
	add.s64 	%rd2624, %rd9, %rd2623;
	add.s32 	%r2399, %r2394, 6;
	shr.u32 	%r2400, %r2399, 16;
	xor.b32  	%r2401, %r2400, %r2399;
	mul.lo.s32 	%r2402, %r2401, -2048144789;
	shr.u32 	%r2403, %r2402, 13;
	xor.b32  	%r2404, %r2403, %r2402;
	mul.lo.s32 	%r2405, %r2404, -1028477387;
	shr.u32 	%r2406, %r2405, 16;
	xor.b32  	%r2407, %r2406, %r2405;
	shr.u32 	%r2408, %r2407, 1;
	and.b32  	%r2409, %r2408, 31;
	neg.s32 	%r2410, %r2409;
	and.b32  	%r2411, %r2407, 1;
	setp.eq.b32 	%p705, %r2411, 1;
	selp.b32 	%r2412, %r2409, %r2410, %p705;
	cvt.s64.s32 	%rd2625, %r2412;
	mul.lo.s64 	%rd2626, %rd430, %rd2625;
	shr.u64 	%rd2627, %rd2626, 8;
	add.s64 	%rd2628, %rd2627, %rd3515;
	shr.u64 	%rd2629, %rd2628, 9;
	ld.local.s8 	%rd2630, [%rd2624];
	add.s64 	%rd2631, %rd2629, %rd2630;
	cvt.s64.s32 	%rd2632, %rd2631;
	max.s64 	%rd2633, %rd2632, -127;
	min.s64 	%rd2634, %rd2633, 127;
	add.s32 	%r2414, %r2363, %r3276;
	st.shared.u8 	[%r2414], %rd2634;
	mul.lo.s64 	%rd2635, %rd431, %rd2625;
	neg.s64 	%rd2636, %rd2635;
	shr.u64 	%rd2637, %rd2636, 8;
	add.s64 	%rd2638, %rd2637, %rd3514;
	shr.u64 	%rd2639, %rd2638, 9;
	ld.local.s8 	%rd2640, [%rd2624+8];
	add.s64 	%rd2641, %rd2639, %rd2640;
	cvt.s64.s32 	%rd2642, %rd2641;
	max.s64 	%rd2643, %rd2642, -127;
	min.s64 	%rd2644, %rd2643, 127;
	st.shared.u8 	[%r2414+1360], %rd2644;
	add.s32 	%r2415, %r2394, 7;
	shr.u32 	%r2416, %r2415, 16;
	xor.b32  	%r2417, %r2416, %r2415;
	mul.lo.s32 	%r2418, %r2417, -2048144789;
	shr.u32 	%r2419, %r2418, 13;
	xor.b32  	%r2420, %r2419, %r2418;
	mul.lo.s32 	%r2421, %r2420, -1028477387;
	shr.u32 	%r2422, %r2421, 16;
	xor.b32  	%r2423, %r2422, %r2421;
	and.b32  	%r2424, %r2423, 1;
	setp.eq.b32 	%p706, %r2424, 1;
	shr.u32 	%r2425, %r2423, 1;
	and.b32  	%r2426, %r2425, 31;
	neg.s32 	%r2427, %r2426;
	selp.b32 	%r2428, %r2426, %r2427, %p706;
	cvt.s64.s32 	%rd2645, %r2428;
	mul.lo.s64 	%rd2646, %rd432, %rd2645;
	shr.u64 	%rd2647, %rd2646, 8;
	add.s64 	%rd2648, %rd2647, %rd3513;
	shr.u64 	%rd2649, %rd2648, 9;
	ld.local.s8 	%rd2650, [%rd2624+16];
	add.s64 	%rd2651, %rd2649, %rd2650;
	cvt.s64.s32 	%rd2652, %rd2651;
	max.s64 	%rd2653, %rd2652, -127;
	min.s64 	%rd2654, %rd2653, 127;
	st.shared.u8 	[%r2414+2720], %rd2654;
	mul.lo.s64 	%rd2655, %rd433, %rd2645;
	neg.s64 	%rd2656, %rd2655;
	shr.u64 	%rd2657, %rd2656, 8;
	add.s64 	%rd2658, %rd2657, %rd3512;
	shr.u64 	%rd2659, %rd2658, 9;
	ld.local.s8 	%rd2660, [%rd2624+24];
	add.s64 	%rd2661, %rd2659, %rd2660;
	cvt.s64.s32 	%rd2662, %rd2661;
	max.s64 	%rd2663, %rd2662, -127;
	min.s64 	%rd2664, %rd2663, 127;
	st.shared.u8 	[%r2414+4080], %rd2664;
	add.s32 	%r2429, %r2394, 8;
	shr.u32 	%r2430, %r2429, 16;
	xor.b32  	%r2431, %r2430, %r2429;
	mul.lo.s32 	%r2432, %r2431, -2048144789;
	shr.u32 	%r2433, %r2432, 13;
	xor.b32  	%r2434, %r2433, %r2432;
	mul.lo.s32 	%r2435, %r2434, -1028477387;
	shr.u32 	%r2436, %r2435, 16;
	xor.b32  	%r2437, %r2436, %r2435;
	and.b32  	%r2438, %r2437, 1;
	setp.eq.b32 	%p707, %r2438, 1;
	shr.u32 	%r2439, %r2437, 1;
	and.b32  	%r2440, %r2439, 31;
	neg.s32 	%r2441, %r2440;
	selp.b32 	%r2442, %r2440, %r2441, %p707;
	cvt.s64.s32 	%rd2665, %r2442;
	mul.lo.s64 	%rd2666, %rd434, %rd2665;
	shr.u64 	%rd2667, %rd2666, 8;
	add.s64 	%rd2668, %rd2667, %rd3511;
	shr.u64 	%rd2669, %rd2668, 9;
	ld.local.s8 	%rd2670, [%rd2624+32];
	add.s64 	%rd2671, %rd2669, %rd2670;
	cvt.s64.s32 	%rd2672, %rd2671;
	max.s64 	%rd2673, %rd2672, -127;
	min.s64 	%rd2674, %rd2673, 127;
	st.shared.u8 	[%r2414+5440], %rd2674;
	mul.lo.s64 	%rd2675, %rd435, %rd2665;
	neg.s64 	%rd2676, %rd2675;
	shr.u64 	%rd2677, %rd2676, 8;
	add.s64 	%rd2678, %rd2677, %rd3510;
	shr.u64 	%rd2679, %rd2678, 9;
	ld.local.s8 	%rd2680, [%rd2624+40];
	add.s64 	%rd2681, %rd2679, %rd2680;
	cvt.s64.s32 	%rd2682, %rd2681;
	max.s64 	%rd2683, %rd2682, -127;
	min.s64 	%rd2684, %rd2683, 127;
	st.shared.u8 	[%r2414+6800], %rd2684;
	add.s32 	%r2443, %r2394, 9;
	shr.u32 	%r2444, %r2443, 16;
	xor.b32  	%r2445, %r2444, %r2443;
	mul.lo.s32 	%r2446, %r2445, -2048144789;
	shr.u32 	%r2447, %r2446, 13;
	xor.b32  	%r2448, %r2447, %r2446;
	mul.lo.s32 	%r2449, %r2448, -1028477387;
	shr.u32 	%r2450, %r2449, 16;
	xor.b32  	%r2451, %r2450, %r2449;
	and.b32  	%r2452, %r2451, 1;
	setp.eq.b32 	%p708, %r2452, 1;
	shr.u32 	%r2453, %r2451, 1;
	and.b32  	%r2454, %r2453, 31;
	neg.s32 	%r2455, %r2454;
	selp.b32 	%r2456, %r2454, %r2455, %p708;
	cvt.s64.s32 	%rd2685, %r2456;
	mul.lo.s64 	%rd2686, %rd436, %rd2685;
	shr.u64 	%rd2687, %rd2686, 8;
	add.s64 	%rd2688, %rd2687, %rd3509;
	shr.u64 	%rd2689, %rd2688, 9;
	ld.local.s8 	%rd2690, [%rd2624+48];
	add.s64 	%rd2691, %rd2689, %rd2690;
	cvt.s64.s32 	%rd2692, %rd2691;
	max.s64 	%rd2693, %rd2692, -127;
	min.s64 	%rd2694, %rd2693, 127;
	st.shared.u8 	[%r2414+8160], %rd2694;
	mul.lo.s64 	%rd2695, %rd437, %rd2685;
	neg.s64 	%rd2696, %rd2695;
	shr.u64 	%rd2697, %rd2696, 8;
	add.s64 	%rd2698, %rd2697, %rd3508;
	shr.u64 	%rd2699, %rd2698, 9;
	ld.local.s8 	%rd2700, [%rd2624+56];
	add.s64 	%rd2701, %rd2699, %rd2700;
	cvt.s64.s32 	%rd2702, %rd2701;
	max.s64 	%rd2703, %rd2702, -127;
	min.s64 	%rd2704, %rd2703, 127;
	st.shared.u8 	[%r2414+9520], %rd2704;
	add.s32 	%r3276, %r3276, %r2397;
	setp.lt.u32 	%p709, %r3276, 340;
	@%p709 bra 	$L__BB1_359;
$L__BB1_362:
	bar.sync 	0;
	add.s32 	%r3223, %r3223, 1;
	setp.ne.s32 	%p710, %r3223, 4;
	@%p710 bra 	$L__BB1_53;
	mov.b32 	%r3278, 0;
$L__BB1_364:
	mov.u32 	%r194, %ntid.x;
	mov.u32 	%r3289, %tid.x;
	setp.gt.u32 	%p711, %r3289, 339;
	mov.b64 	%rd3517, 0;
	@%p711 bra 	$L__BB1_367;
	mul.lo.s32 	%r196, %r3278, 1360;
	mov.b64 	%rd3517, 0;
	mov.u32 	%r3279, %r3289;
$L__BB1_366:
	add.s32 	%r2458, %r3279, %r196;
	mov.u32 	%r2459, s_mem;
	add.s32 	%r2460, %r2459, %r2458;
	ld.shared.s8 	%rs311, [%r2460];
	abs.s16 	%rs312, %rs311;
	cvt.u64.u16 	%rd2707, %rs312;
	add.s64 	%rd3517, %rd3517, %rd2707;
	add.s32 	%r3279, %r3279, %r194;
	setp.lt.u32 	%p712, %r3279, 340;
	@%p712 bra 	$L__BB1_366;
$L__BB1_367:
	shr.u32 	%r2461, %r3289, 2;
	mov.u32 	%r2462, _ZZ16blockReduceSum64xE6shared;
	add.s32 	%r199, %r2462, %r2461;
	and.b32  	%r200, %r3289, 31;
	setp.ne.s32 	%p713, %r200, 0;
	bar.sync 	0;
	cvt.u32.u64 	%r2463, %rd3517;
	shfl.sync.down.b32	%r2464|%p714, %r2463, 16, 31, -1;
	{ .reg .b32 tmp; mov.b64 {tmp, %r2465}, %rd3517; }
	shfl.sync.down.b32	%r2466|%p715, %r2465, 16, 31, -1;
	cvt.u64.u32 	%rd2708, %r2466;
	shl.b64 	%rd2709, %rd2708, 32;
	cvt.u64.u32 	%rd2710, %r2464;
	add.s64 	%rd2711, %rd3517, %rd2710;
	add.s64 	%rd2712, %rd2711, %rd2709;
	cvt.u32.u64 	%r2467, %rd2711;
	shfl.sync.down.b32	%r2468|%p716, %r2467, 8, 31, -1;
	{ .reg .b32 tmp; mov.b64 {tmp, %r2469}, %rd2712; }
	shfl.sync.down.b32	%r2470|%p717, %r2469, 8, 31, -1;
	cvt.u64.u32 	%rd2713, %r2470;
	shl.b64 	%rd2714, %rd2713, 32;
	cvt.u64.u32 	%rd2715, %r2468;
	add.s64 	%rd2716, %rd2712, %rd2715;
	add.s64 	%rd2717, %rd2716, %rd2714;
	cvt.u32.u64 	%r2471, %rd2716;
	shfl.sync.down.b32	%r2472|%p718, %r2471, 4, 31, -1;
	{ .reg .b32 tmp; mov.b64 {tmp, %r2473}, %rd2717; }
	shfl.sync.down.b32	%r2474|%p719, %r2473, 4, 31, -1;
	cvt.u64.u32 	%rd2718, %r2474;
	shl.b64 	%rd2719, %rd2718, 32;
	cvt.u64.u32 	%rd2720, %r2472;
	add.s64 	%rd2721, %rd2717, %rd2720;
	add.s64 	%rd2722, %rd2721, %rd2719;
	cvt.u32.u64 	%r2475, %rd2721;
	shfl.sync.down.b32	%r2476|%p720, %r2475, 2, 31, -1;
	{ .reg .b32 tmp; mov.b64 {tmp, %r2477}, %rd2722; }
	shfl.sync.down.b32	%r2478|%p721, %r2477, 2, 31, -1;
	cvt.u64.u32 	%rd2723, %r2478;
	shl.b64 	%rd2724, %rd2723, 32;
	cvt.u64.u32 	%rd2725, %r2476;
	add.s64 	%rd2726, %rd2722, %rd2725;
	add.s64 	%rd2727, %rd2726, %rd2724;
	cvt.u32.u64 	%r2479, %rd2726;
	shfl.sync.down.b32	%r2480|%p722, %r2479, 1, 31, -1;
	{ .reg .b32 tmp; mov.b64 {tmp, %r2481}, %rd2727; }
	shfl.sync.down.b32	%r2482|%p723, %r2481, 1, 31, -1;
	cvt.u64.u32 	%rd2728, %r2482;
	shl.b64 	%rd2729, %rd2728, 32;
	cvt.u64.u32 	%rd2730, %r2480;
	add.s64 	%rd2731, %rd2727, %rd2730;
	add.s64 	%rd457, %rd2731, %rd2729;
	@%p713 bra 	$L__BB1_369;
	st.shared.u64 	[%r199], %rd457;
$L__BB1_369:
	shl.b32 	%r2483, %r3289, 3;
	add.s32 	%r201, %r2462, %r2483;
	shr.u32 	%r202, %r194, 5;
	setp.ge.u32 	%p724, %r3289, %r202;
	bar.sync 	0;
	mov.b64 	%rd3518, 0;
	@%p724 bra 	$L__BB1_371;
	ld.shared.u64 	%rd3518, [%r201];
$L__BB1_371:
	setp.gt.u32 	%p725, %r3289, 31;
	@%p725 bra 	$L__BB1_374;
	setp.ne.s32 	%p726, %r3289, 0;
	cvt.u32.u64 	%r2485, %rd3518;
	shfl.sync.down.b32	%r2486|%p727, %r2485, 16, 31, -1;
	{ .reg .b32 tmp; mov.b64 {tmp, %r2487}, %rd3518; }
	shfl.sync.down.b32	%r2488|%p728, %r2487, 16, 31, -1;
	cvt.u64.u32 	%rd2733, %r2488;
	shl.b64 	%rd2734, %rd2733, 32;
	cvt.u64.u32 	%rd2735, %r2486;
	add.s64 	%rd2736, %rd3518, %rd2735;
	add.s64 	%rd2737, %rd2736, %rd2734;
	cvt.u32.u64 	%r2489, %rd2736;
	shfl.sync.down.b32	%r2490|%p729, %r2489, 8, 31, -1;
	{ .reg .b32 tmp; mov.b64 {tmp, %r2491}, %rd2737; }
	shfl.sync.down.b32	%r2492|%p730, %r2491, 8, 31, -1;
	cvt.u64.u32 	%rd2738, %r2492;
	shl.b64 	%rd2739, %rd2738, 32;
	cvt.u64.u32 	%rd2740, %r2490;
	add.s64 	%rd2741, %rd2737, %rd2740;
	add.s64 	%rd2742, %rd2741, %rd2739;
	cvt.u32.u64 	%r2493, %rd2741;
	shfl.sync.down.b32	%r2494|%p731, %r2493, 4, 31, -1;
	{ .reg .b32 tmp; mov.b64 {tmp, %r2495}, %rd2742; }
	shfl.sync.down.b32	%r2496|%p732, %r2495, 4, 31, -1;
	cvt.u64.u32 	%rd2743, %r2496;
	shl.b64 	%rd2744, %rd2743, 32;
	cvt.u64.u32 	%rd2745, %r2494;
	add.s64 	%rd2746, %rd2742, %rd2745;
	add.s64 	%rd2747, %rd2746, %rd2744;
	cvt.u32.u64 	%r2497, %rd2746;
	shfl.sync.down.b32	%r2498|%p733, %r2497, 2, 31, -1;
	{ .reg .b32 tmp; mov.b64 {tmp, %r2499}, %rd2747; }
	shfl.sync.down.b32	%r2500|%p734, %r2499, 2, 31, -1;
	cvt.u64.u32 	%rd2748, %r2500;
	shl.b64 	%rd2749, %rd2748, 32;
	cvt.u64.u32 	%rd2750, %r2498;
	add.s64 	%rd2751, %rd2747, %rd2750;
	add.s64 	%rd2752, %rd2751, %rd2749;
	cvt.u32.u64 	%r2501, %rd2751;
	shfl.sync.down.b32	%r2502|%p735, %r2501, 1, 31, -1;
	{ .reg .b32 tmp; mov.b64 {tmp, %r2503}, %rd2752; }
	shfl.sync.down.b32	%r2504|%p736, %r2503, 1, 31, -1;
	cvt.u64.u32 	%rd2753, %r2504;
	shl.b64 	%rd2754, %rd2753, 32;
	cvt.u64.u32 	%rd2755, %r2502;
	add.s64 	%rd2756, %rd2752, %rd2755;
	add.s64 	%rd460, %rd2756, %rd2754;
	@%p726 bra 	$L__BB1_374;
	st.shared.u64 	[_ZZ16blockReduceSum64xE6shared], %rd460;
$L__BB1_374:
	setp.gt.u32 	%p737, %r3289, 339;
	bar.sync 	0;
	ld.shared.u64 	%rd2757, [_ZZ16blockReduceSum64xE6shared];
	max.u64 	%rd2758, %rd2757, 1;
	mul.hi.s64 	%rd2759, %rd2758, 6944656592455360609;
	shr.u64 	%rd2760, %rd2759, 63;
	shr.s64 	%rd2761, %rd2759, 7;
	add.s64 	%rd2762, %rd2761, %rd2760;
	add.s64 	%rd2763, %rd2758, 339;
	setp.lt.u64 	%p738, %rd2763, 679;
	selp.b64 	%rd461, 1, %rd2762, %p738;
	@%p737 bra 	$L__BB1_380;
	mul.lo.s32 	%r203, %r3278, 1360;
	mov.u32 	%r3280, %r3289;
$L__BB1_376:
	ld.param.u64 	%rd3354, [_Z21train_sequence_kernelPKhliPK8EggModelPaPij_param_3];
	add.s32 	%r2505, %r3280, %r203;
	mov.u32 	%r2506, s_mem;
	add.s32 	%r205, %r2506, %r2505;
	ld.shared.s8 	%r2507, [%r205];
	cvt.u64.u32 	%rd2764, %r3280;
	cvta.to.global.u64 	%rd2765, %rd3354;
	add.s64 	%rd2766, %rd2765, %rd2764;
	ld.global.nc.u8 	%rs313, [%rd2766+5728320];
	cvt.s32.s8 	%r2508, %rs313;
	mul.wide.s32 	%rd462, %r2508, %r2507;
	or.b64  	%rd2767, %rd462, %rd461;
	and.b64  	%rd2768, %rd2767, -4294967296;
	setp.ne.s64 	%p739, %rd2768, 0;
	@%p739 bra 	$L__BB1_378;
	cvt.u32.u64 	%r2509, %rd461;
	cvt.u32.u64 	%r2510, %rd462;
	div.u32 	%r2511, %r2510, %r2509;
	cvt.u64.u32 	%rd3519, %r2511;
	bra.uni 	$L__BB1_379;
$L__BB1_378:
	div.s64 	%rd3519, %rd462, %rd461;
$L__BB1_379:
	max.s64 	%rd2769, %rd3519, -127;
	min.s64 	%rd2770, %rd2769, 127;
	st.shared.u8 	[%r205], %rd2770;
	add.s32 	%r3280, %r3280, %r194;
	setp.lt.u32 	%p740, %r3280, 340;
	@%p740 bra 	$L__BB1_376;
$L__BB1_380:
	add.s32 	%r3278, %r3278, 1;
	setp.ne.s32 	%p741, %r3278, 8;
	@%p741 bra 	$L__BB1_364;
	setp.gt.u32 	%p742, %r3289, 339;
	bar.sync 	0;
	mov.b64 	%rd3521, 0;
	@%p742 bra 	$L__BB1_384;
	mov.b64 	%rd3521, 0;
	mov.u32 	%r3281, %r3289;
$L__BB1_383:
	ld.param.u32 	%r3204, [_Z21train_sequence_kernelPKhliPK8EggModelPaPij_param_6];
	mov.u32 	%r2512, %ctaid.x;
	shl.b32 	%r2513, %r2512, 2;
	and.b32  	%r2514, %r2513, 2147483644;
	add.s32 	%r2515, %r3204, %r2514;
	mad.lo.s32 	%r2516, %r3281, -1640531527, %r2515;
	add.s32 	%r2517, %r2516, 1255;
	shr.u32 	%r2518, %r2517, 16;
	xor.b32  	%r2519, %r2518, %r2517;
	mul.lo.s32 	%r2520, %r2519, -2048144789;
	shr.u32 	%r2521, %r2520, 13;
	xor.b32  	%r2522, %r2521, %r2520;
	mul.lo.s32 	%r2523, %r2522, -1028477387;
	shr.u32 	%r2524, %r2523, 16;
	xor.b32  	%r2525, %r2524, %r2523;
	and.b32  	%r2526, %r2525, 1;
	setp.eq.b32 	%p743, %r2526, 1;
	shr.u32 	%r2527, %r2525, 1;
	and.b32  	%r2528, %r2527, 31;
	neg.s32 	%r2529, %r2528;
	selp.b32 	%r2530, %r2528, %r2529, %p743;
	mov.u32 	%r2531, s_mem;
	add.s32 	%r2532, %r2531, %r3281;
	ld.shared.s8 	%r2533, [%r2532];
	mul.wide.s32 	%rd2773, %r2530, %r2533;
	add.s64 	%rd3521, %rd2773, %rd3521;
	add.s32 	%r3281, %r3281, %r194;
	setp.lt.u32 	%p744, %r3281, 340;
	@%p744 bra 	$L__BB1_383;
$L__BB1_384:
	setp.ne.s32 	%p745, %r200, 0;
	bar.sync 	0;
	cvt.u32.u64 	%r2534, %rd3521;
	shfl.sync.down.b32	%r2535|%p746, %r2534, 16, 31, -1;
	{ .reg .b32 tmp; mov.b64 {tmp, %r2536}, %rd3521; }
	shfl.sync.down.b32	%r2537|%p747, %r2536, 16, 31, -1;
	cvt.u64.u32 	%rd2774, %r2537;
	shl.b64 	%rd2775, %rd2774, 32;
	cvt.u64.u32 	%rd2776, %r2535;
	add.s64 	%rd2777, %rd3521, %rd2776;
	add.s64 	%rd2778, %rd2777, %rd2775;
	cvt.u32.u64 	%r2538, %rd2777;
	shfl.sync.down.b32	%r2539|%p748, %r2538, 8, 31, -1;
	{ .reg .b32 tmp; mov.b64 {tmp, %r2540}, %rd2778; }
	shfl.sync.down.b32	%r2541|%p749, %r2540, 8, 31, -1;
	cvt.u64.u32 	%rd2779, %r2541;
	shl.b64 	%rd2780, %rd2779, 32;
	cvt.u64.u32 	%rd2781, %r2539;
	add.s64 	%rd2782, %rd2778, %rd2781;
	add.s64 	%rd2783, %rd2782, %rd2780;
	cvt.u32.u64 	%r2542, %rd2782;
	shfl.sync.down.b32	%r2543|%p750, %r2542, 4, 31, -1;
	{ .reg .b32 tmp; mov.b64 {tmp, %r2544}, %rd2783; }
	shfl.sync.down.b32	%r2545|%p751, %r2544, 4, 31, -1;
	cvt.u64.u32 	%rd2784, %r2545;
	shl.b64 	%rd2785, %rd2784, 32;
	cvt.u64.u32 	%rd2786, %r2543;
	add.s64 	%rd2787, %rd2783, %rd2786;
	add.s64 	%rd2788, %rd2787, %rd2785;
	cvt.u32.u64 	%r2546, %rd2787;
	shfl.sync.down.b32	%r2547|%p752, %r2546, 2, 31, -1;
	{ .reg .b32 tmp; mov.b64 {tmp, %r2548}, %rd2788; }
	shfl.sync.down.b32	%r2549|%p753, %r2548, 2, 31, -1;
	cvt.u64.u32 	%rd2789, %r2549;
	shl.b64 	%rd2790, %rd2789, 32;
	cvt.u64.u32 	%rd2791, %r2547;
	add.s64 	%rd2792, %rd2788, %rd2791;
	add.s64 	%rd2793, %rd2792, %rd2790;
	cvt.u32.u64 	%r2550, %rd2792;
	shfl.sync.down.b32	%r2551|%p754, %r2550, 1, 31, -1;
	{ .reg .b32 tmp; mov.b64 {tmp, %r2552}, %rd2793; }
	shfl.sync.down.b32	%r2553|%p755, %r2552, 1, 31, -1;
	cvt.u64.u32 	%rd2794, %r2553;
	shl.b64 	%rd2795, %rd2794, 32;
	cvt.u64.u32 	%rd2796, %r2551;
	add.s64 	%rd2797, %rd2793, %rd2796;
	add.s64 	%rd469, %rd2797, %rd2795;
	@%p745 bra 	$L__BB1_386;
	st.shared.u64 	[%r199], %rd469;
$L__BB1_386:
	setp.ge.u32 	%p756, %r3289, %r202;
	bar.sync 	0;
	mov.b64 	%rd3522, 0;
	@%p756 bra 	$L__BB1_388;
	ld.shared.u64 	%rd3522, [%r201];
$L__BB1_388:
	setp.gt.u32 	%p757, %r3289, 31;
	@%p757 bra 	$L__BB1_391;
	setp.ne.s32 	%p758, %r3289, 0;
	cvt.u32.u64 	%r2554, %rd3522;
	shfl.sync.down.b32	%r2555|%p759, %r2554, 16, 31, -1;
	{ .reg .b32 tmp; mov.b64 {tmp, %r2556}, %rd3522; }
	shfl.sync.down.b32	%r2557|%p760, %r2556, 16, 31, -1;
	cvt.u64.u32 	%rd2799, %r2557;
	shl.b64 	%rd2800, %rd2799, 32;
	cvt.u64.u32 	%rd2801, %r2555;
	add.s64 	%rd2802, %rd3522, %rd2801;
	add.s64 	%rd2803, %rd2802, %rd2800;
	cvt.u32.u64 	%r2558, %rd2802;
	shfl.sync.down.b32	%r2559|%p761, %r2558, 8, 31, -1;
	{ .reg .b32 tmp; mov.b64 {tmp, %r2560}, %rd2803; }
	shfl.sync.down.b32	%r2561|%p762, %r2560, 8, 31, -1;
	cvt.u64.u32 	%rd2804, %r2561;
	shl.b64 	%rd2805, %rd2804, 32;
	cvt.u64.u32 	%rd2806, %r2559;
	add.s64 	%rd2807, %rd2803, %rd2806;
	add.s64 	%rd2808, %rd2807, %rd2805;
	cvt.u32.u64 	%r2562, %rd2807;
	shfl.sync.down.b32	%r2563|%p763, %r2562, 4, 31, -1;
	{ .reg .b32 tmp; mov.b64 {tmp, %r2564}, %rd2808; }
	shfl.sync.down.b32	%r2565|%p764, %r2564, 4, 31, -1;
	cvt.u64.u32 	%rd2809, %r2565;
	shl.b64 	%rd2810, %rd2809, 32;
	cvt.u64.u32 	%rd2811, %r2563;
	add.s64 	%rd2812, %rd2808, %rd2811;
	add.s64 	%rd2813, %rd2812, %rd2810;
	cvt.u32.u64 	%r2566, %rd2812;
	shfl.sync.down.b32	%r2567|%p765, %r2566, 2, 31, -1;
	{ .reg .b32 tmp; mov.b64 {tmp, %r2568}, %rd2813; }
	shfl.sync.down.b32	%r2569|%p766, %r2568, 2, 31, -1;
	cvt.u64.u32 	%rd2814, %r2569;
	shl.b64 	%rd2815, %rd2814, 32;
	cvt.u64.u32 	%rd2816, %r2567;
	add.s64 	%rd2817, %rd2813, %rd2816;
	add.s64 	%rd2818, %rd2817, %rd2815;
	cvt.u32.u64 	%r2570, %rd2817;
	shfl.sync.down.b32	%r2571|%p767, %r2570, 1, 31, -1;
	{ .reg .b32 tmp; mov.b64 {tmp, %r2572}, %rd2818; }
	shfl.sync.down.b32	%r2573|%p768, %r2572, 1, 31, -1;
	cvt.u64.u32 	%rd2819, %r2573;
	shl.b64 	%rd2820, %rd2819, 32;
	cvt.u64.u32 	%rd2821, %r2571;
	add.s64 	%rd2822, %rd2818, %rd2821;
	add.s64 	%rd472, %rd2822, %rd2820;
	@%p758 bra 	$L__BB1_391;
	st.shared.u64 	[_ZZ16blockReduceSum64xE6shared], %rd472;
$L__BB1_391:
	setp.gt.u32 	%p769, %r3289, 339;
	bar.sync 	0;
	mov.b64 	%rd3524, 0;
	ld.shared.u64 	%rd473, [_ZZ16blockReduceSum64xE6shared];
	@%p769 bra 	$L__BB1_394;
	mov.b64 	%rd3524, 0;
	mov.u32 	%r3282, %r3289;
$L__BB1_393:
	ld.param.u32 	%r3205, [_Z21train_sequence_kernelPKhliPK8EggModelPaPij_param_6];
	mov.u32 	%r2574, %ctaid.x;
	shl.b32 	%r2575, %r2574, 2;
	and.b32  	%r2576, %r2575, 2147483644;
	add.s32 	%r2577, %r3205, %r2576;
	mad.lo.s32 	%r2578, %r3282, -1640531527, %r2577;
	add.s32 	%r2579, %r2578, 1255;
	shr.u32 	%r2580, %r2579, 16;
	xor.b32  	%r2581, %r2580, %r2579;
	mul.lo.s32 	%r2582, %r2581, -2048144789;
	shr.u32 	%r2583, %r2582, 13;
	xor.b32  	%r2584, %r2583, %r2582;
	mul.lo.s32 	%r2585, %r2584, -1028477387;
	shr.u32 	%r2586, %r2585, 16;
	xor.b32  	%r2587, %r2586, %r2585;
	and.b32  	%r2588, %r2587, 1;
	setp.eq.b32 	%p770, %r2588, 1;
	shr.u32 	%r2589, %r2587, 1;
	and.b32  	%r2590, %r2589, 31;
	neg.s32 	%r2591, %r2590;
	selp.b32 	%r2592, %r2590, %r2591, %p770;
	mov.u32 	%r2593, s_mem;
	add.s32 	%r2594, %r2593, %r3282;
	ld.shared.s8 	%r2595, [%r2594+1360];
	mul.wide.s32 	%rd2825, %r2592, %r2595;
	add.s64 	%rd3524, %rd2825, %rd3524;
	add.s32 	%r3282, %r3282, %r194;
	setp.lt.u32 	%p771, %r3282, 340;
	@%p771 bra 	$L__BB1_393;
$L__BB1_394:
	setp.ne.s32 	%p772, %r200, 0;
	bar.sync 	0;
	cvt.u32.u64 	%r2596, %rd3524;
	shfl.sync.down.b32	%r2597|%p773, %r2596, 16, 31, -1;
	{ .reg .b32 tmp; mov.b64 {tmp, %r2598}, %rd3524; }
	shfl.sync.down.b32	%r2599|%p774, %r2598, 16, 31, -1;
	cvt.u64.u32 	%rd2826, %r2599;
	shl.b64 	%rd2827, %rd2826, 32;
	cvt.u64.u32 	%rd2828, %r2597;
	add.s64 	%rd2829, %rd3524, %rd2828;
	add.s64 	%rd2830, %rd2829, %rd2827;
	cvt.u32.u64 	%r2600, %rd2829;
	shfl.sync.down.b32	%r2601|%p775, %r2600, 8, 31, -1;
	{ .reg .b32 tmp; mov.b64 {tmp, %r2602}, %rd2830; }
	shfl.sync.down.b32	%r2603|%p776, %r2602, 8, 31, -1;
	cvt.u64.u32 	%rd2831, %r2603;
	shl.b64 	%rd2832, %rd2831, 32;
	cvt.u64.u32 	%rd2833, %r2601;
	add.s64 	%rd2834, %rd2830, %rd2833;
	add.s64 	%rd2835, %rd2834, %rd2832;
	cvt.u32.u64 	%r2604, %rd2834;
	shfl.sync.down.b32	%r2605|%p777, %r2604, 4, 31, -1;
	{ .reg .b32 tmp; mov.b64 {tmp, %r2606}, %rd2835; }
	shfl.sync.down.b32	%r2607|%p778, %r2606, 4, 31, -1;
	cvt.u64.u32 	%rd2836, %r2607;
	shl.b64 	%rd2837, %rd2836, 32;
	cvt.u64.u32 	%rd2838, %r2605;
	add.s64 	%rd2839, %rd2835, %rd2838;
	add.s64 	%rd2840, %rd2839, %rd2837;
	cvt.u32.u64 	%r2608, %rd2839;
	shfl.sync.down.b32	%r2609|%p779, %r2608, 2, 31, -1;
	{ .reg .b32 tmp; mov.b64 {tmp, %r2610}, %rd2840; }
	shfl.sync.down.b32	%r2611|%p780, %r2610, 2, 31, -1;
	cvt.u64.u32 	%rd2841, %r2611;
	shl.b64 	%rd2842, %rd2841, 32;
	cvt.u64.u32 	%rd2843, %r2609;
	add.s64 	%rd2844, %rd2840, %rd2843;
	add.s64 	%rd2845, %rd2844, %rd2842;
	cvt.u32.u64 	%r2612, %rd2844;
	shfl.sync.down.b32	%r2613|%p781, %r2612, 1, 31, -1;
	{ .reg .b32 tmp; mov.b64 {tmp, %r2614}, %rd2845; }
	shfl.sync.down.b32	%r2615|%p782, %r2614, 1, 31, -1;
	cvt.u64.u32 	%rd2846, %r2615;
	shl.b64 	%rd2847, %rd2846, 32;
	cvt.u64.u32 	%rd2848, %r2613;
	add.s64 	%rd2849, %rd2845, %rd2848;
	add.s64 	%rd477, %rd2849, %rd2847;
	@%p772 bra 	$L__BB1_396;
	st.shared.u64 	[%r199], %rd477;
$L__BB1_396:
	setp.ge.u32 	%p783, %r3289, %r202;
	bar.sync 	0;
	mov.b64 	%rd3525, 0;
	@%p783 bra 	$L__BB1_398;
	ld.shared.u64 	%rd3525, [%r201];
$L__BB1_398:
	setp.gt.u32 	%p784, %r3289, 31;
	@%p784 bra 	$L__BB1_401;
	setp.ne.s32 	%p785, %r3289, 0;
	cvt.u32.u64 	%r2616, %rd3525;
	shfl.sync.down.b32	%r2617|%p786, %r2616, 16, 31, -1;
	{ .reg .b32 tmp; mov.b64 {tmp, %r2618}, %rd3525; }
	shfl.sync.down.b32	%r2619|%p787, %r2618, 16, 31, -1;
	cvt.u64.u32 	%rd2851, %r2619;
	shl.b64 	%rd2852, %rd2851, 32;
	cvt.u64.u32 	%rd2853, %r2617;
	add.s64 	%rd2854, %rd3525, %rd2853;
	add.s64 	%rd2855, %rd2854, %rd2852;
	cvt.u32.u64 	%r2620, %rd2854;
	shfl.sync.down.b32	%r2621|%p788, %r2620, 8, 31, -1;
	{ .reg .b32 tmp; mov.b64 {tmp, %r2622}, %rd2855; }
	shfl.sync.down.b32	%r2623|%p789, %r2622, 8, 31, -1;
	cvt.u64.u32 	%rd2856, %r2623;
	shl.b64 	%rd2857, %rd2856, 32;
	cvt.u64.u32 	%rd2858, %r2621;
	add.s64 	%rd2859, %rd2855, %rd2858;
	add.s64 	%rd2860, %rd2859, %rd2857;
	cvt.u32.u64 	%r2624, %rd2859;
	shfl.sync.down.b32	%r2625|%p790, %r2624, 4, 31, -1;
	{ .reg .b32 tmp; mov.b64 {tmp, %r2626}, %rd2860; }
	shfl.sync.down.b32	%r2627|%p791, %r2626, 4, 31, -1;
	cvt.u64.u32 	%rd2861, %r2627;
	shl.b64 	%rd2862, %rd2861, 32;
	cvt.u64.u32 	%rd2863, %r2625;
	add.s64 	%rd2864, %rd2860, %rd2863;
	add.s64 	%rd2865, %rd2864, %rd2862;
	cvt.u32.u64 	%r2628, %rd2864;
	shfl.sync.down.b32	%r2629|%p792, %r2628, 2, 31, -1;
	{ .reg .b32 tmp; mov.b64 {tmp, %r2630}, %rd2865; }
	shfl.sync.down.b32	%r2631|%p793, %r2630, 2, 31, -1;
	cvt.u64.u32 	%rd2866, %r2631;
	shl.b64 	%rd2867, %rd2866, 32;
	cvt.u64.u32 	%rd2868, %r2629;
	add.s64 	%rd2869, %rd2865, %rd2868;
	add.s64 	%rd2870, %rd2869, %rd2867;
	cvt.u32.u64 	%r2632, %rd2869;
	shfl.sync.down.b32	%r2633|%p794, %r2632, 1, 31, -1;
	{ .reg .b32 tmp; mov.b64 {tmp, %r2634}, %rd2870; }
	shfl.sync.down.b32	%r2635|%p795, %r2634, 1, 31, -1;
	cvt.u64.u32 	%rd2871, %r2635;
	shl.b64 	%rd2872, %rd2871, 32;
	cvt.u64.u32 	%rd2873, %r2633;
	add.s64 	%rd2874, %rd2870, %rd2873;
	add.s64 	%rd480, %rd2874, %rd2872;
	@%p785 bra 	$L__BB1_401;
	st.shared.u64 	[_ZZ16blockReduceSum64xE6shared], %rd480;
$L__BB1_401:
	setp.gt.u32 	%p796, %r3289, 339;
	bar.sync 	0;
	mov.b64 	%rd3527, 0;
	ld.shared.u64 	%rd481, [_ZZ16blockReduceSum64xE6shared];
	@%p796 bra 	$L__BB1_404;
	mov.b64 	%rd3527, 0;
	mov.u32 	%r3283, %r3289;
$L__BB1_403:
	ld.param.u32 	%r3206, [_Z21train_sequence_kernelPKhliPK8EggModelPaPij_param_6];
	mov.u32 	%r2636, %ctaid.x;
	shl.b32 	%r2637, %r2636, 2;
	and.b32  	%r2638, %r2637, 2147483644;
	add.s32 	%r2639, %r3206, %r2638;
	mad.lo.s32 	%r2640, %r3283, -1640531527, %r2639;
	add.s32 	%r2641, %r2640, 1256;
	shr.u32 	%r2642, %r2641, 16;
	xor.b32  	%r2643, %r2642, %r2641;
	mul.lo.s32 	%r2644, %r2643, -2048144789;
	shr.u32 	%r2645, %r2644, 13;
	xor.b32  	%r2646, %r2645, %r2644;
	mul.lo.s32 	%r2647, %r2646, -1028477387;
	shr.u32 	%r2648, %r2647, 16;
	xor.b32  	%r2649, %r2648, %r2647;
	and.b32  	%r2650, %r2649, 1;
	setp.eq.b32 	%p797, %r2650, 1;
	shr.u32 	%r2651, %r2649, 1;
	and.b32  	%r2652, %r2651, 31;
	neg.s32 	%r2653, %r2652;
	selp.b32 	%r2654, %r2652, %r2653, %p797;
	mov.u32 	%r2655, s_mem;
	add.s32 	%r2656, %r2655, %r3283;
	ld.shared.s8 	%r2657, [%r2656+2720];
	mul.wide.s32 	%rd2877, %r2654, %r2657;
	add.s64 	%rd3527, %rd2877, %rd3527;
	add.s32 	%r3283, %r3283, %r194;
	setp.lt.u32 	%p798, %r3283, 340;
	@%p798 bra 	$L__BB1_403;
$L__BB1_404:
	setp.ne.s32 	%p799, %r200, 0;
	bar.sync 	0;
	cvt.u32.u64 	%r2658, %rd3527;
	shfl.sync.down.b32	%r2659|%p800, %r2658, 16, 31, -1;
	{ .reg .b32 tmp; mov.b64 {tmp, %r2660}, %rd3527; }
	shfl.sync.down.b32	%r2661|%p801, %r2660, 16, 31, -1;
	cvt.u64.u32 	%rd2878, %r2661;
	shl.b64 	%rd2879, %rd2878, 32;
	cvt.u64.u32 	%rd2880, %r2659;
	add.s64 	%rd2881, %rd3527, %rd2880;
	add.s64 	%rd2882, %rd2881, %rd2879;
	cvt.u32.u64 	%r2662, %rd2881;
	shfl.sync.down.b32	%r2663|%p802, %r2662, 8, 31, -1;
	{ .reg .b32 tmp; mov.b64 {tmp, %r2664}, %rd2882; }
	shfl.sync.down.b32	%r2665|%p803, %r2664, 8, 31, -1;
	cvt.u64.u32 	%rd2883, %r2665;
	shl.b64 	%rd2884, %rd2883, 32;
	cvt.u64.u32 	%rd2885, %r2663;
	add.s64 	%rd2886, %rd2882, %rd2885;
	add.s64 	%rd2887, %rd2886, %rd2884;
	cvt.u32.u64 	%r2666, %rd2886;
	shfl.sync.down.b32	%r2667|%p804, %r2666, 4, 31, -1;
	{ .reg .b32 tmp; mov.b64 {tmp, %r2668}, %rd2887; }
	shfl.sync.down.b32	%r2669|%p805, %r2668, 4, 31, -1;
	cvt.u64.u32 	%rd2888, %r2669;
	shl.b64 	%rd2889, %rd2888, 32;
	cvt.u64.u32 	%rd2890, %r2667;
	add.s64 	%rd2891, %rd2887, %rd2890;
	add.s64 	%rd2892, %rd2891, %rd2889;
	cvt.u32.u64 	%r2670, %rd2891;
	shfl.sync.down.b32	%r2671|%p806, %r2670, 2, 31, -1;
	{ .reg .b32 tmp; mov.b64 {tmp, %r2672}, %rd2892; }
	shfl.sync.down.b32	%r2673|%p807, %r2672, 2, 31, -1;
	cvt.u64.u32 	%rd2893, %r2673;
	shl.b64 	%rd2894, %rd2893, 32;
	cvt.u64.u32 	%rd2895, %r2671;
	add.s64 	%rd2896, %rd2892, %rd2895;
	add.s64 	%rd2897, %rd2896, %rd2894;
	cvt.u32.u64 	%r2674, %rd2896;
	shfl.sync.down.b32	%r2675|%p808, %r2674, 1, 31, -1;
	{ .reg .b32 tmp; mov.b64 {tmp, %r2676}, %rd2897; }
	shfl.sync.down.b32	%r2677|%p809, %r2676, 1, 31, -1;
	cvt.u64.u32 	%rd2898, %r2677;
	shl.b64 	%rd2899, %rd2898, 32;
	cvt.u64.u32 	%rd2900, %r2675;
	add.s64 	%rd2901, %rd2897, %rd2900;
	add.s64 	%rd485, %rd2901, %rd2899;
	@%p799 bra 	$L__BB1_406;
	st.shared.u64 	[%r199], %rd485;
$L__BB1_406:
	setp.ge.u32 	%p810, %r3289, %r202;
	bar.sync 	0;
	mov.b64 	%rd3528, 0;
	@%p810 bra 	$L__BB1_408;
	ld.shared.u64 	%rd3528, [%r201];
$L__BB1_408:
	setp.gt.u32 	%p811, %r3289, 31;
	@%p811 bra 	$L__BB1_411;
	setp.ne.s32 	%p812, %r3289, 0;
	cvt.u32.u64 	%r2678, %rd3528;
	shfl.sync.down.b32	%r2679|%p813, %r2678, 16, 31, -1;
	{ .reg .b32 tmp; mov.b64 {tmp, %r2680}, %rd3528; }
	shfl.sync.down.b32	%r2681|%p814, %r2680, 16, 31, -1;
	cvt.u64.u32 	%rd2903, %r2681;
	shl.b64 	%rd2904, %rd2903, 32;
	cvt.u64.u32 	%rd2905, %r2679;
	add.s64 	%rd2906, %rd3528, %rd2905;
	add.s64 	%rd2907, %rd2906, %rd2904;
	cvt.u32.u64 	%r2682, %rd2906;
	shfl.sync.down.b32	%r2683|%p815, %r2682, 8, 31, -1;
	{ .reg .b32 tmp; mov.b64 {tmp, %r2684}, %rd2907; }
	shfl.sync.down.b32	%r2685|%p816, %r2684, 8, 31, -1;
	cvt.u64.u32 	%rd2908, %r2685;
	shl.b64 	%rd2909, %rd2908, 32;
	cvt.u64.u32 	%rd2910, %r2683;
	add.s64 	%rd2911, %rd2907, %rd2910;
	add.s64 	%rd2912, %rd2911, %rd2909;
	cvt.u32.u64 	%r2686, %rd2911;
	shfl.sync.down.b32	%r2687|%p817, %r2686, 4, 31, -1;
	{ .reg .b32 tmp; mov.b64 {tmp, %r2688}, %rd2912; }
	shfl.sync.down.b32	%r2689|%p818, %r2688, 4, 31, -1;
	cvt.u64.u32 	%rd2913, %r2689;
	shl.b64 	%rd2914, %rd2913, 32;
	cvt.u64.u32 	%rd2915, %r2687;
	add.s64 	%rd2916, %rd2912, %rd2915;
	add.s64 	%rd2917, %rd2916, %rd2914;
	cvt.u32.u64 	%r2690, %rd2916;
	shfl.sync.down.b32	%r2691|%p819, %r2690, 2, 31, -1;
	{ .reg .b32 tmp; mov.b64 {tmp, %r2692}, %rd2917; }
	shfl.sync.down.b32	%r2693|%p820, %r2692, 2, 31, -1;
	cvt.u64.u32 	%rd2918, %r2693;
	shl.b64 	%rd2919, %rd2918, 32;
	cvt.u64.u32 	%rd2920, %r2691;
	add.s64 	%rd2921, %rd2917, %rd2920;
	add.s64 	%rd2922, %rd2921, %rd2919;
	cvt.u32.u64 	%r2694, %rd2921;
	shfl.sync.down.b32	%r2695|%p821, %r2694, 1, 31, -1;
	{ .reg .b32 tmp; mov.b64 {tmp, %r2696}, %rd2922; }
	shfl.sync.down.b32	%r2697|%p822, %r2696, 1, 31, -1;
	cvt.u64.u32 	%rd2923, %r2697;
	shl.b64 	%rd2924, %rd2923, 32;
	cvt.u64.u32 	%rd2925, %r2695;
	add.s64 	%rd2926, %rd2922, %rd2925;
	add.s64 	%rd488, %rd2926, %rd2924;
	@%p812 bra 	$L__BB1_411;
	st.shared.u64 	[_ZZ16blockReduceSum64xE6shared], %rd488;
$L__BB1_411:
	setp.gt.u32 	%p823, %r3289, 339;
	bar.sync 	0;
	mov.b64 	%rd3530, 0;
	ld.shared.u64 	%rd489, [_ZZ16blockReduceSum64xE6shared];
	@%p823 bra 	$L__BB1_414;
	mov.b64 	%rd3530, 0;
	mov.u32 	%r3284, %r3289;
$L__BB1_413:
	ld.param.u32 	%r3207, [_Z21train_sequence_kernelPKhliPK8EggModelPaPij_param_6];
	mov.u32 	%r2698, %ctaid.x;
	shl.b32 	%r2699, %r2698, 2;
	and.b32  	%r2700, %r2699, 2147483644;
	add.s32 	%r2701, %r3207, %r2700;
	mad.lo.s32 	%r2702, %r3284, -1640531527, %r2701;
	add.s32 	%r2703, %r2702, 1256;
	shr.u32 	%r2704, %r2703, 16;
	xor.b32  	%r2705, %r2704, %r2703;
	mul.lo.s32 	%r2706, %r2705, -2048144789;
	shr.u32 	%r2707, %r2706, 13;
	xor.b32  	%r2708, %r2707, %r2706;
	mul.lo.s32 	%r2709, %r2708, -1028477387;
	shr.u32 	%r2710, %r2709, 16;
	xor.b32  	%r2711, %r2710, %r2709;
	and.b32  	%r2712, %r2711, 1;
	setp.eq.b32 	%p824, %r2712, 1;
	shr.u32 	%r2713, %r2711, 1;
	and.b32  	%r2714, %r2713, 31;
	neg.s32 	%r2715, %r2714;
	selp.b32 	%r2716, %r2714, %r2715, %p824;
	mov.u32 	%r2717, s_mem;
	add.s32 	%r2718, %r2717, %r3284;
	ld.shared.s8 	%r2719, [%r2718+4080];
	mul.wide.s32 	%rd2929, %r2716, %r2719;
	add.s64 	%rd3530, %rd2929, %rd3530;
	add.s32 	%r3284, %r3284, %r194;
	setp.lt.u32 	%p825, %r3284, 340;
	@%p825 bra 	$L__BB1_413;
$L__BB1_414:
	setp.ne.s32 	%p826, %r200, 0;
	bar.sync 	0;
	cvt.u32.u64 	%r2720, %rd3530;
	shfl.sync.down.b32	%r2721|%p827, %r2720, 16, 31, -1;
	{ .reg .b32 tmp; mov.b64 {tmp, %r2722}, %rd3530; }
	shfl.sync.down.b32	%r2723|%p828, %r2722, 16, 31, -1;
	cvt.u64.u32 	%rd2930, %r2723;
	shl.b64 	%rd2931, %rd2930, 32;
	cvt.u64.u32 	%rd2932, %r2721;
	add.s64 	%rd2933, %rd3530, %rd2932;
	add.s64 	%rd2934, %rd2933, %rd2931;
	cvt.u32.u64 	%r2724, %rd2933;
	shfl.sync.down.b32	%r2725|%p829, %r2724, 8, 31, -1;
	{ .reg .b32 tmp; mov.b64 {tmp, %r2726}, %rd2934; }
	shfl.sync.down.b32	%r2727|%p830, %r2726, 8, 31, -1;
	cvt.u64.u32 	%rd2935, %r2727;
	shl.b64 	%rd2936, %rd2935, 32;
	cvt.u64.u32 	%rd2937, %r2725;
	add.s64 	%rd2938, %rd2934, %rd2937;
	add.s64 	%rd2939, %rd2938, %rd2936;
	cvt.u32.u64 	%r2728, %rd2938;
	shfl.sync.down.b32	%r2729|%p831, %r2728, 4, 31, -1;
	{ .reg .b32 tmp; mov.b64 {tmp, %r2730}, %rd2939; }
	shfl.sync.down.b32	%r2731|%p832, %r2730, 4, 31, -1;
	cvt.u64.u32 	%rd2940, %r2731;
	shl.b64 	%rd2941, %rd2940, 32;
	cvt.u64.u32 	%rd2942, %r2729;
	add.s64 	%rd2943, %rd2939, %rd2942;
	add.s64 	%rd2944, %rd2943, %rd2941;
	cvt.u32.u64 	%r2732, %rd2943;
	shfl.sync.down.b32	%r2733|%p833, %r2732, 2, 31, -1;
	{ .reg .b32 tmp; mov.b64 {tmp, %r2734}, %rd2944; }
	shfl.sync.down.b32	%r2735|%p834, %r2734, 2, 31, -1;
	cvt.u64.u32 	%rd2945, %r2735;
	shl.b64 	%rd2946, %rd2945, 32;
	cvt.u64.u32 	%rd2947, %r2733;
	add.s64 	%rd2948, %rd2944, %rd2947;
	add.s64 	%rd2949, %rd2948, %rd2946;
	cvt.u32.u64 	%r2736, %rd2948;
	shfl.sync.down.b32	%r2737|%p835, %r2736, 1, 31, -1;
	{ .reg .b32 tmp; mov.b64 {tmp, %r2738}, %rd2949; }
	shfl.sync.down.b32	%r2739|%p836, %r2738, 1, 31, -1;
	cvt.u64.u32 	%rd2950, %r2739;
	shl.b64 	%rd2951, %rd2950, 32;
	cvt.u64.u32 	%rd2952, %r2737;
	add.s64 	%rd2953, %rd2949, %rd2952;
	add.s64 	%rd493, %rd2953, %rd2951;
	@%p826 bra 	$L__BB1_416;
	st.shared.u64 	[%r199], %rd493;
$L__BB1_416:
	setp.ge.u32 	%p837, %r3289, %r202;
	bar.sync 	0;
	mov.b64 	%rd3531, 0;
	@%p837 bra 	$L__BB1_418;
	ld.shared.u64 	%rd3531, [%r201];
$L__BB1_418:
	setp.gt.u32 	%p838, %r3289, 31;
	@%p838 bra 	$L__BB1_421;
	setp.ne.s32 	%p839, %r3289, 0;
	cvt.u32.u64 	%r2740, %rd3531;
	shfl.sync.down.b32	%r2741|%p840, %r2740, 16, 31, -1;
	{ .reg .b32 tmp; mov.b64 {tmp, %r2742}, %rd3531; }
	shfl.sync.down.b32	%r2743|%p841, %r2742, 16, 31, -1;
	cvt.u64.u32 	%rd2955, %r2743;
	shl.b64 	%rd2956, %rd2955, 32;
	cvt.u64.u32 	%rd2957, %r2741;
	add.s64 	%rd2958, %rd3531, %rd2957;
	add.s64 	%rd2959, %rd2958, %rd2956;
	cvt.u32.u64 	%r2744, %rd2958;
	shfl.sync.down.b32	%r2745|%p842, %r2744, 8, 31, -1;
	{ .reg .b32 tmp; mov.b64 {tmp, %r2746}, %rd2959; }
	shfl.sync.down.b32	%r2747|%p843, %r2746, 8, 31, -1;
	cvt.u64.u32 	%rd2960, %r2747;
	shl.b64 	%rd2961, %rd2960, 32;
	cvt.u64.u32 	%rd2962, %r2745;
	add.s64 	%rd2963, %rd2959, %rd2962;
	add.s64 	%rd2964, %rd2963, %rd2961;
	cvt.u32.u64 	%r2748, %rd2963;
	shfl.sync.down.b32	%r2749|%p844, %r2748, 4, 31, -1;
	{ .reg .b32 tmp; mov.b64 {tmp, %r2750}, %rd2964; }
	shfl.sync.down.b32	%r2751|%p845, %r2750, 4, 31, -1;
	cvt.u64.u32 	%rd2965, %r2751;
	shl.b64 	%rd2966, %rd2965, 32;
	cvt.u64.u32 	%rd2967, %r2749;
	add.s64 	%rd2968, %rd2964, %rd2967;
	add.s64 	%rd2969, %rd2968, %rd2966;
	cvt.u32.u64 	%r2752, %rd2968;
	shfl.sync.down.b32	%r2753|%p846, %r2752, 2, 31, -1;
	{ .reg .b32 tmp; mov.b64 {tmp, %r2754}, %rd2969; }
	shfl.sync.down.b32	%r2755|%p847, %r2754, 2, 31, -1;
	cvt.u64.u32 	%rd2970, %r2755;
	shl.b64 	%rd2971, %rd2970, 32;
	cvt.u64.u32 	%rd2972, %r2753;
	add.s64 	%rd2973, %rd2969, %rd2972;
	add.s64 	%rd2974, %rd2973, %rd2971;
	cvt.u32.u64 	%r2756, %rd2973;
	shfl.sync.down.b32	%r2757|%p848, %r2756, 1, 31, -1;
	{ .reg .b32 tmp; mov.b64 {tmp, %r2758}, %rd2974; }
	shfl.sync.down.b32	%r2759|%p849, %r2758, 1, 31, -1;
	cvt.u64.u32 	%rd2975, %r2759;
	shl.b64 	%rd2976, %rd2975, 32;
	cvt.u64.u32 	%rd2977, %r2757;
	add.s64 	%rd2978, %rd2974, %rd2977;
	add.s64 	%rd496, %rd2978, %rd2976;
	@%p839 bra 	$L__BB1_421;
	st.shared.u64 	[_ZZ16blockReduceSum64xE6shared], %rd496;
$L__BB1_421:
	setp.gt.u32 	%p850, %r3289, 339;
	bar.sync 	0;
	mov.b64 	%rd3533, 0;
	ld.shared.u64 	%rd497, [_ZZ16blockReduceSum64xE6shared];
	@%p850 bra 	$L__BB1_424;
	mov.b64 	%rd3533, 0;
	mov.u32 	%r3285, %r3289;
$L__BB1_423:
	ld.param.u32 	%r3208, [_Z21train_sequence_kernelPKhliPK8EggModelPaPij_param_6];
	mov.u32 	%r2760, %ctaid.x;
	shl.b32 	%r2761, %r2760, 2;
	and.b32  	%r2762, %r2761, 2147483644;
	add.s32 	%r2763, %r3208, %r2762;
	mad.lo.s32 	%r2764, %r3285, -1640531527, %r2763;
	add.s32 	%r2765, %r2764, 1257;
	shr.u32 	%r2766, %r2765, 16;
	xor.b32  	%r2767, %r2766, %r2765;
	mul.lo.s32 	%r2768, %r2767, -2048144789;
	shr.u32 	%r2769, %r2768, 13;
	xor.b32  	%r2770, %r2769, %r2768;
	mul.lo.s32 	%r2771, %r2770, -1028477387;
	shr.u32 	%r2772, %r2771, 16;
	xor.b32  	%r2773, %r2772, %r2771;
	and.b32  	%r2774, %r2773, 1;
	setp.eq.b32 	%p851, %r2774, 1;
	shr.u32 	%r2775, %r2773, 1;
	and.b32  	%r2776, %r2775, 31;
	neg.s32 	%r2777, %r2776;
	selp.b32 	%r2778, %r2776, %r2777, %p851;
	mov.u32 	%r2779, s_mem;
	add.s32 	%r2780, %r2779, %r3285;
	ld.shared.s8 	%r2781, [%r2780+5440];
	mul.wide.s32 	%rd2981, %r2778, %r2781;
	add.s64 	%rd3533, %rd2981, %rd3533;
	add.s32 	%r3285, %r3285, %r194;
	setp.lt.u32 	%p852, %r3285, 340;
	@%p852 bra 	$L__BB1_423;
$L__BB1_424:
	setp.ne.s32 	%p853, %r200, 0;
	bar.sync 	0;
	cvt.u32.u64 	%r2782, %rd3533;
	shfl.sync.down.b32	%r2783|%p854, %r2782, 16, 31, -1;
	{ .reg .b32 tmp; mov.b64 {tmp, %r2784}, %rd3533; }
	shfl.sync.down.b32	%r2785|%p855, %r2784, 16, 31, -1;
	cvt.u64.u32 	%rd2982, %r2785;
	shl.b64 	%rd2983, %rd2982, 32;
	cvt.u64.u32 	%rd2984, %r2783;
	add.s64 	%rd2985, %rd3533, %rd2984;
	add.s64 	%rd2986, %rd2985, %rd2983;
	cvt.u32.u64 	%r2786, %rd2985;
	shfl.sync.down.b32	%r2787|%p856, %r2786, 8, 31, -1;
	{ .reg .b32 tmp; mov.b64 {tmp, %r2788}, %rd2986; }
	shfl.sync.down.b32	%r2789|%p857, %r2788, 8, 31, -1;
	cvt.u64.u32 	%rd2987, %r2789;
	shl.b64 	%rd2988, %rd2987, 32;
	cvt.u64.u32 	%rd2989, %r2787;
	add.s64 	%rd2990, %rd2986, %rd2989;
	add.s64 	%rd2991, %rd2990, %rd2988;
	cvt.u32.u64 	%r2790, %rd2990;
	shfl.sync.down.b32	%r2791|%p858, %r2790, 4, 31, -1;
	{ .reg .b32 tmp; mov.b64 {tmp, %r2792}, %rd2991; }
	shfl.sync.down.b32	%r2793|%p859, %r2792, 4, 31, -1;
	cvt.u64.u32 	%rd2992, %r2793;
	shl.b64 	%rd2993, %rd2992, 32;
	cvt.u64.u32 	%rd2994, %r2791;
	add.s64 	%rd2995, %rd2991, %rd2994;
	add.s64 	%rd2996, %rd2995, %rd2993;
	cvt.u32.u64 	%r2794, %rd2995;
	shfl.sync.down.b32	%r2795|%p860, %r2794, 2, 31, -1;
	{ .reg .b32 tmp; mov.b64 {tmp, %r2796}, %rd2996; }
	shfl.sync.down.b32	%r2797|%p861, %r2796, 2, 31, -1;
	cvt.u64.u32 	%rd2997, %r2797;
	shl.b64 	%rd2998, %rd2997, 32;
	cvt.u64.u32 	%rd2999, %r2795;
	add.s64 	%rd3000, %rd2996, %rd2999;
	add.s64 	%rd3001, %rd3000, %rd2998;
	cvt.u32.u64 	%r2798, %rd3000;
	shfl.sync.down.b32	%r2799|%p862, %r2798, 1, 31, -1;
	{ .reg .b32 tmp; mov.b64 {tmp, %r2800}, %rd3001; }
	shfl.sync.down.b32	%r2801|%p863, %r2800, 1, 31, -1;
	cvt.u64.u32 	%rd3002, %r2801;
	shl.b64 	%rd3003, %rd3002, 32;
	cvt.u64.u32 	%rd3004, %r2799;
	add.s64 	%rd3005, %rd3001, %rd3004;
	add.s64 	%rd501, %rd3005, %rd3003;
	@%p853 bra 	$L__BB1_426;
	st.shared.u64 	[%r199], %rd501;
$L__BB1_426:
	setp.ge.u32 	%p864, %r3289, %r202;
	bar.sync 	0;
	mov.b64 	%rd3534, 0;
	@%p864 bra 	$L__BB1_428;
	ld.shared.u64 	%rd3534, [%r201];
$L__BB1_428:
	setp.gt.u32 	%p865, %r3289, 31;
	@%p865 bra 	$L__BB1_431;
	setp.ne.s32 	%p866, %r3289, 0;
	cvt.u32.u64 	%r2802, %rd3534;
	shfl.sync.down.b32	%r2803|%p867, %r2802, 16, 31, -1;
	{ .reg .b32 tmp; mov.b64 {tmp, %r2804}, %rd3534; }
	shfl.sync.down.b32	%r2805|%p868, %r2804, 16, 31, -1;
	cvt.u64.u32 	%rd3007, %r2805;
	shl.b64 	%rd3008, %rd3007, 32;
	cvt.u64.u32 	%rd3009, %r2803;
	add.s64 	%rd3010, %rd3534, %rd3009;
	add.s64 	%rd3011, %rd3010, %rd3008;
	cvt.u32.u64 	%r2806, %rd3010;
	shfl.sync.down.b32	%r2807|%p869, %r2806, 8, 31, -1;
	{ .reg .b32 tmp; mov.b64 {tmp, %r2808}, %rd3011; }
	shfl.sync.down.b32	%r2809|%p870, %r2808, 8, 31, -1;
	cvt.u64.u32 	%rd3012, %r2809;
	shl.b64 	%rd3013, %rd3012, 32;
	cvt.u64.u32 	%rd3014, %r2807;
	add.s64 	%rd3015, %rd3011, %rd3014;
	add.s64 	%rd3016, %rd3015, %rd3013;
	cvt.u32.u64 	%r2810, %rd3015;
	shfl.sync.down.b32	%r2811|%p871, %r2810, 4, 31, -1;
	{ .reg .b32 tmp; mov.b64 {tmp, %r2812}, %rd3016; }
	shfl.sync.down.b32	%r2813|%p872, %r2812, 4, 31, -1;
	cvt.u64.u32 	%rd3017, %r2813;
	shl.b64 	%rd3018, %rd3017, 32;
	cvt.u64.u32 	%rd3019, %r2811;
	add.s64 	%rd3020, %rd3016, %rd3019;
	add.s64 	%rd3021, %rd3020, %rd3018;
	cvt.u32.u64 	%r2814, %rd3020;
	shfl.sync.down.b32	%r2815|%p873, %r2814, 2, 31, -1;
	{ .reg .b32 tmp; mov.b64 {tmp, %r2816}, %rd3021; }
	shfl.sync.down.b32	%r2817|%p874, %r2816, 2, 31, -1;
	cvt.u64.u32 	%rd3022, %r2817;
	shl.b64 	%rd3023, %rd3022, 32;
	cvt.u64.u32 	%rd3024, %r2815;
	add.s64 	%rd3025, %rd3021, %rd3024;
	add.s64 	%rd3026, %rd3025, %rd3023;
	cvt.u32.u64 	%r2818, %rd3025;
	shfl.sync.down.b32	%r2819|%p875, %r2818, 1, 31, -1;
	{ .reg .b32 tmp; mov.b64 {tmp, %r2820}, %rd3026; }
	shfl.sync.down.b32	%r2821|%p876, %r2820, 1, 31, -1;
	cvt.u64.u32 	%rd3027, %r2821;
	shl.b64 	%rd3028, %rd3027, 32;
	cvt.u64.u32 	%rd3029, %r2819;
	add.s64 	%rd3030, %rd3026, %rd3029;
	add.s64 	%rd504, %rd3030, %rd3028;
	@%p866 bra 	$L__BB1_431;
	st.shared.u64 	[_ZZ16blockReduceSum64xE6shared], %rd504;
$L__BB1_431:
	setp.gt.u32 	%p877, %r3289, 339;
	bar.sync 	0;
	mov.b64 	%rd3536, 0;
	ld.shared.u64 	%rd505, [_ZZ16blockReduceSum64xE6shared];
	@%p877 bra 	$L__BB1_434;
	mov.b64 	%rd3536, 0;
	mov.u32 	%r3286, %r3289;
$L__BB1_433:
	ld.param.u32 	%r3209, [_Z21train_sequence_kernelPKhliPK8EggModelPaPij_param_6];
	mov.u32 	%r2822, %ctaid.x;
	shl.b32 	%r2823, %r2822, 2;
	and.b32  	%r2824, %r2823, 2147483644;
	add.s32 	%r2825, %r3209, %r2824;
	mad.lo.s32 	%r2826, %r3286, -1640531527, %r2825;
	add.s32 	%r2827, %r2826, 1257;
	shr.u32 	%r2828, %r2827, 16;
	xor.b32  	%r2829, %r2828, %r2827;
	mul.lo.s32 	%r2830, %r2829, -2048144789;
	shr.u32 	%r2831, %r2830, 13;
	xor.b32  	%r2832, %r2831, %r2830;
	mul.lo.s32 	%r2833, %r2832, -1028477387;
	shr.u32 	%r2834, %r2833, 16;
	xor.b32  	%r2835, %r2834, %r2833;
	and.b32  	%r2836, %r2835, 1;
	setp.eq.b32 	%p878, %r2836, 1;
	shr.u32 	%r2837, %r2835, 1;
	and.b32  	%r2838, %r2837, 31;
	neg.s32 	%r2839, %r2838;
	selp.b32 	%r2840, %r2838, %r2839, %p878;
	mov.u32 	%r2841, s_mem;
	add.s32 	%r2842, %r2841, %r3286;
	ld.shared.s8 	%r2843, [%r2842+6800];
	mul.wide.s32 	%rd3033, %r2840, %r2843;
	add.s64 	%rd3536, %rd3033, %rd3536;
	add.s32 	%r3286, %r3286, %r194;
	setp.lt.u32 	%p879, %r3286, 340;
	@%p879 bra 	$L__BB1_433;
$L__BB1_434:
	setp.ne.s32 	%p880, %r200, 0;
	bar.sync 	0;
	cvt.u32.u64 	%r2844, %rd3536;
	shfl.sync.down.b32	%r2845|%p881, %r2844, 16, 31, -1;
	{ .reg .b32 tmp; mov.b64 {tmp, %r2846}, %rd3536; }
	shfl.sync.down.b32	%r2847|%p882, %r2846, 16, 31, -1;
	cvt.u64.u32 	%rd3034, %r2847;
	shl.b64 	%rd3035, %rd3034, 32;
	cvt.u64.u32 	%rd3036, %r2845;
	add.s64 	%rd3037, %rd3536, %rd3036;
	add.s64 	%rd3038, %rd3037, %rd3035;
	cvt.u32.u64 	%r2848, %rd3037;
	shfl.sync.down.b32	%r2849|%p883, %r2848, 8, 31, -1;
	{ .reg .b32 tmp; mov.b64 {tmp, %r2850}, %rd3038; }
	shfl.sync.down.b32	%r2851|%p884, %r2850, 8, 31, -1;
	cvt.u64.u32 	%rd3039, %r2851;
	shl.b64 	%rd3040, %rd3039, 32;
	cvt.u64.u32 	%rd3041, %r2849;
	add.s64 	%rd3042, %rd3038, %rd3041;
	add.s64 	%rd3043, %rd3042, %rd3040;
	cvt.u32.u64 	%r2852, %rd3042;
	shfl.sync.down.b32	%r2853|%p885, %r2852, 4, 31, -1;
	{ .reg .b32 tmp; mov.b64 {tmp, %r2854}, %rd3043; }
	shfl.sync.down.b32	%r2855|%p886, %r2854, 4, 31, -1;
	cvt.u64.u32 	%rd3044, %r2855;
	shl.b64 	%rd3045, %rd3044, 32;
	cvt.u64.u32 	%rd3046, %r2853;
	add.s64 	%rd3047, %rd3043, %rd3046;
	add.s64 	%rd3048, %rd3047, %rd3045;
	cvt.u32.u64 	%r2856, %rd3047;
	shfl.sync.down.b32	%r2857|%p887, %r2856, 2, 31, -1;
	{ .reg .b32 tmp; mov.b64 {tmp, %r2858}, %rd3048; }
	shfl.sync.down.b32	%r2859|%p888, %r2858, 2, 31, -1;
	cvt.u64.u32 	%rd3049, %r2859;
	shl.b64 	%rd3050, %rd3049, 32;
	cvt.u64.u32 	%rd3051, %r2857;
	add.s64 	%rd3052, %rd3048, %rd3051;
	add.s64 	%rd3053, %rd3052, %rd3050;
	cvt.u32.u64 	%r2860, %rd3052;
	shfl.sync.down.b32	%r2861|%p889, %r2860, 1, 31, -1;
	{ .reg .b32 tmp; mov.b64 {tmp, %r2862}, %rd3053; }
	shfl.sync.down.b32	%r2863|%p890, %r2862, 1, 31, -1;
	cvt.u64.u32 	%rd3054, %r2863;
	shl.b64 	%rd3055, %rd3054, 32;
	cvt.u64.u32 	%rd3056, %r2861;
	add.s64 	%rd3057, %rd3053, %rd3056;
	add.s64 	%rd509, %rd3057, %rd3055;
	@%p880 bra 	$L__BB1_436;
	st.shared.u64 	[%r199], %rd509;
$L__BB1_436:
	setp.ge.u32 	%p891, %r3289, %r202;
	bar.sync 	0;
	mov.b64 	%rd3537, 0;
	@%p891 bra 	$L__BB1_438;
	ld.shared.u64 	%rd3537, [%r201];
$L__BB1_438:
	setp.gt.u32 	%p892, %r3289, 31;
	@%p892 bra 	$L__BB1_441;
	setp.ne.s32 	%p893, %r3289, 0;
	cvt.u32.u64 	%r2864, %rd3537;
	shfl.sync.down.b32	%r2865|%p894, %r2864, 16, 31, -1;
	{ .reg .b32 tmp; mov.b64 {tmp, %r2866}, %rd3537; }
	shfl.sync.down.b32	%r2867|%p895, %r2866, 16, 31, -1;
	cvt.u64.u32 	%rd3059, %r2867;
	shl.b64 	%rd3060, %rd3059, 32;
	cvt.u64.u32 	%rd3061, %r2865;
	add.s64 	%rd3062, %rd3537, %rd3061;
	add.s64 	%rd3063, %rd3062, %rd3060;
	cvt.u32.u64 	%r2868, %rd3062;
	shfl.sync.down.b32	%r2869|%p896, %r2868, 8, 31, -1;
	{ .reg .b32 tmp; mov.b64 {tmp, %r2870}, %rd3063; }
	shfl.sync.down.b32	%r2871|%p897, %r2870, 8, 31, -1;
	cvt.u64.u32 	%rd3064, %r2871;
	shl.b64 	%rd3065, %rd3064, 32;
	cvt.u64.u32 	%rd3066, %r2869;
	add.s64 	%rd3067, %rd3063, %rd3066;
	add.s64 	%rd3068, %rd3067, %rd3065;
	cvt.u32.u64 	%r2872, %rd3067;
	shfl.sync.down.b32	%r2873|%p898, %r2872, 4, 31, -1;
	{ .reg .b32 tmp; mov.b64 {tmp, %r2874}, %rd3068; }
	shfl.sync.down.b32	%r2875|%p899, %r2874, 4, 31, -1;
	cvt.u64.u32 	%rd3069, %r2875;
	shl.b64 	%rd3070, %rd3069, 32;
	cvt.u64.u32 	%rd3071, %r2873;
	add.s64 	%rd3072, %rd3068, %rd3071;
	add.s64 	%rd3073, %rd3072, %rd3070;
	cvt.u32.u64 	%r2876, %rd3072;
	shfl.sync.down.b32	%r2877|%p900, %r2876, 2, 31, -1;
	{ .reg .b32 tmp; mov.b64 {tmp, %r2878}, %rd3073; }
	shfl.sync.down.b32	%r2879|%p901, %r2878, 2, 31, -1;
	cvt.u64.u32 	%rd3074, %r2879;
	shl.b64 	%rd3075, %rd3074, 32;
	cvt.u64.u32 	%rd3076, %r2877;
	add.s64 	%rd3077, %rd3073, %rd3076;
	add.s64 	%rd3078, %rd3077, %rd3075;
	cvt.u32.u64 	%r2880, %rd3077;
	shfl.sync.down.b32	%r2881|%p902, %r2880, 1, 31, -1;
	{ .reg .b32 tmp; mov.b64 {tmp, %r2882}, %rd3078; }
	shfl.sync.down.b32	%r2883|%p903, %r2882, 1, 31, -1;
	cvt.u64.u32 	%rd3079, %r2883;
	shl.b64 	%rd3080, %rd3079, 32;
	cvt.u64.u32 	%rd3081, %r2881;
	add.s64 	%rd3082, %rd3078, %rd3081;
	add.s64 	%rd512, %rd3082, %rd3080;
	@%p893 bra 	$L__BB1_441;
	st.shared.u64 	[_ZZ16blockReduceSum64xE6shared], %rd512;
$L__BB1_441:
	setp.gt.u32 	%p904, %r3289, 339;
	bar.sync 	0;
	mov.b64 	%rd3539, 0;
	ld.shared.u64 	%rd513, [_ZZ16blockReduceSum64xE6shared];
	@%p904 bra 	$L__BB1_444;
	mov.b64 	%rd3539, 0;
	mov.u32 	%r3287, %r3289;
$L__BB1_443:
	ld.param.u32 	%r3210, [_Z21train_sequence_kernelPKhliPK8EggModelPaPij_param_6];
	mov.u32 	%r2884, %ctaid.x;
	shl.b32 	%r2885, %r2884, 2;
	and.b32  	%r2886, %r2885, 2147483644;
	add.s32 	%r2887, %r3210, %r2886;
	mad.lo.s32 	%r2888, %r3287, -1640531527, %r2887;
	add.s32 	%r2889, %r2888, 1258;
	shr.u32 	%r2890, %r2889, 16;
	xor.b32  	%r2891, %r2890, %r2889;
	mul.lo.s32 	%r2892, %r2891, -2048144789;
	shr.u32 	%r2893, %r2892, 13;
	xor.b32  	%r2894, %r2893, %r2892;
	mul.lo.s32 	%r2895, %r2894, -1028477387;
	shr.u32 	%r2896, %r2895, 16;
	xor.b32  	%r2897, %r2896, %r2895;
	and.b32  	%r2898, %r2897, 1;
	setp.eq.b32 	%p905, %r2898, 1;
	shr.u32 	%r2899, %r2897, 1;
	and.b32  	%r2900, %r2899, 31;
	neg.s32 	%r2901, %r2900;
	selp.b32 	%r2902, %r2900, %r2901, %p905;
	mov.u32 	%r2903, s_mem;
	add.s32 	%r2904, %r2903, %r3287;
	ld.shared.s8 	%r2905, [%r2904+8160];
	mul.wide.s32 	%rd3085, %r2902, %r2905;
	add.s64 	%rd3539, %rd3085, %rd3539;
	add.s32 	%r3287, %r3287, %r194;
	setp.lt.u32 	%p906, %r3287, 340;
	@%p906 bra 	$L__BB1_443;
$L__BB1_444:
	setp.ne.s32 	%p907, %r200, 0;
	bar.sync 	0;
	cvt.u32.u64 	%r2906, %rd3539;
	shfl.sync.down.b32	%r2907|%p908, %r2906, 16, 31, -1;
	{ .reg .b32 tmp; mov.b64 {tmp, %r2908}, %rd3539; }
	shfl.sync.down.b32	%r2909|%p909, %r2908, 16, 31, -1;
	cvt.u64.u32 	%rd3086, %r2909;
	shl.b64 	%rd3087, %rd3086, 32;
	cvt.u64.u32 	%rd3088, %r2907;
	add.s64 	%rd3089, %rd3539, %rd3088;
	add.s64 	%rd3090, %rd3089, %rd3087;
	cvt.u32.u64 	%r2910, %rd3089;
	shfl.sync.down.b32	%r2911|%p910, %r2910, 8, 31, -1;
	{ .reg .b32 tmp; mov.b64 {tmp, %r2912}, %rd3090; }
	shfl.sync.down.b32	%r2913|%p911, %r2912, 8, 31, -1;
	cvt.u64.u32 	%rd3091, %r2913;
	shl.b64 	%rd3092, %rd3091, 32;
	cvt.u64.u32 	%rd3093, %r2911;
	add.s64 	%rd3094, %rd3090, %rd3093;
	add.s64 	%rd3095, %rd3094, %rd3092;
	cvt.u32.u64 	%r2914, %rd3094;
	shfl.sync.down.b32	%r2915|%p912, %r2914, 4, 31, -1;
	{ .reg .b32 tmp; mov.b64 {tmp, %r2916}, %rd3095; }
	shfl.sync.down.b32	%r2917|%p913, %r2916, 4, 31, -1;
	cvt.u64.u32 	%rd3096, %r2917;
	shl.b64 	%rd3097, %rd3096, 32;
	cvt.u64.u32 	%rd3098, %r2915;
	add.s64 	%rd3099, %rd3095, %rd3098;
	add.s64 	%rd3100, %rd3099, %rd3097;
	cvt.u32.u64 	%r2918, %rd3099;
	shfl.sync.down.b32	%r2919|%p914, %r2918, 2, 31, -1;
	{ .reg .b32 tmp; mov.b64 {tmp, %r2920}, %rd3100; }
	shfl.sync.down.b32	%r2921|%p915, %r2920, 2, 31, -1;
	cvt.u64.u32 	%rd3101, %r2921;
	shl.b64 	%rd3102, %rd3101, 32;
	cvt.u64.u32 	%rd3103, %r2919;
	add.s64 	%rd3104, %rd3100, %rd3103;
	add.s64 	%rd3105, %rd3104, %rd3102;
	cvt.u32.u64 	%r2922, %rd3104;
	shfl.sync.down.b32	%r2923|%p916, %r2922, 1, 31, -1;
	{ .reg .b32 tmp; mov.b64 {tmp, %r2924}, %rd3105; }
	shfl.sync.down.b32	%r2925|%p917, %r2924, 1, 31, -1;
	cvt.u64.u32 	%rd3106, %r2925;
	shl.b64 	%rd3107, %rd3106, 32;
	cvt.u64.u32 	%rd3108, %r2923;
	add.s64 	%rd3109, %rd3105, %rd3108;
	add.s64 	%rd517, %rd3109, %rd3107;
	@%p907 bra 	$L__BB1_446;
	st.shared.u64 	[%r199], %rd517;
$L__BB1_446:
	setp.ge.u32 	%p918, %r3289, %r202;
	bar.sync 	0;
	mov.b64 	%rd3540, 0;
	@%p918 bra 	$L__BB1_448;
	ld.shared.u64 	%rd3540, [%r201];
$L__BB1_448:
	setp.gt.u32 	%p919, %r3289, 31;
	@%p919 bra 	$L__BB1_451;
	setp.ne.s32 	%p920, %r3289, 0;
	cvt.u32.u64 	%r2926, %rd3540;
	shfl.sync.down.b32	%r2927|%p921, %r2926, 16, 31, -1;
	{ .reg .b32 tmp; mov.b64 {tmp, %r2928}, %rd3540; }
	shfl.sync.down.b32	%r2929|%p922, %r2928, 16, 31, -1;
	cvt.u64.u32 	%rd3111, %r2929;
	shl.b64 	%rd3112, %rd3111, 32;
	cvt.u64.u32 	%rd3113, %r2927;
	add.s64 	%rd3114, %rd3540, %rd3113;
	add.s64 	%rd3115, %rd3114, %rd3112;
	cvt.u32.u64 	%r2930, %rd3114;
	shfl.sync.down.b32	%r2931|%p923, %r2930, 8, 31, -1;
	{ .reg .b32 tmp; mov.b64 {tmp, %r2932}, %rd3115; }
	shfl.sync.down.b32	%r2933|%p924, %r2932, 8, 31, -1;
	cvt.u64.u32 	%rd3116, %r2933;
	shl.b64 	%rd3117, %rd3116, 32;
	cvt.u64.u32 	%rd3118, %r2931;
	add.s64 	%rd3119, %rd3115, %rd3118;
	add.s64 	%rd3120, %rd3119, %rd3117;
	cvt.u32.u64 	%r2934, %rd3119;
	shfl.sync.down.b32	%r2935|%p925, %r2934, 4, 31, -1;
	{ .reg .b32 tmp; mov.b64 {tmp, %r2936}, %rd3120; }
	shfl.sync.down.b32	%r2937|%p926, %r2936, 4, 31, -1;
	cvt.u64.u32 	%rd3121, %r2937;
	shl.b64 	%rd3122, %rd3121, 32;
	cvt.u64.u32 	%rd3123, %r2935;
	add.s64 	%rd3124, %rd3120, %rd3123;
	add.s64 	%rd3125, %rd3124, %rd3122;
	cvt.u32.u64 	%r2938, %rd3124;
	shfl.sync.down.b32	%r2939|%p927, %r2938, 2, 31, -1;
	{ .reg .b32 tmp; mov.b64 {tmp, %r2940}, %rd3125; }
	shfl.sync.down.b32	%r2941|%p928, %r2940, 2, 31, -1;
	cvt.u64.u32 	%rd3126, %r2941;
	shl.b64 	%rd3127, %rd3126, 32;
	cvt.u64.u32 	%rd3128, %r2939;
	add.s64 	%rd3129, %rd3125, %rd3128;
	add.s64 	%rd3130, %rd3129, %rd3127;
	cvt.u32.u64 	%r2942, %rd3129;
	shfl.sync.down.b32	%r2943|%p929, %r2942, 1, 31, -1;
	{ .reg .b32 tmp; mov.b64 {tmp, %r2944}, %rd3130; }
	shfl.sync.down.b32	%r2945|%p930, %r2944, 1, 31, -1;
	cvt.u64.u32 	%rd3131, %r2945;
	shl.b64 	%rd3132, %rd3131, 32;
	cvt.u64.u32 	%rd3133, %r2943;
	add.s64 	%rd3134, %rd3130, %rd3133;
	add.s64 	%rd520, %rd3134, %rd3132;
	@%p920 bra 	$L__BB1_451;
	st.shared.u64 	[_ZZ16blockReduceSum64xE6shared], %rd520;
$L__BB1_451:
	setp.gt.u32 	%p931, %r3289, 339;
	bar.sync 	0;
	mov.b64 	%rd3542, 0;
	ld.shared.u64 	%rd521, [_ZZ16blockReduceSum64xE6shared];
	@%p931 bra 	$L__BB1_454;
	mov.b64 	%rd3542, 0;
	mov.u32 	%r3288, %r3289;
$L__BB1_453:
	ld.param.u32 	%r3211, [_Z21train_sequence_kernelPKhliPK8EggModelPaPij_param_6];
	mov.u32 	%r2946, %ctaid.x;
	shl.b32 	%r2947, %r2946, 2;
	and.b32  	%r2948, %r2947, 2147483644;
	add.s32 	%r2949, %r3211, %r2948;
	mad.lo.s32 	%r2950, %r3288, -1640531527, %r2949;
	add.s32 	%r2951, %r2950, 1258;
	shr.u32 	%r2952, %r2951, 16;
	xor.b32  	%r2953, %r2952, %r2951;
	mul.lo.s32 	%r2954, %r2953, -2048144789;
	shr.u32 	%r2955, %r2954, 13;
	xor.b32  	%r2956, %r2955, %r2954;
	mul.lo.s32 	%r2957, %r2956, -1028477387;
	shr.u32 	%r2958, %r2957, 16;
	xor.b32  	%r2959, %r2958, %r2957;
	and.b32  	%r2960, %r2959, 1;
	setp.eq.b32 	%p932, %r2960, 1;
	shr.u32 	%r2961, %r2959, 1;
	and.b32  	%r2962, %r2961, 31;
	neg.s32 	%r2963, %r2962;
	selp.b32 	%r2964, %r2962, %r2963, %p932;
	mov.u32 	%r2965, s_mem;
	add.s32 	%r2966, %r2965, %r3288;
	ld.shared.s8 	%r2967, [%r2966+9520];
	mul.wide.s32 	%rd3137, %r2964, %r2967;
	add.s64 	%rd3542, %rd3137, %rd3542;
	add.s32 	%r3288, %r3288, %r194;
	setp.lt.u32 	%p933, %r3288, 340;
	@%p933 bra 	$L__BB1_453;
$L__BB1_454:
	setp.ne.s32 	%p934, %r200, 0;
	bar.sync 	0;
	cvt.u32.u64 	%r2968, %rd3542;
	shfl.sync.down.b32	%r2969|%p935, %r2968, 16, 31, -1;
	{ .reg .b32 tmp; mov.b64 {tmp, %r2970}, %rd3542; }
	shfl.sync.down.b32	%r2971|%p936, %r2970, 16, 31, -1;
	cvt.u64.u32 	%rd3138, %r2971;
	shl.b64 	%rd3139, %rd3138, 32;
	cvt.u64.u32 	%rd3140, %r2969;
	add.s64 	%rd3141, %rd3542, %rd3140;
	add.s64 	%rd3142, %rd3141, %rd3139;
	cvt.u32.u64 	%r2972, %rd3141;
	shfl.sync.down.b32	%r2973|%p937, %r2972, 8, 31, -1;
	{ .reg .b32 tmp; mov.b64 {tmp, %r2974}, %rd3142; }
	shfl.sync.down.b32	%r2975|%p938, %r2974, 8, 31, -1;
	cvt.u64.u32 	%rd3143, %r2975;
	shl.b64 	%rd3144, %rd3143, 32;
	cvt.u64.u32 	%rd3145, %r2973;
	add.s64 	%rd3146, %rd3142, %rd3145;
	add.s64 	%rd3147, %rd3146, %rd3144;
	cvt.u32.u64 	%r2976, %rd3146;
	shfl.sync.down.b32	%r2977|%p939, %r2976, 4, 31, -1;
	{ .reg .b32 tmp; mov.b64 {tmp, %r2978}, %rd3147; }
	shfl.sync.down.b32	%r2979|%p940, %r2978, 4, 31, -1;
	cvt.u64.u32 	%rd3148, %r2979;
	shl.b64 	%rd3149, %rd3148, 32;
	cvt.u64.u32 	%rd3150, %r2977;
	add.s64 	%rd3151, %rd3147, %rd3150;
	add.s64 	%rd3152, %rd3151, %rd3149;
	cvt.u32.u64 	%r2980, %rd3151;
	shfl.sync.down.b32	%r2981|%p941, %r2980, 2, 31, -1;
	{ .reg .b32 tmp; mov.b64 {tmp, %r2982}, %rd3152; }
	shfl.sync.down.b32	%r2983|%p942, %r2982, 2, 31, -1;
	cvt.u64.u32 	%rd3153, %r2983;
	shl.b64 	%rd3154, %rd3153, 32;
	cvt.u64.u32 	%rd3155, %r2981;
	add.s64 	%rd3156, %rd3152, %rd3155;
	add.s64 	%rd3157, %rd3156, %rd3154;
	cvt.u32.u64 	%r2984, %rd3156;
	shfl.sync.down.b32	%r2985|%p943, %r2984, 1, 31, -1;
	{ .reg .b32 tmp; mov.b64 {tmp, %r2986}, %rd3157; }
	shfl.sync.down.b32	%r2987|%p944, %r2986, 1, 31, -1;
	cvt.u64.u32 	%rd3158, %r2987;
	shl.b64 	%rd3159, %rd3158, 32;
	cvt.u64.u32 	%rd3160, %r2985;
	add.s64 	%rd3161, %rd3157, %rd3160;
	add.s64 	%rd525, %rd3161, %rd3159;
	@%p934 bra 	$L__BB1_456;
	st.shared.u64 	[%r199], %rd525;
$L__BB1_456:
	setp.ge.u32 	%p945, %r3289, %r202;
	bar.sync 	0;
	mov.b64 	%rd3543, 0;
	@%p945 bra 	$L__BB1_458;
	ld.shared.u64 	%rd3543, [%r201];
$L__BB1_458:
	setp.gt.u32 	%p946, %r3289, 31;
	@%p946 bra 	$L__BB1_461;
	setp.ne.s32 	%p947, %r3289, 0;
	cvt.u32.u64 	%r2988, %rd3543;
	shfl.sync.down.b32	%r2989|%p948, %r2988, 16, 31, -1;
	{ .reg .b32 tmp; mov.b64 {tmp, %r2990}, %rd3543; }
	shfl.sync.down.b32	%r2991|%p949, %r2990, 16, 31, -1;
	cvt.u64.u32 	%rd3163, %r2991;
	shl.b64 	%rd3164, %rd3163, 32;
	cvt.u64.u32 	%rd3165, %r2989;
	add.s64 	%rd3166, %rd3543, %rd3165;
	add.s64 	%rd3167, %rd3166, %rd3164;
	cvt.u32.u64 	%r2992, %rd3166;
	shfl.sync.down.b32	%r2993|%p950, %r2992, 8, 31, -1;
	{ .reg .b32 tmp; mov.b64 {tmp, %r2994}, %rd3167; }
	shfl.sync.down.b32	%r2995|%p951, %r2994, 8, 31, -1;
	cvt.u64.u32 	%rd3168, %r2995;
	shl.b64 	%rd3169, %rd3168, 32;
	cvt.u64.u32 	%rd3170, %r2993;
	add.s64 	%rd3171, %rd3167, %rd3170;
	add.s64 	%rd3172, %rd3171, %rd3169;
	cvt.u32.u64 	%r2996, %rd3171;
	shfl.sync.down.b32	%r2997|%p952, %r2996, 4, 31, -1;
	{ .reg .b32 tmp; mov.b64 {tmp, %r2998}, %rd3172; }
	shfl.sync.down.b32	%r2999|%p953, %r2998, 4, 31, -1;
	cvt.u64.u32 	%rd3173, %r2999;
	shl.b64 	%rd3174, %rd3173, 32;
	cvt.u64.u32 	%rd3175, %r2997;
	add.s64 	%rd3176, %rd3172, %rd3175;
	add.s64 	%rd3177, %rd3176, %rd3174;
	cvt.u32.u64 	%r3000, %rd3176;
	shfl.sync.down.b32	%r3001|%p954, %r3000, 2, 31, -1;
	{ .reg .b32 tmp; mov.b64 {tmp, %r3002}, %rd3177; }
	shfl.sync.down.b32	%r3003|%p955, %r3002, 2, 31, -1;
	cvt.u64.u32 	%rd3178, %r3003;
	shl.b64 	%rd3179, %rd3178, 32;
	cvt.u64.u32 	%rd3180, %r3001;
	add.s64 	%rd3181, %rd3177, %rd3180;
	add.s64 	%rd3182, %rd3181, %rd3179;
	cvt.u32.u64 	%r3004, %rd3181;
	shfl.sync.down.b32	%r3005|%p956, %r3004, 1, 31, -1;
	{ .reg .b32 tmp; mov.b64 {tmp, %r3006}, %rd3182; }
	shfl.sync.down.b32	%r3007|%p957, %r3006, 1, 31, -1;
	cvt.u64.u32 	%rd3183, %r3007;
	shl.b64 	%rd3184, %rd3183, 32;
	cvt.u64.u32 	%rd3185, %r3005;
	add.s64 	%rd3186, %rd3182, %rd3185;
	add.s64 	%rd528, %rd3186, %rd3184;
	@%p947 bra 	$L__BB1_461;
	st.shared.u64 	[_ZZ16blockReduceSum64xE6shared], %rd528;
$L__BB1_461:
	setp.gt.u32 	%p958, %r3289, 255;
	bar.sync 	0;
	@%p958 bra 	$L__BB1_466;
	ld.shared.u64 	%rd529, [_ZZ16blockReduceSum64xE6shared];
$L__BB1_463:
	mov.b32 	%r3290, 0;
	mov.b64 	%rd3544, 0;
	mov.u64 	%rd3545, %rd3544;
	mov.u64 	%rd3546, %rd3544;
	mov.u64 	%rd3547, %rd3544;
	mov.u64 	%rd3548, %rd3544;
	mov.u64 	%rd3549, %rd3544;
	mov.u64 	%rd3550, %rd3544;
	mov.u64 	%rd3551, %rd3544;
$L__BB1_464:
	ld.param.u64 	%rd3355, [_Z21train_sequence_kernelPKhliPK8EggModelPaPij_param_3];
	shl.b32 	%r3009, %r3290, 8;
	add.s32 	%r3010, %r3009, %r3289;
	cvt.u64.u32 	%rd3188, %r3010;
	cvta.to.global.u64 	%rd3189, %rd3355;
	add.s64 	%rd3190, %rd3189, %rd3188;
	mov.u32 	%r3011, s_mem;
	add.s32 	%r3012, %r3011, %r3290;
	ld.shared.v2.u8 	{%rs314, %rs315}, [%r3012];
	ld.shared.v2.u8 	{%rs316, %rs317}, [%r3012+1360];
	ld.shared.v2.u8 	{%rs318, %rs319}, [%r3012+2720];
	ld.shared.v2.u8 	{%rs320, %rs321}, [%r3012+4080];
	ld.shared.v2.u8 	{%rs322, %rs323}, [%r3012+5440];
	ld.shared.v2.u8 	{%rs324, %rs325}, [%r3012+6800];
	ld.shared.v2.u8 	{%rs326, %rs327}, [%r3012+8160];
	ld.shared.v2.u8 	{%rs328, %rs329}, [%r3012+9520];
	cvt.s16.s8 	%rs330, %rs314;
	cvt.s16.s8 	%rs331, %rs315;
	mov.b32 	%r3013, {%rs330, %rs331};
	ld.global.nc.u8 	%rs332, [%rd3190+5638816];
	cvt.u32.u8 	%r3014, %rs332;
	ld.global.nc.u8 	%rs333, [%rd3190+5638560];
	cvt.u32.u8 	%r3015, %rs333;
	prmt.b32 	%r3016, %r3015, %r3014, 0x3340U;
	prmt.b32 	%r3020, %r3016, %r3017, 0x5410U;
	mov.b32 	%r3021, 0;
	dp2a.lo.s32.s32 	%r3022, %r3013, %r3020, %r3021;
	cvt.s64.s32 	%rd3191, %r3022;
	add.s64 	%rd3551, %rd3191, %rd3551;
	cvt.s16.s8 	%rs334, %rs316;
	cvt.s16.s8 	%rs335, %rs317;
	mov.b32 	%r3023, {%rs334, %rs335};
	dp2a.lo.s32.s32 	%r3024, %r3023, %r3020, %r3021;
	cvt.s64.s32 	%rd3192, %r3024;
	add.s64 	%rd3550, %rd3192, %rd3550;
	cvt.s16.s8 	%rs336, %rs318;
	cvt.s16.s8 	%rs337, %rs319;
	mov.b32 	%r3025, {%rs336, %rs337};
	dp2a.lo.s32.s32 	%r3026, %r3025, %r3020, %r3021;
	cvt.s64.s32 	%rd3193, %r3026;
	add.s64 	%rd3549, %rd3193, %rd3549;
	cvt.s16.s8 	%rs338, %rs320;
	cvt.s16.s8 	%rs339, %rs321;
	mov.b32 	%r3027, {%rs338, %rs339};
	dp2a.lo.s32.s32 	%r3028, %r3027, %r3020, %r3021;
	cvt.s64.s32 	%rd3194, %r3028;
	add.s64 	%rd3548, %rd3194, %rd3548;
	cvt.s16.s8 	%rs340, %rs322;
	cvt.s16.s8 	%rs341, %rs323;
	mov.b32 	%r3029, {%rs340, %rs341};
	dp2a.lo.s32.s32 	%r3030, %r3029, %r3020, %r3021;
	cvt.s64.s32 	%rd3195, %r3030;
	add.s64 	%rd3547, %rd3195, %rd3547;
	cvt.s16.s8 	%rs342, %rs324;
	cvt.s16.s8 	%rs343, %rs325;
	mov.b32 	%r3031, {%rs342, %rs343};
	dp2a.lo.s32.s32 	%r3032, %r3031, %r3020, %r3021;
	cvt.s64.s32 	%rd3196, %r3032;
	add.s64 	%rd3546, %rd3196, %rd3546;
	cvt.s16.s8 	%rs344, %rs326;
	cvt.s16.s8 	%rs345, %rs327;
	mov.b32 	%r3033, {%rs344, %rs345};
	dp2a.lo.s32.s32 	%r3034, %r3033, %r3020, %r3021;
	cvt.s64.s32 	%rd3197, %r3034;
	add.s64 	%rd3545, %rd3197, %rd3545;
	cvt.s16.s8 	%rs346, %rs328;
	cvt.s16.s8 	%rs347, %rs329;
	mov.b32 	%r3035, {%rs346, %rs347};
	dp2a.lo.s32.s32 	%r3036, %r3035, %r3020, %r3021;
	cvt.s64.s32 	%rd3198, %r3036;
	add.s64 	%rd3544, %rd3198, %rd3544;
	add.s32 	%r3290, %r3290, 2;
	setp.ne.s32 	%p959, %r3290, 340;
	@%p959 bra 	$L__BB1_464;
	ld.param.u32 	%r3212, [_Z21train_sequence_kernelPKhliPK8EggModelPaPij_param_6];
	mad.lo.s32 	%r3037, %r3289, -1640531527, %r3212;
	mov.u32 	%r3038, %ctaid.x;
	shl.b32 	%r3039, %r3038, 2;
	and.b32  	%r3040, %r3039, 2147483644;
	add.s32 	%r3041, %r3037, %r3040;
	add.s32 	%r3042, %r3041, 999;
	shr.u32 	%r3043, %r3042, 16;
	xor.b32  	%r3044, %r3043, %r3042;
	mul.lo.s32 	%r3045, %r3044, -2048144789;
	shr.u32 	%r3046, %r3045, 13;
	xor.b32  	%r3047, %r3046, %r3045;
	mul.lo.s32 	%r3048, %r3047, -1028477387;
	shr.u32 	%r3049, %r3048, 16;
	xor.b32  	%r3050, %r3049, %r3048;
	shr.u32 	%r3051, %r3050, 1;
	and.b32  	%r3052, %r3051, 31;
	neg.s32 	%r3053, %r3052;
	and.b32  	%r3054, %r3050, 1;
	setp.eq.b32 	%p960, %r3054, 1;
	selp.b32 	%r3055, %r3052, %r3053, %p960;
	cvt.s64.s32 	%rd3199, %r3055;
	mul.lo.s64 	%rd3200, %rd473, %rd3199;
	shr.s64 	%rd3201, %rd3200, 8;
	add.s64 	%rd3202, %rd3201, %rd3551;
	shr.s64 	%rd3203, %rd3202, 8;
	max.s64 	%rd3204, %rd3203, -127;
	min.s64 	%rd3205, %rd3204, 127;
	add.s32 	%r3057, %r3011, %r3289;
	st.shared.u8 	[%r3057+340], %rd3205;
	mul.lo.s64 	%rd3206, %rd481, %rd3199;
	neg.s64 	%rd3207, %rd3206;
	shr.s64 	%rd3208, %rd3207, 8;
	add.s64 	%rd3209, %rd3208, %rd3550;
	shr.s64 	%rd3210, %rd3209, 8;
	max.s64 	%rd3211, %rd3210, -127;
	min.s64 	%rd3212, %rd3211, 127;
	st.shared.u8 	[%r3057+1700], %rd3212;
	add.s32 	%r3058, %r3041, 1000;
	shr.u32 	%r3059, %r3058, 16;
	xor.b32  	%r3060, %r3059, %r3058;
	mul.lo.s32 	%r3061, %r3060, -2048144789;
	shr.u32 	%r3062, %r3061, 13;
	xor.b32  	%r3063, %r3062, %r3061;
	mul.lo.s32 	%r3064, %r3063, -1028477387;
	shr.u32 	%r3065, %r3064, 16;
	xor.b32  	%r3066, %r3065, %r3064;
	and.b32  	%r3067, %r3066, 1;
	setp.eq.b32 	%p961, %r3067, 1;
	shr.u32 	%r3068, %r3066, 1;
	and.b32  	%r3069, %r3068, 31;
	neg.s32 	%r3070, %r3069;
	selp.b32 	%r3071, %r3069, %r3070, %p961;
	cvt.s64.s32 	%rd3213, %r3071;
	mul.lo.s64 	%rd3214, %rd489, %rd3213;
	shr.s64 	%rd3215, %rd3214, 8;
	add.s64 	%rd3216, %rd3215, %rd3549;
	shr.s64 	%rd3217, %rd3216, 8;
	max.s64 	%rd3218, %rd3217, -127;
	min.s64 	%rd3219, %rd3218, 127;
	st.shared.u8 	[%r3057+3060], %rd3219;
	mul.lo.s64 	%rd3220, %rd497, %rd3213;
	neg.s64 	%rd3221, %rd3220;
	shr.s64 	%rd3222, %rd3221, 8;
	add.s64 	%rd3223, %rd3222, %rd3548;
	shr.s64 	%rd3224, %rd3223, 8;
	max.s64 	%rd3225, %rd3224, -127;
	min.s64 	%rd3226, %rd3225, 127;
	st.shared.u8 	[%r3057+4420], %rd3226;
	add.s32 	%r3072, %r3041, 1001;
	shr.u32 	%r3073, %r3072, 16;
	xor.b32  	%r3074, %r3073, %r3072;
	mul.lo.s32 	%r3075, %r3074, -2048144789;
	shr.u32 	%r3076, %r3075, 13;
	xor.b32  	%r3077, %r3076, %r3075;
	mul.lo.s32 	%r3078, %r3077, -1028477387;
	shr.u32 	%r3079, %r3078, 16;
	xor.b32  	%r3080, %r3079, %r3078;
	and.b32  	%r3081, %r3080, 1;
	setp.eq.b32 	%p962, %r3081, 1;
	shr.u32 	%r3082, %r3080, 1;
	and.b32  	%r3083, %r3082, 31;
	neg.s32 	%r3084, %r3083;
	selp.b32 	%r3085, %r3083, %r3084, %p962;
	cvt.s64.s32 	%rd3227, %r3085;
	mul.lo.s64 	%rd3228, %rd505, %rd3227;
	shr.s64 	%rd3229, %rd3228, 8;
	add.s64 	%rd3230, %rd3229, %rd3547;
	shr.s64 	%rd3231, %rd3230, 8;
	max.s64 	%rd3232, %rd3231, -127;
	min.s64 	%rd3233, %rd3232, 127;
	st.shared.u8 	[%r3057+5780], %rd3233;
	mul.lo.s64 	%rd3234, %rd513, %rd3227;
	neg.s64 	%rd3235, %rd3234;
	shr.s64 	%rd3236, %rd3235, 8;
	add.s64 	%rd3237, %rd3236, %rd3546;
	shr.s64 	%rd3238, %rd3237, 8;
	max.s64 	%rd3239, %rd3238, -127;
	min.s64 	%rd3240, %rd3239, 127;
	st.shared.u8 	[%r3057+7140], %rd3240;
	add.s32 	%r3086, %r3041, 1002;
	shr.u32 	%r3087, %r3086, 16;
	xor.b32  	%r3088, %r3087, %r3086;
	mul.lo.s32 	%r3089, %r3088, -2048144789;
	shr.u32 	%r3090, %r3089, 13;
	xor.b32  	%r3091, %r3090, %r3089;
	mul.lo.s32 	%r3092, %r3091, -1028477387;
	shr.u32 	%r3093, %r3092, 16;
	xor.b32  	%r3094, %r3093, %r3092;
	and.b32  	%r3095, %r3094, 1;
	setp.eq.b32 	%p963, %r3095, 1;
	shr.u32 	%r3096, %r3094, 1;
	and.b32  	%r3097, %r3096, 31;
	neg.s32 	%r3098, %r3097;
	selp.b32 	%r3099, %r3097, %r3098, %p963;
	cvt.s64.s32 	%rd3241, %r3099;
	mul.lo.s64 	%rd3242, %rd521, %rd3241;
	shr.s64 	%rd3243, %rd3242, 8;
	add.s64 	%rd3244, %rd3243, %rd3545;
	shr.s64 	%rd3245, %rd3244, 8;
	max.s64 	%rd3246, %rd3245, -127;
	min.s64 	%rd3247, %rd3246, 127;
	st.shared.u8 	[%r3057+8500], %rd3247;
	mul.lo.s64 	%rd3248, %rd529, %rd3241;
	neg.s64 	%rd3249, %rd3248;
	shr.s64 	%rd3250, %rd3249, 8;
	add.s64 	%rd3251, %rd3250, %rd3544;
	shr.s64 	%rd3252, %rd3251, 8;
	max.s64 	%rd3253, %rd3252, -127;
	min.s64 	%rd3254, %rd3253, 127;
	st.shared.u8 	[%r3057+9860], %rd3254;
	mov.u32 	%r3100, %ntid.x;
	add.s32 	%r3289, %r3289, %r3100;
	setp.lt.u32 	%p964, %r3289, 256;
	@%p964 bra 	$L__BB1_463;
$L__BB1_466:
	mov.u32 	%r3297, %tid.x;
	setp.ne.s32 	%p965, %r3297, 0;
	bar.sync 	0;
	@%p965 bra 	$L__BB1_468;
	ld.global.nc.u8 	%rs348, [%rd27+1];
	cvt.u16.u8 	%rs396, %rs348;
	ld.global.nc.u8 	%rs349, [%rd34+1];
	cvt.u16.u8 	%rs397, %rs349;
	ld.global.nc.u8 	%rs350, [%rd38+1];
	cvt.u16.u8 	%rs398, %rs350;
	ld.global.nc.u8 	%rs351, [%rd42+1];
	cvt.u16.u8 	%rs399, %rs351;
	ld.global.nc.u8 	%rs352, [%rd46+1];
	cvt.u16.u8 	%rs400, %rs352;
	ld.global.nc.u8 	%rs353, [%rd50+1];
	cvt.u16.u8 	%rs401, %rs353;
	ld.global.nc.u8 	%rs354, [%rd54+1];
	cvt.u16.u8 	%rs402, %rs354;
	ld.global.nc.u8 	%rs355, [%rd58+1];
	cvt.u16.u8 	%rs403, %rs355;
$L__BB1_468:
	setp.ne.s32 	%p966, %r3297, 0;
	bar.sync 	0;
	@%p966 bra 	$L__BB1_470;
	st.shared.u8 	[_ZZ21train_sequence_kernelPKhliPK8EggModelPaPijE9s_targets], %rs396;
	st.shared.u8 	[_ZZ21train_sequence_kernelPKhliPK8EggModelPaPijE9s_targets+1], %rs397;
	st.shared.u8 	[_ZZ21train_sequence_kernelPKhliPK8EggModelPaPijE9s_targets+2], %rs398;
	st.shared.u8 	[_ZZ21train_sequence_kernelPKhliPK8EggModelPaPijE9s_targets+3], %rs399;
	st.shared.u8 	[_ZZ21train_sequence_kernelPKhliPK8EggModelPaPijE9s_targets+4], %rs400;
	st.shared.u8 	[_ZZ21train_sequence_kernelPKhliPK8EggModelPaPijE9s_targets+5], %rs401;
	st.shared.u8 	[_ZZ21train_sequence_kernelPKhliPK8EggModelPaPijE9s_targets+6], %rs402;
	st.shared.u8 	[_ZZ21train_sequence_kernelPKhliPK8EggModelPaPijE9s_targets+7], %rs403;
$L__BB1_470:
	bar.sync 	0;
	mov.b32 	%r3291, 0;
$L__BB1_471:
	mov.u32 	%r230, %ntid.x;
	setp.gt.u32 	%p967, %r3297, 255;
	mov.b64 	%rd3553, 0;
	@%p967 bra 	$L__BB1_474;
	mul.lo.s32 	%r231, %r3291, 1360;
	mov.b64 	%rd3553, 0;
	mov.u32 	%r3292, %r3297;
$L__BB1_473:
	add.s32 	%r3102, %r231, %r3292;
	mov.u32 	%r3103, s_mem;
	add.s32 	%r3104, %r3103, %r3102;
	ld.shared.s8 	%r3105, [%r3104+340];
	mul.wide.s32 	%rd3257, %r3105, 4;
	mov.u64 	%rd3258, d_EXP2_TABLE;
	add.s64 	%rd3259, %rd3258, %rd3257;
	ld.global.s32 	%rd3260, [%rd3259+512];
	add.s64 	%rd3553, %rd3553, %rd3260;
	add.s32 	%r3292, %r3292, %r230;
	setp.lt.u32 	%p968, %r3292, 256;
	@%p968 bra 	$L__BB1_473;
$L__BB1_474:
	and.b32  	%r3106, %r3297, 31;
	setp.ne.s32 	%p969, %r3106, 0;
	bar.sync 	0;
	cvt.u32.u64 	%r3107, %rd3553;
	shfl.sync.down.b32	%r3108|%p970, %r3107, 16, 31, -1;
	{ .reg .b32 tmp; mov.b64 {tmp, %r3109}, %rd3553; }
	shfl.sync.down.b32	%r3110|%p971, %r3109, 16, 31, -1;
	cvt.u64.u32 	%rd3261, %r3110;
	shl.b64 	%rd3262, %rd3261, 32;
	cvt.u64.u32 	%rd3263, %r3108;
	add.s64 	%rd3264, %rd3553, %rd3263;
	add.s64 	%rd3265, %rd3264, %rd3262;
	cvt.u32.u64 	%r3111, %rd3264;
	shfl.sync.down.b32	%r3112|%p972, %r3111, 8, 31, -1;
	{ .reg .b32 tmp; mov.b64 {tmp, %r3113}, %rd3265; }
	shfl.sync.down.b32	%r3114|%p973, %r3113, 8, 31, -1;
	cvt.u64.u32 	%rd3266, %r3114;
	shl.b64 	%rd3267, %rd3266, 32;
	cvt.u64.u32 	%rd3268, %r3112;
	add.s64 	%rd3269, %rd3265, %rd3268;
	add.s64 	%rd3270, %rd3269, %rd3267;
	cvt.u32.u64 	%r3115, %rd3269;
	shfl.sync.down.b32	%r3116|%p974, %r3115, 4, 31, -1;
	{ .reg .b32 tmp; mov.b64 {tmp, %r3117}, %rd3270; }
	shfl.sync.down.b32	%r3118|%p975, %r3117, 4, 31, -1;
	cvt.u64.u32 	%rd3271, %r3118;
	shl.b64 	%rd3272, %rd3271, 32;
	cvt.u64.u32 	%rd3273, %r3116;
	add.s64 	%rd3274, %rd3270, %rd3273;
	add.s64 	%rd3275, %rd3274, %rd3272;
	cvt.u32.u64 	%r3119, %rd3274;
	shfl.sync.down.b32	%r3120|%p976, %r3119, 2, 31, -1;
	{ .reg .b32 tmp; mov.b64 {tmp, %r3121}, %rd3275; }
	shfl.sync.down.b32	%r3122|%p977, %r3121, 2, 31, -1;
	cvt.u64.u32 	%rd3276, %r3122;
	shl.b64 	%rd3277, %rd3276, 32;
	cvt.u64.u32 	%rd3278, %r3120;
	add.s64 	%rd3279, %rd3275, %rd3278;
	add.s64 	%rd3280, %rd3279, %rd3277;
	cvt.u32.u64 	%r3123, %rd3279;
	shfl.sync.down.b32	%r3124|%p978, %r3123, 1, 31, -1;
	{ .reg .b32 tmp; mov.b64 {tmp, %r3125}, %rd3280; }
	shfl.sync.down.b32	%r3126|%p979, %r3125, 1, 31, -1;
	cvt.u64.u32 	%rd3281, %r3126;
	shl.b64 	%rd3282, %rd3281, 32;
	cvt.u64.u32 	%rd3283, %r3124;
	add.s64 	%rd3284, %rd3280, %rd3283;
	add.s64 	%rd549, %rd3284, %rd3282;
	@%p969 bra 	$L__BB1_476;
	shr.u32 	%r3127, %r3297, 2;
	mov.u32 	%r3128, _ZZ16blockReduceSum64xE6shared;
	add.s32 	%r3129, %r3128, %r3127;
	st.shared.u64 	[%r3129], %rd549;
$L__BB1_476:
	shr.u32 	%r3130, %r230, 5;
	setp.ge.u32 	%p980, %r3297, %r3130;
	bar.sync 	0;
	mov.b64 	%rd3554, 0;
	@%p980 bra 	$L__BB1_478;
	shl.b32 	%r3131, %r3297, 3;
	mov.u32 	%r3132, _ZZ16blockReduceSum64xE6shared;
	add.s32 	%r3133, %r3132, %r3131;
	ld.shared.u64 	%rd3554, [%r3133];
$L__BB1_478:
	setp.gt.u32 	%p981, %r3297, 31;
	@%p981 bra 	$L__BB1_481;
	setp.ne.s32 	%p982, %r3297, 0;
	cvt.u32.u64 	%r3134, %rd3554;
	shfl.sync.down.b32	%r3135|%p983, %r3134, 16, 31, -1;
	{ .reg .b32 tmp; mov.b64 {tmp, %r3136}, %rd3554; }
	shfl.sync.down.b32	%r3137|%p984, %r3136, 16, 31, -1;
	cvt.u64.u32 	%rd3286, %r3137;
	shl.b64 	%rd3287, %rd3286, 32;
	cvt.u64.u32 	%rd3288, %r3135;
	add.s64 	%rd3289, %rd3554, %rd3288;
	add.s64 	%rd3290, %rd3289, %rd3287;
	cvt.u32.u64 	%r3138, %rd3289;
	shfl.sync.down.b32	%r3139|%p985, %r3138, 8, 31, -1;
	{ .reg .b32 tmp; mov.b64 {tmp, %r3140}, %rd3290; }
	shfl.sync.down.b32	%r3141|%p986, %r3140, 8, 31, -1;
	cvt.u64.u32 	%rd3291, %r3141;
	shl.b64 	%rd3292, %rd3291, 32;
	cvt.u64.u32 	%rd3293, %r3139;
	add.s64 	%rd3294, %rd3290, %rd3293;
	add.s64 	%rd3295, %rd3294, %rd3292;
	cvt.u32.u64 	%r3142, %rd3294;
	shfl.sync.down.b32	%r3143|%p987, %r3142, 4, 31, -1;
	{ .reg .b32 tmp; mov.b64 {tmp, %r3144}, %rd3295; }
	shfl.sync.down.b32	%r3145|%p988, %r3144, 4, 31, -1;
	cvt.u64.u32 	%rd3296, %r3145;
	shl.b64 	%rd3297, %rd3296, 32;
	cvt.u64.u32 	%rd3298, %r3143;
	add.s64 	%rd3299, %rd3295, %rd3298;
	add.s64 	%rd3300, %rd3299, %rd3297;
	cvt.u32.u64 	%r3146, %rd3299;
	shfl.sync.down.b32	%r3147|%p989, %r3146, 2, 31, -1;
	{ .reg .b32 tmp; mov.b64 {tmp, %r3148}, %rd3300; }
	shfl.sync.down.b32	%r3149|%p990, %r3148, 2, 31, -1;
	cvt.u64.u32 	%rd3301, %r3149;
	shl.b64 	%rd3302, %rd3301, 32;
	cvt.u64.u32 	%rd3303, %r3147;
	add.s64 	%rd3304, %rd3300, %rd3303;
	add.s64 	%rd3305, %rd3304, %rd3302;
	cvt.u32.u64 	%r3150, %rd3304;
	shfl.sync.down.b32	%r3151|%p991, %r3150, 1, 31, -1;
	{ .reg .b32 tmp; mov.b64 {tmp, %r3152}, %rd3305; }
	shfl.sync.down.b32	%r3153|%p992, %r3152, 1, 31, -1;
	cvt.u64.u32 	%rd3306, %r3153;
	shl.b64 	%rd3307, %rd3306, 32;
	cvt.u64.u32 	%rd3308, %r3151;
	add.s64 	%rd3309, %rd3305, %rd3308;
	add.s64 	%rd552, %rd3309, %rd3307;
	@%p982 bra 	$L__BB1_481;
	st.shared.u64 	[_ZZ16blockReduceSum64xE6shared], %rd552;
$L__BB1_481:
	setp.ne.s32 	%p993, %r3297, 0;
	bar.sync 	0;
	ld.shared.u64 	%rd553, [_ZZ16blockReduceSum64xE6shared];
	@%p993 bra 	$L__BB1_491;
	setp.lt.s64 	%p994, %rd553, 1;
	mov.b64 	%rd3558, -128;
	@%p994 bra 	$L__BB1_490;
	setp.lt.u64 	%p995, %rd553, 65536;
	mov.b32 	%r3294, 0;
	mov.u64 	%rd3556, %rd553;
	@%p995 bra 	$L__BB1_486;
	mov.b32 	%r3294, 0;
	mov.u64 	%rd3555, %rd553;
$L__BB1_485:
	shr.u64 	%rd3556, %rd3555, 16;
	add.s32 	%r3294, %r3294, 16;
	setp.gt.u64 	%p996, %rd3555, 4294967295;
	mov.u64 	%rd3555, %rd3556;
	@%p996 bra 	$L__BB1_485;
$L__BB1_486:
	setp.gt.u64 	%p997, %rd3556, 255;
	shr.u64 	%rd3311, %rd3556, 8;
	add.s32 	%r3156, %r3294, 8;
	selp.b64 	%rd3312, %rd3311, %rd3556, %p997;
	selp.b32 	%r3157, %r3156, %r3294, %p997;
	setp.gt.u64 	%p998, %rd3312, 15;
	shr.u64 	%rd3313, %rd3312, 4;
	add.s32 	%r3158, %r3157, 4;
	selp.b64 	%rd3314, %rd3313, %rd3312, %p998;
	selp.b32 	%r3159, %r3158, %r3157, %p998;
	setp.gt.u64 	%p999, %rd3314, 3;
	shr.u64 	%rd3315, %rd3314, 2;
	add.s32 	%r3160, %r3159, 2;
	selp.b64 	%rd3316, %rd3315, %rd3314, %p999;
	selp.b32 	%r3161, %r3160, %r3159, %p999;
	setp.gt.u64 	%p1000, %rd3316, 1;
	selp.u32 	%r3162, 1, 0, %p1000;
	add.s32 	%r237, %r3161, %r3162;
	setp.lt.s32 	%p1001, %r237, 4;
	@%p1001 bra 	$L__BB1_488;
	mov.b64 	%rd3320, -1;
	shl.b64 	%rd3321, %rd3320, %r237;
	add.s64 	%rd3322, %rd3321, %rd553;
	add.s32 	%r3164, %r237, -4;
	shr.s64 	%rd3557, %rd3322, %r3164;
	bra.uni 	$L__BB1_489;
$L__BB1_488:
	mov.b64 	%rd3317, -1;
	shl.b64 	%rd3318, %rd3317, %r237;
	add.s64 	%rd3319, %rd3318, %rd553;
	sub.s32 	%r3163, 4, %r237;
	shl.b64 	%rd3557, %rd3319, %r3163;
$L__BB1_489:
	shl.b32 	%r3165, %r237, 4;
	cvt.s64.s32 	%rd3323, %r3165;
	add.s64 	%rd3324, %rd3323, %rd3557;
	add.s64 	%rd3558, %rd3324, -192;
$L__BB1_490:
	mov.u32 	%r3166, _ZZ21train_sequence_kernelPKhliPK8EggModelPaPijE9s_targets;
	add.s32 	%r3167, %r3166, %r3291;
	ld.shared.u8 	%r3168, [%r3167];
	mad.lo.s32 	%r3169, %r3291, 1360, %r3168;
	mov.u32 	%r3170, s_mem;
	add.s32 	%r3171, %r3170, %r3169;
	ld.shared.s8 	%rd3325, [%r3171+340];
	mul.wide.u32 	%rd3326, %r3291, 8;
	add.s64 	%rd3327, %rd3, %rd3326;
	ld.local.u64 	%rd3328, [%rd3327];
	sub.s64 	%rd3329, %rd3558, %rd3325;
	add.s64 	%rd3330, %rd3329, %rd3328;
	st.local.u64 	[%rd3327], %rd3330;
$L__BB1_491:
	add.s32 	%r3291, %r3291, 1;
	setp.ne.s32 	%p1002, %r3291, 8;
	@%p1002 bra 	$L__BB1_471;
	add.s32 	%r3214, %r3214, 1;
	setp.ne.s32 	%p1003, %r3214, 4096;
	@%p1003 bra 	$L__BB1_4;
	setp.ne.s32 	%p1004, %r3297, 0;
	@%p1004 bra 	$L__BB1_495;
	ld.param.u64 	%rd3357, [_Z21train_sequence_kernelPKhliPK8EggModelPaPij_param_5];
	ld.local.v4.u32 	{%r3172, %r3173, %r3174, %r3175}, [%rd3];
	mov.u32 	%r3176, %ctaid.x;
	shl.b32 	%r3177, %r3176, 3;
	cvta.to.global.u64 	%rd3331, %rd3357;
	mul.wide.u32 	%rd3332, %r3177, 4;
	add.s64 	%rd3333, %rd3331, %rd3332;
	st.global.u32 	[%rd3333], %r3172;
	st.global.u32 	[%rd3333+4], %r3174;
	ld.local.v4.u32 	{%r3178, %r3179, %r3180, %r3181}, [%rd3+16];
	st.global.u32 	[%rd3333+8], %r3178;
	st.global.u32 	[%rd3333+12], %r3180;
	ld.local.v4.u32 	{%r3182, %r3183, %r3184, %r3185}, [%rd3+32];
	st.global.u32 	[%rd3333+16], %r3182;
	st.global.u32 	[%rd3333+20], %r3184;
	ld.local.v4.u32 	{%r3186, %r3187, %r3188, %r3189}, [%rd3+48];
	st.global.u32 	[%rd3333+24], %r3186;
	st.global.u32 	[%rd3333+28], %r3188;
$L__BB1_495:
	setp.gt.u32 	%p1005, %r3297, 339;
	@%p1005 bra 	$L__BB1_498;
	ld.param.u64 	%rd3356, [_Z21train_sequence_kernelPKhliPK8EggModelPaPij_param_4];
	mov.u32 	%r3191, %ctaid.x;
	cvta.to.global.u64 	%rd3334, %rd3356;
	add.s64 	%rd562, %rd3334, 5440;
	mad.lo.s32 	%r3295, %r3191, 10880, %r3297;
	mov.b32 	%r3296, 0;
$L__BB1_497:
	cvt.s64.s32 	%rd3335, %r3295;
	add.s64 	%rd3336, %rd562, %rd3335;
	div.u32 	%r3192, %r3296, %r230;
	cvt.u64.u32 	%rd3337, %r3192;
	add.s64 	%rd3338, %rd2, %rd3337;
	ld.local.u8 	%rs356, [%rd3338];
	st.global.u8 	[%rd3336+-5440], %rs356;
	ld.local.u8 	%rs357, [%rd3338+8];
	st.global.u8 	[%rd3336+-5100], %rs357;
	ld.local.u8 	%rs358, [%rd3338+16];
	st.global.u8 	[%rd3336+-4760], %rs358;
	ld.local.u8 	%rs359, [%rd3338+24];
	st.global.u8 	[%rd3336+-4420], %rs359;
	ld.local.u8 	%rs360, [%rd3338+32];
	st.global.u8 	[%rd3336+-4080], %rs360;
	ld.local.u8 	%rs361, [%rd3338+40];
	st.global.u8 	[%rd3336+-3740], %rs361;
	ld.local.u8 	%rs362, [%rd3338+48];
	st.global.u8 	[%rd3336+-3400], %rs362;
	ld.local.u8 	%rs363, [%rd3338+56];
	st.global.u8 	[%rd3336+-3060], %rs363;
	ld.local.u8 	%rs364, [%rd3338+64];
	st.global.u8 	[%rd3336+-2720], %rs364;
	ld.local.u8 	%rs365, [%rd3338+72];
	st.global.u8 	[%rd3336+-2380], %rs365;
	ld.local.u8 	%rs366, [%rd3338+80];
	st.global.u8 	[%rd3336+-2040], %rs366;
	ld.local.u8 	%rs367, [%rd3338+88];
	st.global.u8 	[%rd3336+-1700], %rs367;
	ld.local.u8 	%rs368, [%rd3338+96];
	st.global.u8 	[%rd3336+-1360], %rs368;
	ld.local.u8 	%rs369, [%rd3338+104];
	st.global.u8 	[%rd3336+-1020], %rs369;
	ld.local.u8 	%rs370, [%rd3338+112];
	st.global.u8 	[%rd3336+-680], %rs370;
	ld.local.u8 	%rs371, [%rd3338+120];
	st.global.u8 	[%rd3336+-340], %rs371;
	ld.local.u8 	%rs372, [%rd3338+128];
	st.global.u8 	[%rd3336], %rs372;
	ld.local.u8 	%rs373, [%rd3338+136];
	st.global.u8 	[%rd3336+340], %rs373;
	ld.local.u8 	%rs374, [%rd3338+144];
	st.global.u8 	[%rd3336+680], %rs374;
	ld.local.u8 	%rs375, [%rd3338+152];
	st.global.u8 	[%rd3336+1020], %rs375;
	ld.local.u8 	%rs376, [%rd3338+160];
	st.global.u8 	[%rd3336+1360], %rs376;
	ld.local.u8 	%rs377, [%rd3338+168];
	st.global.u8 	[%rd3336+1700], %rs377;
	ld.local.u8 	%rs378, [%rd3338+176];
	st.global.u8 	[%rd3336+2040], %rs378;
	ld.local.u8 	%rs379, [%rd3338+184];
	st.global.u8 	[%rd3336+2380], %rs379;
	ld.local.u8 	%rs380, [%rd3338+192];
	st.global.u8 	[%rd3336+2720], %rs380;
	ld.local.u8 	%rs381, [%rd3338+200];
	st.global.u8 	[%rd3336+3060], %rs381;
	ld.local.u8 	%rs382, [%rd3338+208];
	st.global.u8 	[%rd3336+3400], %rs382;
	ld.local.u8 	%rs383, [%rd3338+216];
	st.global.u8 	[%rd3336+3740], %rs383;
	ld.local.u8 	%rs384, [%rd3338+224];
	st.global.u8 	[%rd3336+4080], %rs384;
	ld.local.u8 	%rs385, [%rd3338+232];
	st.global.u8 	[%rd3336+4420], %rs385;
	ld.local.u8 	%rs386, [%rd3338+240];
	st.global.u8 	[%rd3336+4760], %rs386;
	ld.local.u8 	%rs387, [%rd3338+248];
	st.global.u8 	[%rd3336+5100], %rs387;
	add.s32 	%r3297, %r3297, %r230;
	add.s32 	%r3296, %r3296, %r230;
	add.s32 	%r3295, %r3295, %r230;
	setp.lt.u32 	%p1006, %r3297, 340;
	@%p1006 bra 	$L__BB1_497;
$L__BB1_498:
	ret;
$L__BB1_499:
	sub.s32 	%r1280, %r3256, %r3268;
	div.u32 	%r1281, %r1280, %r123;
	cvt.u64.u32 	%rd1772, %r1281;
	add.s64 	%rd1773, %rd9, %rd1772;
	mov.u32 	%r1282, s_mem;
	add.s32 	%r1283, %r1282, %r3256;
	ld.shared.u8 	%rs130, [%r1283];
	st.local.u8 	[%rd1773], %rs130;
	ld.shared.u8 	%rs131, [%r1283+1360];
	st.local.u8 	[%rd1773+8], %rs131;
	ld.shared.u8 	%rs132, [%r1283+2720];
	st.local.u8 	[%rd1773+16], %rs132;
	ld.shared.u8 	%rs133, [%r1283+4080];
	st.local.u8 	[%rd1773+24], %rs133;
	ld.shared.u8 	%rs134, [%r1283+5440];
	st.local.u8 	[%rd1773+32], %rs134;
	ld.shared.u8 	%rs135, [%r1283+6800];
	st.local.u8 	[%rd1773+40], %rs135;
	ld.shared.u8 	%rs136, [%r1283+8160];
	st.local.u8 	[%rd1773+48], %rs136;
	ld.shared.u8 	%rs137, [%r1283+9520];
	st.local.u8 	[%rd1773+56], %rs137;
	add.s32 	%r3256, %r3256, %r123;
	setp.lt.u32 	%p400, %r3256, 340;
	@%p400 bra 	$L__BB1_499;
	bra.uni 	$L__BB1_234;

}
	// .globl	_Z20update_matrix_kernelPaiiiiiPKij
.visible .entry _Z20update_matrix_kernelPaiiiiiPKij(
	.param .u64 .ptr .align 1 _Z20update_matrix_kernelPaiiiiiPKij_param_0,
	.param .u32 _Z20update_matrix_kernelPaiiiiiPKij_param_1,
	.param .u32 _Z20update_matrix_kernelPaiiiiiPKij_param_2,
	.param .u32 _Z20update_matrix_kernelPaiiiiiPKij_param_3,
	.param .u32 _Z20update_matrix_kernelPaiiiiiPKij_param_4,
	.param .u32 _Z20update_matrix_kernelPaiiiiiPKij_param_5,
	.param .u64 .ptr .align 1 _Z20update_matrix_kernelPaiiiiiPKij_param_6,
	.param .u32 _Z20update_matrix_kernelPaiiiiiPKij_param_7
)
{
	.reg .pred 	%p<21>;
	.reg .b16 	%rs<11>;
	.reg .b32 	%r<151>;
	.reg .b64 	%rd<34>;

	ld.param.u64 	%rd14, [_Z20update_matrix_kernelPaiiiiiPKij_param_0];
	ld.param.u32 	%r20, [_Z20update_matrix_kernelPaiiiiiPKij_param_1];
	ld.param.u32 	%r25, [_Z20update_matrix_kernelPaiiiiiPKij_param_2];
	ld.param.u32 	%r21, [_Z20update_matrix_kernelPaiiiiiPKij_param_3];
	ld.param.u32 	%r22, [_Z20update_matrix_kernelPaiiiiiPKij_param_4];
	ld.param.u32 	%r23, [_Z20update_matrix_kernelPaiiiiiPKij_param_5];
	ld.param.u64 	%rd15, [_Z20update_matrix_kernelPaiiiiiPKij_param_6];
	ld.param.u32 	%r24, [_Z20update_matrix_kernelPaiiiiiPKij_param_7];
	mov.u32 	%r26, %ctaid.x;
	mov.u32 	%r27, %ntid.x;
	mov.u32 	%r28, %tid.x;
	mad.lo.s32 	%r1, %r26, %r27, %r28;
	mul.lo.s32 	%r29, %r25, %r20;
	setp.ge.s32 	%p1, %r1, %r29;
	@%p1 bra 	$L__BB2_16;
	div.s32 	%r3, %r1, %r20;
	mul.lo.s32 	%r31, %r3, %r20;
	sub.s32 	%r2, %r1, %r31;
	add.s32 	%r32, %r24, %r23;
	cvta.to.global.u64 	%rd17, %rd15;
	add.s64 	%rd28, %rd17, 8;
	add.s32 	%r33, %r32, %r22;
	mul.lo.s32 	%r34, %r3, 1640531527;
	sub.s32 	%r35, %r33, %r34;
	add.s32 	%r149, %r35, 3;
	add.s32 	%r36, %r32, %r21;
	mul.lo.s32 	%r37, %r2, 1640531527;
	sub.s32 	%r38, %r36, %r37;
	add.s32 	%r148, %r38, 3;
	mov.b64 	%rd30, 0;
	mov.b32 	%r150, 0;
$L__BB2_2:
	ld.global.nc.u32 	%r9, [%rd28+-8];
	add.s32 	%r10, %r148, -2;
	add.s32 	%r11, %r149, -2;
	setp.eq.s32 	%p2, %r9, 0;
	@%p2 bra 	$L__BB2_4;
	add.s32 	%r39, %r10, -1;
	shr.u32 	%r40, %r39, 16;
	xor.b32  	%r41, %r40, %r39;
	mul.lo.s32 	%r42, %r41, -2048144789;
	shr.u32 	%r43, %r42, 13;
	xor.b32  	%r44, %r43, %r42;
	mul.lo.s32 	%r45, %r44, -1028477387;
	shr.u32 	%r46, %r45, 16;
	xor.b32  	%r47, %r46, %r45;
	shr.u32 	%r48, %r47, 1;
	and.b32  	%r49, %r48, 31;
	add.s32 	%r50, %r11, -1;
	shr.u32 	%r51, %r50, 16;
	xor.b32  	%r52, %r51, %r50;
	mul.lo.s32 	%r53, %r52, -2048144789;
	shr.u32 	%r54, %r53, 13;
	xor.b32  	%r55, %r54, %r53;
	mul.lo.s32 	%r56, %r55, -1028477387;
	shr.u32 	%r57, %r56, 16;
	xor.b32  	%r58, %r57, %r56;
	shr.u32 	%r59, %r58, 1;
	and.b32  	%r60, %r59, 31;
	neg.s32 	%r61, %r60;
	and.b32  	%r62, %r58, 1;
	setp.eq.b32 	%p3, %r62, 1;
	selp.b32 	%r63, %r60, %r61, %p3;
	neg.s32 	%r64, %r49;
	and.b32  	%r65, %r47, 1;
	setp.eq.b32 	%p4, %r65, 1;
	selp.b32 	%r66, %r49, %r64, %p4;
	mul.wide.s32 	%rd18, %r63, %r66;
	cvt.s64.s32 	%rd19, %r9;
	mad.lo.s64 	%rd30, %rd18, %rd19, %rd30;
$L__BB2_4:
	ld.global.nc.u32 	%r12, [%rd28+-4];
	setp.eq.s32 	%p5, %r12, 0;
	@%p5 bra 	$L__BB2_6;
	shr.u32 	%r67, %r10, 16;
	xor.b32  	%r68, %r67, %r10;
	mul.lo.s32 	%r69, %r68, -2048144789;
	shr.u32 	%r70, %r69, 13;
	xor.b32  	%r71, %r70, %r69;
	mul.lo.s32 	%r72, %r71, -1028477387;
	shr.u32 	%r73, %r72, 16;
	xor.b32  	%r74, %r73, %r72;
	shr.u32 	%r75, %r74, 1;
	and.b32  	%r76, %r75, 31;
	shr.u32 	%r77, %r11, 16;
	xor.b32  	%r78, %r77, %r11;
	mul.lo.s32 	%r79, %r78, -2048144789;
	shr.u32 	%r80, %r79, 13;
	xor.b32  	%r81, %r80, %r79;
	mul.lo.s32 	%r82, %r81, -1028477387;
	shr.u32 	%r83, %r82, 16;
	xor.b32  	%r84, %r83, %r82;
	shr.u32 	%r85, %r84, 1;
	and.b32  	%r86, %r85, 31;
	neg.s32 	%r87, %r86;
	and.b32  	%r88, %r84, 1;
	setp.eq.b32 	%p6, %r88, 1;
	selp.b32 	%r89, %r86, %r87, %p6;
	neg.s32 	%r90, %r76;
	and.b32  	%r91, %r74, 1;
	setp.eq.b32 	%p7, %r91, 1;
	selp.b32 	%r92, %r76, %r90, %p7;
	mul.wide.s32 	%rd20, %r89, %r92;
	cvt.s64.s32 	%rd21, %r12;
	mad.lo.s64 	%rd30, %rd20, %rd21, %rd30;
$L__BB2_6:
	ld.global.nc.u32 	%r13, [%rd28];
	add.s32 	%r93, %r10, 1;
	shr.u32 	%r94, %r93, 16;
	xor.b32  	%r95, %r94, %r93;
	mul.lo.s32 	%r96, %r95, -2048144789;
	shr.u32 	%r97, %r96, 13;
	xor.b32  	%r98, %r97, %r96;
	mul.lo.s32 	%r99, %r98, -1028477387;
	shr.u32 	%r100, %r99, 16;
	xor.b32  	%r14, %r100, %r99;
	add.s32 	%r101, %r11, 1;
	shr.u32 	%r102, %r101, 16;
	xor.b32  	%r103, %r102, %r101;
	mul.lo.s32 	%r104, %r103, -2048144789;
	shr.u32 	%r105, %r104, 13;
	xor.b32  	%r106, %r105, %r104;
	mul.lo.s32 	%r107, %r106, -1028477387;
	shr.u32 	%r108, %r107, 16;
	xor.b32  	%r15, %r108, %r107;
	setp.eq.s32 	%p8, %r13, 0;
	@%p8 bra 	$L__BB2_8;
	shr.u32 	%r109, %r14, 1;
	and.b32  	%r110, %r109, 31;
	shr.u32 	%r111, %r15, 1;
	and.b32  	%r112, %r111, 31;
	neg.s32 	%r113, %r112;
	and.b32  	%r114, %r15, 1;
	setp.eq.b32 	%p9, %r114, 1;
	selp.b32 	%r115, %r112, %r113, %p9;
	neg.s32 	%r116, %r110;
	and.b32  	%r117, %r14, 1;
	setp.eq.b32 	%p10, %r117, 1;
	selp.b32 	%r118, %r110, %r116, %p10;
	mul.wide.s32 	%rd22, %r115, %r118;
	cvt.s64.s32 	%rd23, %r13;
	mad.lo.s64 	%rd30, %rd22, %rd23, %rd30;
$L__BB2_8:
	ld.global.nc.u32 	%r16, [%rd28+4];
	setp.eq.s32 	%p11, %r16, 0;
	@%p11 bra 	$L__BB2_10;
	shr.u32 	%r119, %r148, 16;
	xor.b32  	%r120, %r119, %r148;
	mul.lo.s32 	%r121, %r120, -2048144789;
	shr.u32 	%r122, %r121, 13;
	xor.b32  	%r123, %r122, %r121;
	mul.lo.s32 	%r124, %r123, -1028477387;
	shr.u32 	%r125, %r124, 16;
	xor.b32  	%r126, %r125, %r124;
	shr.u32 	%r127, %r126, 1;
	and.b32  	%r128, %r127, 31;
	shr.u32 	%r129, %r149, 16;
	xor.b32  	%r130, %r129, %r149;
	mul.lo.s32 	%r131, %r130, -2048144789;
	shr.u32 	%r132, %r131, 13;
	xor.b32  	%r133, %r132, %r131;
	mul.lo.s32 	%r134, %r133, -1028477387;
	shr.u32 	%r135, %r134, 16;
	xor.b32  	%r136, %r135, %r134;
	shr.u32 	%r137, %r136, 1;
	and.b32  	%r138, %r137, 31;
	neg.s32 	%r139, %r138;
	and.b32  	%r140, %r136, 1;
	setp.eq.b32 	%p12, %r140, 1;
	selp.b32 	%r141, %r138, %r139, %p12;
	neg.s32 	%r142, %r128;
	and.b32  	%r143, %r126, 1;
	setp.eq.b32 	%p13, %r143, 1;
	selp.b32 	%r144, %r128, %r142, %p13;
	mul.wide.s32 	%rd24, %r141, %r144;
	cvt.s64.s32 	%rd25, %r16;
	mad.lo.s64 	%rd30, %rd24, %rd25, %rd30;
$L__BB2_10:
	add.s32 	%r150, %r150, 4;
	add.s64 	%rd28, %rd28, 16;
	add.s32 	%r149, %r149, 4;
	add.s32 	%r148, %r148, 4;
	setp.ne.s32 	%p14, %r150, 340;
	@%p14 bra 	$L__BB2_2;
	mad.lo.s32 	%r145, %r3, %r20, %r2;
	cvt.s64.s32 	%rd26, %r145;
	cvta.to.global.u64 	%rd27, %rd14;
	add.s64 	%rd13, %rd27, %rd26;
	ld.global.u8 	%rs5, [%rd13];
	cvt.s16.s8 	%rs10, %rs5;
	setp.lt.s64 	%p15, %rd30, 2176;
	setp.eq.s16 	%p16, %rs5, 127;
	or.pred  	%p17, %p15, %p16;
	@%p17 bra 	$L__BB2_13;
	add.s16 	%rs10, %rs10, 1;
	atom.global.add.u32 	%r147, [d_debug_updates], 1;
	bra.uni 	$L__BB2_15;
$L__BB2_13:
	setp.gt.s64 	%p18, %rd30, -2176;
	cvt.s16.s8 	%rs9, %rs10;
	setp.lt.s16 	%p19, %rs9, -126;
	or.pred  	%p20, %p18, %p19;
	@%p20 bra 	$L__BB2_15;
	add.s16 	%rs10, %rs10, -1;
	atom.global.add.u32 	%r146, [d_debug_updates+4], 1;
$L__BB2_15:
	st.global.u8 	[%rd13], %rs10;
$L__BB2_16:
	ret;

}


// ===== COMPILED SASS (sm_100) =====

	.target	sm_100

	.elftype	@"ET_EXEC"


//--------------------- .note.nv.tkinfo           --------------------------
	.section	.note.nv.tkinfo,"",@"SHT_NOTE"
	.sectionflags	@"SHF_NOTE_NV_TKINFO"
	.tkinfo
        /*0018*/ 	.word	0x00000002
        /*0030*/ 	.string	""
        /*0030*/ 	.string	"ptxas"
        /*0030*/ 	.string	"Cuda compilation tools, release 13.0, V13.0.88"
        /*0030*/ 	.string	"Build cuda_13.0.r13.0/compiler.36424714_0"
        /*0030*/ 	.string	"-arch sm_100 -m 64 "



//--------------------- .note.nv.cuinfo           --------------------------
	.section	.note.nv.cuinfo,"",@"SHT_NOTE"
	.sectionflags	@"SHF_NOTE_NV_CUINFO"
        /*0018*/ 	.short	0x0002
        /*001a*/ 	.short	0x0064
        /*001c*/ 	.short	0x0082
	.zero		2


//--------------------- .nv.info                  --------------------------
	.section	.nv.info,"",@"SHT_CUDA_INFO"
	.align	4


	//----- nvinfo : EIATTR_REGCOUNT
	.align		4
        /*0000*/ 	.byte	0x04, 0x2f
        /*0002*/ 	.short	(.L_3 - .L_2)
	.align		4
.L_2:
        /*0004*/ 	.word	index@(_Z24generate_sequence_kernelPK8EggModeljPKhiiPh)
        /*0008*/ 	.word	0x00000028


	//----- nvinfo : EIATTR_FRAME_SIZE
	.align		4
.L_3:
        /*000c*/ 	.byte	0x04, 0x11
        /*000e*/ 	.short	(.L_5 - .L_4)
	.align		4
.L_4:
        /*0010*/ 	.word	index@($__internal_4_$__cuda_sm20_rem_u64)
        /*0014*/ 	.word	0x00000050


	//----- nvinfo : EIATTR_FRAME_SIZE
	.align		4
.L_5:
        /*0018*/ 	.byte	0x04, 0x11
        /*001a*/ 	.short	(.L_7 - .L_6)
	.align		4
.L_6:
        /*001c*/ 	.word	index@($__internal_3_$__cuda_sm20_div_s64)
        /*0020*/ 	.word	0x00000050


	//----- nvinfo : EIATTR_FRAME_SIZE
	.align		4
.L_7:
        /*0024*/ 	.byte	0x04, 0x11
        /*0026*/ 	.short	(.L_9 - .L_8)
	.align		4
.L_8:
        /*0028*/ 	.word	index@(_Z24generate_sequence_kernelPK8EggModeljPKhiiPh)
        /*002c*/ 	.word	0x00000050


	//----- nvinfo : EIATTR_REGCOUNT
	.align		4
.L_9:
        /*0030*/ 	.byte	0x04, 0x2f
        /*0032*/ 	.short	(.L_11 - .L_10)
	.align		4
.L_10:
        /*0034*/ 	.word	index@(_Z21train_sequence_kernelPKhliPK8EggModelPaPij)
        /*0038*/ 	.word	0x00000064


	//----- nvinfo : EIATTR_FRAME_SIZE
	.align		4
.L_11:
        /*003c*/ 	.byte	0x04, 0x11
        /*003e*/ 	.short	(.L_13 - .L_12)
	.align		4
.L_12:
        /*0040*/ 	.word	index@($__internal_2_$__cuda_sm20_rem_s64)
        /*0044*/ 	.word	0x00000400


	//----- nvinfo : EIATTR_FRAME_SIZE
	.align		4
.L_13:
        /*0048*/ 	.byte	0x04, 0x11
        /*004a*/ 	.short	(.L_15 - .L_14)
	.align		4
.L_14:
        /*004c*/ 	.word	index@($__internal_1_$__cuda_sm20_div_u16)
        /*0050*/ 	.word	0x00000400


	//----- nvinfo : EIATTR_FRAME_SIZE
	.align		4
.L_15:
        /*0054*/ 	.byte	0x04, 0x11
        /*0056*/ 	.short	(.L_17 - .L_16)
	.align		4
.L_16:
        /*0058*/ 	.word	index@($__internal_0_$__cuda_sm20_div_s64)
        /*005c*/ 	.word	0x00000400


	//----- nvinfo : EIATTR_FRAME_SIZE
	.align		4
.L_17:
        /*0060*/ 	.byte	0x04, 0x11
        /*0062*/ 	.short	(.L_19 - .L_18)
	.align		4
.L_18:
        /*0064*/ 	.word	index@(_Z21train_sequence_kernelPKhliPK8EggModelPaPij)
        /*0068*/ 	.word	0x00000400


	//----- nvinfo : EIATTR_REGCOUNT
	.align		4
.L_19:
        /*006c*/ 	.byte	0x04, 0x2f
        /*006e*/ 	.short	(.L_21 - .L_20)
	.align		4
.L_20:
        /*0070*/ 	.word	index@(_Z20update_matrix_kernelPaiiiiiPKij)
        /*0074*/ 	.word	0x00000018


	//----- nvinfo : EIATTR_FRAME_SIZE
	.align		4
.L_21:
        /*0078*/ 	.byte	0x04, 0x11
        /*007a*/ 	.short	(.L_23 - .L_22)
	.align		4
.L_22:
        /*007c*/ 	.word	index@(_Z20update_matrix_kernelPaiiiiiPKij)
        /*0080*/ 	.word	0x00000000


	//----- nvinfo : EIATTR_MIN_STACK_SIZE
	.align		4
.L_23:
        /*0084*/ 	.byte	0x04, 0x12
        /*0086*/ 	.short	(.L_25 - .L_24)
	.align		4
.L_24:
        /*0088*/ 	.word	index@(_Z20update_matrix_kernelPaiiiiiPKij)
        /*008c*/ 	.word	0x00000000


	//----- nvinfo : EIATTR_MIN_STACK_SIZE
	.align		4
.L_25:
        /*0090*/ 	.byte	0x04, 0x12
        /*0092*/ 	.short	(.L_27 - .L_26)
	.align		4
.L_26:
        /*0094*/ 	.word	index@(_Z21train_sequence_kernelPKhliPK8EggModelPaPij)
        /*0098*/ 	.word	0x00000400


	//----- nvinfo : EIATTR_MIN_STACK_SIZE
	.align		4
.L_27:
        /*009c*/ 	.byte	0x04, 0x12
        /*009e*/ 	.short	(.L_29 - .L_28)
	.align		4
.L_28:
        /*00a0*/ 	.word	index@(_Z24generate_sequence_kernelPK8EggModeljPKhiiPh)
        /*00a4*/ 	.word	0x00000050
.L_29:


//--------------------- .nv.compat                --------------------------
	.section	.nv.compat,"",@"SHT_CUDA_COMPAT_INFO"
	.align	4
        /*0000*/ 	.byte	0x02, 0x09, 0x00, 0x00, 0x02, 0x02, 0x01, 0x00, 0x02, 0x05, 0x05, 0x00, 0x03, 0x07, 0x01, 0x01
        /*0010*/ 	.byte	0x02, 0x03, 0x00, 0x00, 0x02, 0x06, 0x01, 0x00, 0x04, 0x0b, 0x08, 0x00, 0x01, 0x00, 0x00, 0x00
        /*0020*/ 	.byte	0x00, 0x00, 0x00, 0x00


//--------------------- .nv.info._Z20update_matrix_kernelPaiiiiiPKij --------------------------
	.section	.nv.info._Z20update_matrix_kernelPaiiiiiPKij,"",@"SHT_CUDA_INFO"
	.sectionflags	@""
	.align	4


	//----- nvinfo : EIATTR_CUDA_API_VERSION
	.align		4
        /*0000*/ 	.byte	0x04, 0x37
        /*0002*/ 	.short	(.L_31 - .L_30)
.L_30:
        /*0004*/ 	.word	0x00000082


	//----- nvinfo : EIATTR_KPARAM_INFO
	.align		4
.L_31:
        /*0008*/ 	.byte	0x04, 0x17
        /*000a*/ 	.short	(.L_33 - .L_32)
.L_32:
        /*000c*/ 	.word	0x00000000
        /*0010*/ 	.short	0x0007
        /*0012*/ 	.short	0x0028
        /*0014*/ 	.byte	0x00, 0xf0, 0x11, 0x00


	//----- nvinfo : EIATTR_KPARAM_INFO
	.align		4
.L_33:
        /*0018*/ 	.byte	0x04, 0x17
        /*001a*/ 	.short	(.L_35 - .L_34)
.L_34:
        /*001c*/ 	.word	0x00000000
        /*0020*/ 	.short	0x0006
        /*0022*/ 	.short	0x0020
        /*0024*/ 	.byte	0x00, 0xf5, 0x21, 0x00


	//----- nvinfo : EIATTR_KPARAM_INFO
	.align		4
.L_35:
        /*0028*/ 	.byte	0x04, 0x17
        /*002a*/ 	.short	(.L_37 - .L_36)
.L_36:
        /*002c*/ 	.word	0x00000000
        /*0030*/ 	.short	0x0005
        /*0032*/ 	.short	0x0018
        /*0034*/ 	.byte	0x00, 0xf0, 0x11, 0x00


	//----- nvinfo : EIATTR_KPARAM_INFO
	.align		4
.L_37:
        /*0038*/ 	.byte	0x04, 0x17
        /*003a*/ 	.short	(.L_39 - .L_38)
.L_38:
        /*003c*/ 	.word	0x00000000
        /*0040*/ 	.short	0x0004
        /*0042*/ 	.short	0x0014
        /*0044*/ 	.byte	0x00, 0xf0, 0x11, 0x00


	//----- nvinfo : EIATTR_KPARAM_INFO
	.align		4
.L_39:
        /*0048*/ 	.byte	0x04, 0x17
        /*004a*/ 	.short	(.L_41 - .L_40)
.L_40:
        /*004c*/ 	.word	0x00000000
        /*0050*/ 	.short	0x0003
        /*0052*/ 	.short	0x0010
        /*0054*/ 	.byte	0x00, 0xf0, 0x11, 0x00


	//----- nvinfo : EIATTR_KPARAM_INFO
	.align		4
.L_41:
        /*0058*/ 	.byte	0x04, 0x17
        /*005a*/ 	.short	(.L_43 - .L_42)
.L_42:
        /*005c*/ 	.word	0x00000000
        /*0060*/ 	.short	0x0002
        /*0062*/ 	.short	0x000c
        /*0064*/ 	.byte	0x00, 0xf0, 0x11, 0x00


	//----- nvinfo : EIATTR_KPARAM_INFO
	.align		4
.L_43:
        /*0068*/ 	.byte	0x04, 0x17
        /*006a*/ 	.short	(.L_45 - .L_44)
.L_44:
        /*006c*/ 	.word	0x00000000
        /*0070*/ 	.short	0x0001
        /*0072*/ 	.short	0x0008
        /*0074*/ 	.byte	0x00, 0xf0, 0x11, 0x00


	//----- nvinfo : EIATTR_KPARAM_INFO
	.align		4
.L_45:
        /*0078*/ 	.byte	0x04, 0x17
        /*007a*/ 	.short	(.L_47 - .L_46)
.L_46:
        /*007c*/ 	.word	0x00000000
        /*0080*/ 	.short	0x0000
        /*0082*/ 	.short	0x0000
        /*0084*/ 	.byte	0x00, 0xf5, 0x21, 0x00


	//----- nvinfo : EIATTR_SPARSE_MMA_MASK
	.align		4
.L_47:
        /*0088*/ 	.byte	0x03, 0x50
        /*008a*/ 	.short	0x0000


	//----- nvinfo : EIATTR_MAXREG_COUNT
	.align		4
        /*008c*/ 	.byte	0x03, 0x1b
        /*008e*/ 	.short	0x00ff


	//----- nvinfo : EIATTR_MERCURY_ISA_VERSION
	.align		4
        /*0090*/ 	.byte	0x03, 0x5f
        /*0092*/ 	.short	0x0101


	//----- nvinfo : EIATTR_INT_WARP_WIDE_INSTR_OFFSETS
	.align		4
        /*0094*/ 	.byte	0x04, 0x31
        /*0096*/ 	.short	(.L_49 - .L_48)


	//   ....[0]....
.L_48:
        /*0098*/ 	.word	0x00000f00


	//   ....[1]....
        /*009c*/ 	.word	0x00000fe0


	//----- nvinfo : EIATTR_VRC_CTA_INIT_COUNT
	.align		4
.L_49:
        /*00a0*/ 	.byte	0x02, 0x4a
	.zero		1
	.zero		1


	//----- nvinfo : EIATTR_EXIT_INSTR_OFFSETS
	.align		4
        /*00a4*/ 	.byte	0x04, 0x1c
        /*00a6*/ 	.short	(.L_51 - .L_50)


	//   ....[0]....
.L_50:
        /*00a8*/ 	.word	0x00000080


	//   ....[1]....
        /*00ac*/ 	.word	0x000010a0


	//----- nvinfo : EIATTR_CRS_STACK_SIZE
	.align		4
.L_51:
        /*00b0*/ 	.byte	0x04, 0x1e
        /*00b2*/ 	.short	(.L_53 - .L_52)
.L_52:
        /*00b4*/ 	.word	0x00000000


	//----- nvinfo : EIATTR_CBANK_PARAM_SIZE
	.align		4
.L_53:
        /*00b8*/ 	.byte	0x03, 0x19
        /*00ba*/ 	.short	0x002c


	//----- nvinfo : EIATTR_PARAM_CBANK
	.align		4
        /*00bc*/ 	.byte	0x04, 0x0a
        /*00be*/ 	.short	(.L_55 - .L_54)
	.align		4
.L_54:
        /*00c0*/ 	.word	index@(.nv.constant0._Z20update_matrix_kernelPaiiiiiPKij)
        /*00c4*/ 	.short	0x0380
        /*00c6*/ 	.short	0x002c


	//----- nvinfo : EIATTR_SW_WAR
	.align		4
.L_55:
        /*00c8*/ 	.byte	0x04, 0x36
        /*00ca*/ 	.short	(.L_57 - .L_56)
.L_56:
        /*00cc*/ 	.word	0x00000008
.L_57:


//--------------------- .nv.info._Z21train_sequence_kernelPKhliPK8EggModelPaPij --------------------------
	.section	.nv.info._Z21train_sequence_kernelPKhliPK8EggModelPaPij,"",@"SHT_CUDA_INFO"
	.sectionflags	@""
	.align	4


	//----- nvinfo : EIATTR_CUDA_API_VERSION
	.align		4
        /*0000*/ 	.byte	0x04, 0x37
        /*0002*/ 	.short	(.L_59 - .L_58)
.L_58:
        /*0004*/ 	.word	0x00000082


	//----- nvinfo : EIATTR_KPARAM_INFO
	.align		4
.L_59:
        /*0008*/ 	.byte	0x04, 0x17
        /*000a*/ 	.short	(.L_61 - .L_60)
.L_60:
        /*000c*/ 	.word	0x00000000
        /*0010*/ 	.short	0x0006
        /*0012*/ 	.short	0x0030
        /*0014*/ 	.byte	0x00, 0xf0, 0x11, 0x00


	//----- nvinfo : EIATTR_KPARAM_INFO
	.align		4
.L_61:
        /*0018*/ 	.byte	0x04, 0x17
        /*001a*/ 	.short	(.L_63 - .L_62)
.L_62:
        /*001c*/ 	.word	0x00000000
        /*0020*/ 	.short	0x0005
        /*0022*/ 	.short	0x0028
        /*0024*/ 	.byte	0x00, 0xf5, 0x21, 0x00


	//----- nvinfo : EIATTR_KPARAM_INFO
	.align		4
.L_63:
        /*0028*/ 	.byte	0x04, 0x17
        /*002a*/ 	.short	(.L_65 - .L_64)
.L_64:
        /*002c*/ 	.word	0x00000000
        /*0030*/ 	.short	0x0004
        /*0032*/ 	.short	0x0020
        /*0034*/ 	.byte	0x00, 0xf5, 0x21, 0x00


	//----- nvinfo : EIATTR_KPARAM_INFO
	.align		4
.L_65:
        /*0038*/ 	.byte	0x04, 0x17
        /*003a*/ 	.short	(.L_67 - .L_66)
.L_66:
        /*003c*/ 	.word	0x00000000
        /*0040*/ 	.short	0x0003
        /*0042*/ 	.short	0x0018
        /*0044*/ 	.byte	0x00, 0xf5, 0x21, 0x00


	//----- nvinfo : EIATTR_KPARAM_INFO
	.align		4
.L_67:
        /*0048*/ 	.byte	0x04, 0x17
        /*004a*/ 	.short	(.L_69 - .L_68)
.L_68:
        /*004c*/ 	.word	0x00000000
        /*0050*/ 	.short	0x0002
        /*0052*/ 	.short	0x0010
        /*0054*/ 	.byte	0x00, 0xf0, 0x11, 0x00


	//----- nvinfo : EIATTR_KPARAM_INFO
	.align		4
.L_69:
        /*0058*/ 	.byte	0x04, 0x17
        /*005a*/ 	.short	(.L_71 - .L_70)
.L_70:
        /*005c*/ 	.word	0x00000000
        /*0060*/ 	.short	0x0001
        /*0062*/ 	.short	0x0008
        /*0064*/ 	.byte	0x00, 0xf0, 0x21, 0x00


	//----- nvinfo : EIATTR_KPARAM_INFO
	.align		4
.L_71:
        /*0068*/ 	.byte	0x04, 0x17
        /*006a*/ 	.short	(.L_73 - .L_72)
.L_72:
        /*006c*/ 	.word	0x00000000
        /*0070*/ 	.short	0x0000
        /*0072*/ 	.short	0x0000
        /*0074*/ 	.byte	0x00, 0xf5, 0x21, 0x00


	//----- nvinfo : EIATTR_SPARSE_MMA_MASK
	.align		4
.L_73:
        /*0078*/ 	.byte	0x03, 0x50
        /*007a*/ 	.short	0x0000


	//----- nvinfo : EIATTR_MAXREG_COUNT
	.align		4
        /*007c*/ 	.byte	0x03, 0x1b
        /*007e*/ 	.short	0x00ff


	//----- nvinfo : EIATTR_NUM_BARRIERS
	.align		4
        /*0080*/ 	.byte	0x02, 0x4c
        /*0082*/ 	.byte	0x01
	.zero		1


	//----- nvinfo : EIATTR_MERCURY_ISA_VERSION
	.align		4
        /*0084*/ 	.byte	0x03, 0x5f
        /*0086*/ 	.short	0x0101


	//----- nvinfo : EIATTR_COOP_GROUP_MASK_REGIDS
	.align		4
        /*0088*/ 	.byte	0x04, 0x29
        /*008a*/ 	.short	(.L_75 - .L_74)


	//   ....[0]....
.L_74:
        /*008c*/ 	.word	0xffffffff


	//   ....[1]....
        /*0090*/ 	.word	0xffffffff


	//   ....[2]....
        /*0094*/ 	.word	0xffffffff


	//   ....[3]....
        /*0098*/ 	.word	0xffffffff


	//   ....[4]....
        /*009c*/ 	.word	0xffffffff


	//   ....[5]....
        /*00a0*/ 	.word	0xffffffff


	//   ....[6]....
        /*00a4*/ 	.word	0xffffffff


	//   ....[7]....
        /*00a8*/ 	.word	0xffffffff


	//   ....[8]....
        /*00ac*/ 	.word	0xffffffff


	//   ....[9]....
        /*00b0*/ 	.word	0xffffffff


	//   ....[10]....
        /*00b4*/ 	.word	0xffffffff


	//   ....[11]....
        /*00b8*/ 	.word	0xffffffff


	//   ....[12]....
        /*00bc*/ 	.word	0xffffffff


	//   ....[13]....
        /*00c0*/ 	.word	0xffffffff


	//   ....[14]....
        /*00c4*/ 	.word	0xffffffff


	//   ....[15]....
        /*00c8*/ 	.word	0xffffffff


	//   ....[16]....
        /*00cc*/ 	.word	0xffffffff


	//   ....[17]....
        /*00d0*/ 	.word	0xffffffff


	//   ....[18]....
        /*00d4*/ 	.word	0xffffffff


	//   ....[19]....
        /*00d8*/ 	.word	0xffffffff


	//   ....[20]....
        /*00dc*/ 	.word	0xffffffff


	//   ....[21]....
        /*00e0*/ 	.word	0xffffffff


	//   ....[22]....
        /*00e4*/ 	.word	0xffffffff


	//   ....[23]....
        /*00e8*/ 	.word	0xffffffff


	//   ....[24]....
        /*00ec*/ 	.word	0xffffffff


	//   ....[25]....
        /*00f0*/ 	.word	0xffffffff


	//   ....[26]....
        /*00f4*/ 	.word	0xffffffff


	//   ....[27]....
        /*00f8*/ 	.word	0xffffffff


	//   ....[28]....
        /*00fc*/ 	.word	0xffffffff


	//   ....[29]....
        /*0100*/ 	.word	0xffffffff


	//   ....[30]....
        /*0104*/ 	.word	0xffffffff


	//   ....[31]....
        /*0108*/ 	.word	0xffffffff


	//   ....[32]....
        /*010c*/ 	.word	0xffffffff


	//   ....[33]....
        /*0110*/ 	.word	0xffffffff


	//   ....[34]....
        /*0114*/ 	.word	0xffffffff


	//   ....[35]....
        /*0118*/ 	.word	0xffffffff


	//   ....[36]....
        /*011c*/ 	.word	0xffffffff


	//   ....[37]....
        /*0120*/ 	.word	0xffffffff


	//   ....[38]....
        /*0124*/ 	.word	0xffffffff


	//   ....[39]....
        /*0128*/ 	.word	0xffffffff


	//   ....[40]....
        /*012c*/ 	.word	0xffffffff


	//   ....[41]....
        /*0130*/ 	.word	0xffffffff


	//   ....[42]....
        /*0134*/ 	.word	0xffffffff


	//   ....[43]....
        /*0138*/ 	.word	0xffffffff


	//   ....[44]....
        /*013c*/ 	.word	0xffffffff


	//   ....[45]....
        /*0140*/ 	.word	0xffffffff


	//   ....[46]....
        /*0144*/ 	.word	0xffffffff


	//   ....[47]....
        /*0148*/ 	.word	0xffffffff


	//   ....[48]....
        /*014c*/ 	.word	0xffffffff


	//   ....[49]....
        /*0150*/ 	.word	0xffffffff


	//   ....[50]....
        /*0154*/ 	.word	0xffffffff


	//   ....[51]....
        /*0158*/ 	.word	0xffffffff


	//   ....[52]....
        /*015c*/ 	.word	0xffffffff


	//   ....[53]....
        /*0160*/ 	.word	0xffffffff


	//   ....[54]....
        /*0164*/ 	.word	0xffffffff


	//   ....[55]....
        /*0168*/ 	.word	0xffffffff


	//   ....[56]....
        /*016c*/ 	.word	0xffffffff


	//   ....[57]....
        /*0170*/ 	.word	0xffffffff


	//   ....[58]....
        /*0174*/ 	.word	0xffffffff


	//   ....[59]....
        /*0178*/ 	.word	0xffffffff


	//   ....[60]....
        /*017c*/ 	.word	0xffffffff


	//   ....[61]....
        /*0180*/ 	.word	0xffffffff


	//   ....[62]....
        /*0184*/ 	.word	0xffffffff


	//   ....[63]....
        /*0188*/ 	.word	0xffffffff


	//   ....[64]....
        /*018c*/ 	.word	0xffffffff


	//   ....[65]....
        /*0190*/ 	.word	0xffffffff


	//   ....[66]....
        /*0194*/ 	.word	0xffffffff


	//   ....[67]....
        /*0198*/ 	.word	0xffffffff


	//   ....[68]....
        /*019c*/ 	.word	0xffffffff


	//   ....[69]....
        /*01a0*/ 	.word	0xffffffff


	//   ....[70]....
        /*01a4*/ 	.word	0xffffffff


	//   ....[71]....
        /*01a8*/ 	.word	0xffffffff


	//   ....[72]....
        /*01ac*/ 	.word	0xffffffff


	//   ....[73]....
        /*01b0*/ 	.word	0xffffffff


	//   ....[74]....
        /*01b4*/ 	.word	0xffffffff


	//   ....[75]....
        /*01b8*/ 	.word	0xffffffff


	//   ....[76]....
        /*01bc*/ 	.word	0xffffffff


	//   ....[77]....
        /*01c0*/ 	.word	0xffffffff


	//   ....[78]....
        /*01c4*/ 	.word	0xffffffff


	//   ....[79]....
        /*01c8*/ 	.word	0xffffffff


	//   ....[80]....
        /*01cc*/ 	.word	0xffffffff


	//   ....[81]....
        /*01d0*/ 	.word	0xffffffff


	//   ....[82]....
        /*01d4*/ 	.word	0xffffffff


	//   ....[83]....
        /*01d8*/ 	.word	0xffffffff


	//   ....[84]....
        /*01dc*/ 	.word	0xffffffff


	//   ....[85]....
        /*01e0*/ 	.word	0xffffffff


	//   ....[86]....
        /*01e4*/ 	.word	0xffffffff


	//   ....[87]....
        /*01e8*/ 	.word	0xffffffff


	//   ....[88]....
        /*01ec*/ 	.word	0xffffffff


	//   ....[89]....
        /*01f0*/ 	.word	0xffffffff


	//   ....[90]....
        /*01f4*/ 	.word	0xffffffff


	//   ....[91]....
        /*01f8*/ 	.word	0xffffffff


	//   ....[92]....
        /*01fc*/ 	.word	0xffffffff


	//   ....[93]....
        /*0200*/ 	.word	0xffffffff


	//   ....[94]....
        /*0204*/ 	.word	0xffffffff


	//   ....[95]....
        /*0208*/ 	.word	0xffffffff


	//   ....[96]....
        /*020c*/ 	.word	0xffffffff


	//   ....[97]....
        /*0210*/ 	.word	0xffffffff


	//   ....[98]....
        /*0214*/ 	.word	0xffffffff


	//   ....[99]....
        /*0218*/ 	.word	0xffffffff


	//   ....[100]....
        /*021c*/ 	.word	0xffffffff


	//   ....[101]....
        /*0220*/ 	.word	0xffffffff


	//   ....[102]....
        /*0224*/ 	.word	0xffffffff


	//   ....[103]....
        /*0228*/ 	.word	0xffffffff


	//   ....[104]....
        /*022c*/ 	.word	0xffffffff


	//   ....[105]....
        /*0230*/ 	.word	0xffffffff


	//   ....[106]....
        /*0234*/ 	.word	0xffffffff


	//   ....[107]....
        /*0238*/ 	.word	0xffffffff


	//   ....[108]....
        /*023c*/ 	.word	0xffffffff


	//   ....[109]....
        /*0240*/ 	.word	0xffffffff


	//   ....[110]....
        /*0244*/ 	.word	0xffffffff


	//   ....[111]....
        /*0248*/ 	.word	0xffffffff


	//   ....[112]....
        /*024c*/ 	.word	0xffffffff


	//   ....[113]....
        /*0250*/ 	.word	0xffffffff


	//   ....[114]....
        /*0254*/ 	.word	0xffffffff


	//   ....[115]....
        /*0258*/ 	.word	0xffffffff


	//   ....[116]....
        /*025c*/ 	.word	0xffffffff


	//   ....[117]....
        /*0260*/ 	.word	0xffffffff


	//   ....[118]....
        /*0264*/ 	.word	0xffffffff


	//   ....[119]....
        /*0268*/ 	.word	0xffffffff


	//   ....[120]....
        /*026c*/ 	.word	0xffffffff


	//   ....[121]....
        /*0270*/ 	.word	0xffffffff


	//   ....[122]....
        /*0274*/ 	.word	0xffffffff


	//   ....[123]....
        /*0278*/ 	.word	0xffffffff


	//   ....[124]....
        /*027c*/ 	.word	0xffffffff


	//   ....[125]....
        /*0280*/ 	.word	0xffffffff


	//   ....[126]....
        /*0284*/ 	.word	0xffffffff


	//   ....[127]....
        /*0288*/ 	.word	0xffffffff


	//   ....[128]....
        /*028c*/ 	.word	0xffffffff


	//   ....[129]....
        /*0290*/ 	.word	0xffffffff


	//   ....[130]....
        /*0294*/ 	.word	0xffffffff


	//   ....[131]....
        /*0298*/ 	.word	0xffffffff


	//   ....[132]....
        /*029c*/ 	.word	0xffffffff


	//   ....[133]....
        /*02a0*/ 	.word	0xffffffff


	//   ....[134]....
        /*02a4*/ 	.word	0xffffffff


	//   ....[135]....
        /*02a8*/ 	.word	0xffffffff


	//   ....[136]....
        /*02ac*/ 	.word	0xffffffff


	//   ....[137]....
        /*02b0*/ 	.word	0xffffffff


	//   ....[138]....
        /*02b4*/ 	.word	0xffffffff


	//   ....[139]....
        /*02b8*/ 	.word	0xffffffff


	//   ....[140]....
        /*02bc*/ 	.word	0xffffffff


	//   ....[141]....
        /*02c0*/ 	.word	0xffffffff


	//   ....[142]....
        /*02c4*/ 	.word	0xffffffff


	//   ....[143]....
        /*02c8*/ 	.word	0xffffffff


	//   ....[144]....
        /*02cc*/ 	.word	0xffffffff


	//   ....[145]....
        /*02d0*/ 	.word	0xffffffff


	//   ....[146]....
        /*02d4*/ 	.word	0xffffffff


	//   ....[147]....
        /*02d8*/ 	.word	0xffffffff


	//   ....[148]....
        /*02dc*/ 	.word	0xffffffff


	//   ....[149]....
        /*02e0*/ 	.word	0xffffffff


	//   ....[150]....
        /*02e4*/ 	.word	0xffffffff


	//   ....[151]....
        /*02e8*/ 	.word	0xffffffff


	//   ....[152]....
        /*02ec*/ 	.word	0xffffffff


	//   ....[153]....
        /*02f0*/ 	.word	0xffffffff


	//   ....[154]....
        /*02f4*/ 	.word	0xffffffff


	//   ....[155]....
        /*02f8*/ 	.word	0xffffffff


	//   ....[156]....
        /*02fc*/ 	.word	0xffffffff


	//   ....[157]....
        /*0300*/ 	.word	0xffffffff


	//   ....[158]....
        /*0304*/ 	.word	0xffffffff


	//   ....[159]....
        /*0308*/ 	.word	0xffffffff


	//   ....[160]....
        /*030c*/ 	.word	0xffffffff


	//   ....[161]....
        /*0310*/ 	.word	0xffffffff


	//   ....[162]....
        /*0314*/ 	.word	0xffffffff


	//   ....[163]....
        /*0318*/ 	.word	0xffffffff


	//   ....[164]....
        /*031c*/ 	.word	0xffffffff


	//   ....[165]....
        /*0320*/ 	.word	0xffffffff


	//   ....[166]....
        /*0324*/ 	.word	0xffffffff


	//   ....[167]....
        /*0328*/ 	.word	0xffffffff


	//   ....[168]....
        /*032c*/ 	.word	0xffffffff


	//   ....[169]....
        /*0330*/ 	.word	0xffffffff


	//   ....[170]....
        /*0334*/ 	.word	0xffffffff


	//   ....[171]....
        /*0338*/ 	.word	0xffffffff


	//   ....[172]....
        /*033c*/ 	.word	0xffffffff


	//   ....[173]....
        /*0340*/ 	.word	0xffffffff


	//   ....[174]....
        /*0344*/ 	.word	0xffffffff


	//   ....[175]....
        /*0348*/ 	.word	0xffffffff


	//   ....[176]....
        /*034c*/ 	.word	0xffffffff


	//   ....[177]....
        /*0350*/ 	.word	0xffffffff


	//   ....[178]....
        /*0354*/ 	.word	0xffffffff


	//   ....[179]....
        /*0358*/ 	.word	0xffffffff


	//   ....[180]....
        /*035c*/ 	.word	0xffffffff


	//   ....[181]....
        /*0360*/ 	.word	0xffffffff


	//   ....[182]....
        /*0364*/ 	.word	0xffffffff


	//   ....[183]....
        /*0368*/ 	.word	0xffffffff


	//   ....[184]....
        /*036c*/ 	.word	0xffffffff


	//   ....[185]....
        /*0370*/ 	.word	0xffffffff


	//   ....[186]....
        /*0374*/ 	.word	0xffffffff


	//   ....[187]....
        /*0378*/ 	.word	0xffffffff


	//   ....[188]....
        /*037c*/ 	.word	0xffffffff


	//   ....[189]....
        /*0380*/ 	.word	0xffffffff


	//   ....[190]....
        /*0384*/ 	.word	0xffffffff


	//   ....[191]....
        /*0388*/ 	.word	0xffffffff


	//   ....[192]....
        /*038c*/ 	.word	0xffffffff


	//   ....[193]....
        /*0390*/ 	.word	0xffffffff


	//   ....[194]....
        /*0394*/ 	.word	0xffffffff


	//   ....[195]....
        /*0398*/ 	.word	0xffffffff


	//   ....[196]....
        /*039c*/ 	.word	0xffffffff


	//   ....[197]....
        /*03a0*/ 	.word	0xffffffff


	//   ....[198]....
        /*03a4*/ 	.word	0xffffffff


	//   ....[199]....
        /*03a8*/ 	.word	0xffffffff


	//   ....[200]....
        /*03ac*/ 	.word	0xffffffff


	//   ....[201]....
        /*03b0*/ 	.word	0xffffffff


	//   ....[202]....
        /*03b4*/ 	.word	0xffffffff


	//   ....[203]....
        /*03b8*/ 	.word	0xffffffff


	//   ....[204]....
        /*03bc*/ 	.word	0xffffffff


	//   ....[205]....
        /*03c0*/ 	.word	0xffffffff


	//   ....[206]....
        /*03c4*/ 	.word	0xffffffff


	//   ....[207]....
        /*03c8*/ 	.word	0xffffffff


	//   ....[208]....
        /*03cc*/ 	.word	0xffffffff


	//   ....[209]....
        /*03d0*/ 	.word	0xffffffff


	//   ....[210]....
        /*03d4*/ 	.word	0xffffffff


	//   ....[211]....
        /*03d8*/ 	.word	0xffffffff


	//   ....[212]....
        /*03dc*/ 	.word	0xffffffff


	//   ....[213]....
        /*03e0*/ 	.word	0xffffffff


	//   ....[214]....
        /*03e4*/ 	.word	0xffffffff


	//   ....[215]....
        /*03e8*/ 	.word	0xffffffff


	//   ....[216]....
        /*03ec*/ 	.word	0xffffffff


	//   ....[217]....
        /*03f0*/ 	.word	0xffffffff


	//   ....[218]....
        /*03f4*/ 	.word	0xffffffff


	//   ....[219]....
        /*03f8*/ 	.word	0xffffffff


	//   ....[220]....
        /*03fc*/ 	.word	0xffffffff


	//   ....[221]....
        /*0400*/ 	.word	0xffffffff


	//   ....[222]....
        /*0404*/ 	.word	0xffffffff


	//   ....[223]....
        /*0408*/ 	.word	0xffffffff


	//   ....[224]....
        /*040c*/ 	.word	0xffffffff


	//   ....[225]....
        /*0410*/ 	.word	0xffffffff


	//   ....[226]....
        /*0414*/ 	.word	0xffffffff


	//   ....[227]....
        /*0418*/ 	.word	0xffffffff


	//   ....[228]....
        /*041c*/ 	.word	0xffffffff


	//   ....[229]....
        /*0420*/ 	.word	0xffffffff


	//   ....[230]....
        /*0424*/ 	.word	0xffffffff


	//   ....[231]....
        /*0428*/ 	.word	0xffffffff


	//   ....[232]....
        /*042c*/ 	.word	0xffffffff


	//   ....[233]....
        /*0430*/ 	.word	0xffffffff


	//   ....[234]....
        /*0434*/ 	.word	0xffffffff


	//   ....[235]....
        /*0438*/ 	.word	0xffffffff


	//   ....[236]....
        /*043c*/ 	.word	0xffffffff


	//   ....[237]....
        /*0440*/ 	.word	0xffffffff


	//   ....[238]....
        /*0444*/ 	.word	0xffffffff


	//   ....[239]....
        /*0448*/ 	.word	0xffffffff


	//   ....[240]....
        /*044c*/ 	.word	0xffffffff


	//   ....[241]....
        /*0450*/ 	.word	0xffffffff


	//   ....[242]....
        /*0454*/ 	.word	0xffffffff


	//   ....[243]....
        /*0458*/ 	.word	0xffffffff


	//   ....[244]....
        /*045c*/ 	.word	0xffffffff


	//   ....[245]....
        /*0460*/ 	.word	0xffffffff


	//   ....[246]....
        /*0464*/ 	.word	0xffffffff


	//   ....[247]....
        /*0468*/ 	.word	0xffffffff


	//   ....[248]....
        /*046c*/ 	.word	0xffffffff


	//   ....[249]....
        /*0470*/ 	.word	0xffffffff


	//   ....[250]....
        /*0474*/ 	.word	0xffffffff


	//   ....[251]....
        /*0478*/ 	.word	0xffffffff


	//   ....[252]....
        /*047c*/ 	.word	0xffffffff


	//   ....[253]....
        /*0480*/ 	.word	0xffffffff


	//   ....[254]....
        /*0484*/ 	.word	0xffffffff


	//   ....[255]....
        /*0488*/ 	.word	0xffffffff


	//   ....[0]....
        /*048c*/ 	.word	0xffffffff


	//   ....[1]....
        /*0490*/ 	.word	0xffffffff


	//   ....[2]....
        /*0494*/ 	.word	0xffffffff


	//   ....[3]....
        /*0498*/ 	.word	0xffffffff


	//   ....[4]....
        /*049c*/ 	.word	0xffffffff


	//   ....[5]....
        /*04a0*/ 	.word	0xffffffff


	//   ....[6]....
        /*04a4*/ 	.word	0xffffffff


	//   ....[7]....
        /*04a8*/ 	.word	0xffffffff


	//   ....[8]....
        /*04ac*/ 	.word	0xffffffff


	//   ....[9]....
        /*04b0*/ 	.word	0xffffffff


	//   ....[10]....
        /*04b4*/ 	.word	0xffffffff


	//   ....[11]....
        /*04b8*/ 	.word	0xffffffff


	//   ....[12]....
        /*04bc*/ 	.word	0xffffffff


	//   ....[13]....
        /*04c0*/ 	.word	0xffffffff


	//   ....[14]....
        /*04c4*/ 	.word	0xffffffff


	//   ....[15]....
        /*04c8*/ 	.word	0xffffffff


	//   ....[16]....
        /*04cc*/ 	.word	0xffffffff


	//   ....[17]....
        /*04d0*/ 	.word	0xffffffff


	//   ....[18]....
        /*04d4*/ 	.word	0xffffffff


	//   ....[19]....
        /*04d8*/ 	.word	0xffffffff


	//   ....[20]....
        /*04dc*/ 	.word	0xffffffff


	//   ....[21]....
        /*04e0*/ 	.word	0xffffffff


	//   ....[22]....
        /*04e4*/ 	.word	0xffffffff


	//   ....[23]....
        /*04e8*/ 	.word	0xffffffff


	//   ....[24]....
        /*04ec*/ 	.word	0xffffffff


	//   ....[25]....
        /*04f0*/ 	.word	0xffffffff


	//   ....[26]....
        /*04f4*/ 	.word	0xffffffff


	//   ....[27]....
        /*04f8*/ 	.word	0xffffffff


	//   ....[28]....
        /*04fc*/ 	.word	0xffffffff


	//   ....[29]....
        /*0500*/ 	.word	0xffffffff


	//   ....[30]....
        /*0504*/ 	.word	0xffffffff


	//   ....[31]....
        /*0508*/ 	.word	0xffffffff


	//   ....[32]....
        /*050c*/ 	.word	0xffffffff


	//   ....[33]....
        /*0510*/ 	.word	0xffffffff


	//   ....[34]....
        /*0514*/ 	.word	0xffffffff


	//   ....[35]....
        /*0518*/ 	.word	0xffffffff


	//   ....[36]....
        /*051c*/ 	.word	0xffffffff


	//   ....[37]....
        /*0520*/ 	.word	0xffffffff


	//   ....[38]....
        /*0524*/ 	.word	0xffffffff


	//   ....[39]....
        /*0528*/ 	.word	0xffffffff


	//   ....[40]....
        /*052c*/ 	.word	0xffffffff


	//   ....[41]....
        /*0530*/ 	.word	0xffffffff


	//   ....[42]....
        /*0534*/ 	.word	0xffffffff


	//   ....[43]....
        /*0538*/ 	.word	0xffffffff


	//   ....[44]....
        /*053c*/ 	.word	0xffffffff


	//   ....[45]....
        /*0540*/ 	.word	0xffffffff


	//   ....[46]....
        /*0544*/ 	.word	0xffffffff


	//   ....[47]....
        /*0548*/ 	.word	0xffffffff


	//   ....[48]....
        /*054c*/ 	.word	0xffffffff


	//   ....[49]....
        /*0550*/ 	.word	0xffffffff


	//   ....[50]....
        /*0554*/ 	.word	0xffffffff


	//   ....[51]....
        /*0558*/ 	.word	0xffffffff


	//   ....[52]....
        /*055c*/ 	.word	0xffffffff


	//   ....[53]....
        /*0560*/ 	.word	0xffffffff


	//   ....[54]....
        /*0564*/ 	.word	0xffffffff


	//   ....[55]....
        /*0568*/ 	.word	0xffffffff


	//   ....[56]....
        /*056c*/ 	.word	0xffffffff


	//   ....[57]....
        /*0570*/ 	.word	0xffffffff


	//   ....[58]....
        /*0574*/ 	.word	0xffffffff


	//   ....[59]....
        /*0578*/ 	.word	0xffffffff


	//   ....[60]....
        /*057c*/ 	.word	0xffffffff


	//   ....[61]....
        /*0580*/ 	.word	0xffffffff


	//   ....[62]....
        /*0584*/ 	.word	0xffffffff


	//   ....[63]....
        /*0588*/ 	.word	0xffffffff


	//   ....[64]....
        /*058c*/ 	.word	0xffffffff


	//   ....[65]....
        /*0590*/ 	.word	0xffffffff


	//   ....[66]....
        /*0594*/ 	.word	0xffffffff


	//   ....[67]....
        /*0598*/ 	.word	0xffffffff


	//   ....[68]....
        /*059c*/ 	.word	0xffffffff


	//   ....[69]....
        /*05a0*/ 	.word	0xffffffff


	//   ....[70]....
        /*05a4*/ 	.word	0xffffffff


	//   ....[71]....
        /*05a8*/ 	.word	0xffffffff


	//   ....[72]....
        /*05ac*/ 	.word	0xffffffff


	//   ....[73]....
        /*05b0*/ 	.word	0xffffffff


	//   ....[74]....
        /*05b4*/ 	.word	0xffffffff


	//   ....[75]....
        /*05b8*/ 	.word	0xffffffff


	//   ....[76]....
        /*05bc*/ 	.word	0xffffffff


	//   ....[77]....
        /*05c0*/ 	.word	0xffffffff


	//   ....[78]....
        /*05c4*/ 	.word	0xffffffff


	//   ....[79]....
        /*05c8*/ 	.word	0xffffffff


	//   ....[80]....
        /*05cc*/ 	.word	0xffffffff


	//   ....[81]....
        /*05d0*/ 	.word	0xffffffff


	//   ....[82]....
        /*05d4*/ 	.word	0xffffffff


	//   ....[83]....
        /*05d8*/ 	.word	0xffffffff


	//   ....[84]....
        /*05dc*/ 	.word	0xffffffff


	//   ....[85]....
        /*05e0*/ 	.word	0xffffffff


	//   ....[86]....
        /*05e4*/ 	.word	0xffffffff


	//   ....[87]....
        /*05e8*/ 	.word	0xffffffff


	//   ....[88]....
        /*05ec*/ 	.word	0xffffffff


	//   ....[89]....
        /*05f0*/ 	.word	0xffffffff


	//   ....[90]....
        /*05f4*/ 	.word	0xffffffff


	//   ....[91]....
        /*05f8*/ 	.word	0xffffffff


	//   ....[92]....
        /*05fc*/ 	.word	0xffffffff


	//   ....[93]....
        /*0600*/ 	.word	0xffffffff


	//   ....[94]....
        /*0604*/ 	.word	0xffffffff


	//   ....[95]....
        /*0608*/ 	.word	0xffffffff


	//   ....[96]....
        /*060c*/ 	.word	0xffffffff


	//   ....[97]....
        /*0610*/ 	.word	0xffffffff


	//   ....[98]....
        /*0614*/ 	.word	0xffffffff


	//   ....[99]....
        /*0618*/ 	.word	0xffffffff


	//   ....[100]....
        /*061c*/ 	.word	0xffffffff


	//   ....[101]....
        /*0620*/ 	.word	0xffffffff


	//   ....[102]....
        /*0624*/ 	.word	0xffffffff


	//   ....[103]....
        /*0628*/ 	.word	0xffffffff


	//   ....[104]....
        /*062c*/ 	.word	0xffffffff


	//   ....[105]....
        /*0630*/ 	.word	0xffffffff


	//   ....[106]....
        /*0634*/ 	.word	0xffffffff


	//   ....[107]....
        /*0638*/ 	.word	0xffffffff


	//   ....[108]....
        /*063c*/ 	.word	0xffffffff


	//   ....[109]....
        /*0640*/ 	.word	0xffffffff


	//   ....[110]....
        /*0644*/ 	.word	0xffffffff


	//   ....[111]....
        /*0648*/ 	.word	0xffffffff


	//   ....[112]....
        /*064c*/ 	.word	0xffffffff


	//   ....[113]....
        /*0650*/ 	.word	0xffffffff


	//   ....[114]....
        /*0654*/ 	.word	0xffffffff


	//   ....[115]....
        /*0658*/ 	.word	0xffffffff


	//   ....[116]....
        /*065c*/ 	.word	0xffffffff


	//   ....[117]....
        /*0660*/ 	.word	0xffffffff


	//   ....[118]....
        /*0664*/ 	.word	0xffffffff


	//   ....[119]....
        /*0668*/ 	.word	0xffffffff


	//   ....[120]....
        /*066c*/ 	.word	0xffffffff


	//   ....[121]....
        /*0670*/ 	.word	0xffffffff


	//   ....[122]....
        /*0674*/ 	.word	0xffffffff


	//   ....[123]....
        /*0678*/ 	.word	0xffffffff


	//   ....[124]....
        /*067c*/ 	.word	0xffffffff


	//   ....[125]....
        /*0680*/ 	.word	0xffffffff


	//   ....[126]....
        /*0684*/ 	.word	0xffffffff


	//   ....[127]....
        /*0688*/ 	.word	0xffffffff


	//   ....[128]....
        /*068c*/ 	.word	0xffffffff


	//   ....[129]....
        /*0690*/ 	.word	0xffffffff


	//   ....[130]....
        /*0694*/ 	.word	0xffffffff


	//   ....[131]....
        /*0698*/ 	.word	0xffffffff


	//   ....[132]....
        /*069c*/ 	.word	0xffffffff


	//   ....[133]....
        /*06a0*/ 	.word	0xffffffff


	//   ....[134]....
        /*06a4*/ 	.word	0xffffffff


	//   ....[135]....
        /*06a8*/ 	.word	0xffffffff


	//   ....[136]....
        /*06ac*/ 	.word	0xffffffff


	//   ....[137]....
        /*06b0*/ 	.word	0xffffffff


	//   ....[138]....
        /*06b4*/ 	.word	0xffffffff


	//   ....[139]....
        /*06b8*/ 	.word	0xffffffff


	//   ....[140]....
        /*06bc*/ 	.word	0xffffffff


	//   ....[141]....
        /*06c0*/ 	.word	0xffffffff


	//   ....[142]....
        /*06c4*/ 	.word	0xffffffff


	//   ....[143]....
        /*06c8*/ 	.word	0xffffffff


	//   ....[144]....
        /*06cc*/ 	.word	0xffffffff


	//   ....[145]....
        /*06d0*/ 	.word	0xffffffff


	//   ....[146]....
        /*06d4*/ 	.word	0xffffffff


	//   ....[147]....
        /*06d8*/ 	.word	0xffffffff


	//   ....[148]....
        /*06dc*/ 	.word	0xffffffff


	//   ....[149]....
        /*06e0*/ 	.word	0xffffffff


	//   ....[150]....
        /*06e4*/ 	.word	0xffffffff


	//   ....[151]....
        /*06e8*/ 	.word	0xffffffff


	//   ....[152]....
        /*06ec*/ 	.word	0xffffffff


	//   ....[153]....
        /*06f0*/ 	.word	0xffffffff


	//   ....[154]....
        /*06f4*/ 	.word	0xffffffff


	//   ....[155]....
        /*06f8*/ 	.word	0xffffffff


	//   ....[156]....
        /*06fc*/ 	.word	0xffffffff


	//   ....[157]....
        /*0700*/ 	.word	0xffffffff


	//   ....[158]....
        /*0704*/ 	.word	0xffffffff


	//   ....[159]....
        /*0708*/ 	.word	0xffffffff


	//   ....[160]....
        /*070c*/ 	.word	0xffffffff


	//   ....[161]....
        /*0710*/ 	.word	0xffffffff


	//   ....[162]....
        /*0714*/ 	.word	0xffffffff


	//   ....[163]....
        /*0718*/ 	.word	0xffffffff


	//   ....[164]....
        /*071c*/ 	.word	0xffffffff


	//   ....[165]....
        /*0720*/ 	.word	0xffffffff


	//   ....[166]....
        /*0724*/ 	.word	0xffffffff


	//   ....[167]....
        /*0728*/ 	.word	0xffffffff


	//   ....[168]....
        /*072c*/ 	.word	0xffffffff


	//   ....[169]....
        /*0730*/ 	.word	0xffffffff


	//   ....[170]....
        /*0734*/ 	.word	0xffffffff


	//   ....[171]....
        /*0738*/ 	.word	0xffffffff


	//   ....[172]....
        /*073c*/ 	.word	0xffffffff


	//   ....[173]....
        /*0740*/ 	.word	0xffffffff


	//   ....[174]....
        /*0744*/ 	.word	0xffffffff


	//   ....[175]....
        /*0748*/ 	.word	0xffffffff


	//   ....[176]....
        /*074c*/ 	.word	0xffffffff


	//   ....[177]....
        /*0750*/ 	.word	0xffffffff


	//   ....[178]....
        /*0754*/ 	.word	0xffffffff


	//   ....[179]....
        /*0758*/ 	.word	0xffffffff


	//   ....[180]....
        /*075c*/ 	.word	0xffffffff


	//   ....[181]....
        /*0760*/ 	.word	0xffffffff


	//   ....[182]....
        /*0764*/ 	.word	0xffffffff


	//   ....[183]....
        /*0768*/ 	.word	0xffffffff


	//   ....[184]....
        /*076c*/ 	.word	0xffffffff


	//   ....[185]....
        /*0770*/ 	.word	0xffffffff


	//   ....[186]....
        /*0774*/ 	.word	0xffffffff


	//   ....[187]....
        /*0778*/ 	.word	0xffffffff


	//   ....[188]....
        /*077c*/ 	.word	0xffffffff


	//   ....[189]....
        /*0780*/ 	.word	0xffffffff


	//   ....[190]....
        /*0784*/ 	.word	0xffffffff


	//   ....[191]....
        /*0788*/ 	.word	0xffffffff


	//   ....[192]....
        /*078c*/ 	.word	0xffffffff


	//   ....[193]....
        /*0790*/ 	.word	0xffffffff


	//   ....[194]....
        /*0794*/ 	.word	0xffffffff


	//   ....[195]....
        /*0798*/ 	.word	0xffffffff


	//   ....[196]....
        /*079c*/ 	.word	0xffffffff


	//   ....[197]....
        /*07a0*/ 	.word	0xffffffff


	//   ....[198]....
        /*07a4*/ 	.word	0xffffffff


	//   ....[199]....
        /*07a8*/ 	.word	0xffffffff


	//   ....[200]....
        /*07ac*/ 	.word	0xffffffff


	//   ....[201]....
        /*07b0*/ 	.word	0xffffffff


	//   ....[202]....
        /*07b4*/ 	.word	0xffffffff


	//   ....[203]....
        /*07b8*/ 	.word	0xffffffff


	//   ....[204]....
        /*07bc*/ 	.word	0xffffffff


	//   ....[205]....
        /*07c0*/ 	.word	0xffffffff


	//   ....[206]....
        /*07c4*/ 	.word	0xffffffff


	//   ....[207]....
        /*07c8*/ 	.word	0xffffffff


	//   ....[208]....
        /*07cc*/ 	.word	0xffffffff


	//   ....[209]....
        /*07d0*/ 	.word	0xffffffff


	//   ....[210]....
        /*07d4*/ 	.word	0xffffffff


	//   ....[211]....
        /*07d8*/ 	.word	0xffffffff


	//   ....[212]....
        /*07dc*/ 	.word	0xffffffff


	//   ....[213]....
        /*07e0*/ 	.word	0xffffffff


	//   ....[214]....
        /*07e4*/ 	.word	0xffffffff


	//   ....[215]....
        /*07e8*/ 	.word	0xffffffff


	//   ....[216]....
        /*07ec*/ 	.word	0xffffffff


	//   ....[217]....
        /*07f0*/ 	.word	0xffffffff


	//   ....[218]....
        /*07f4*/ 	.word	0xffffffff


	//   ....[219]....
        /*07f8*/ 	.word	0xffffffff


	//   ....[220]....
        /*07fc*/ 	.word	0xffffffff


	//   ....[221]....
        /*0800*/ 	.word	0xffffffff


	//   ....[222]....
        /*0804*/ 	.word	0xffffffff


	//   ....[223]....
        /*0808*/ 	.word	0xffffffff


	//   ....[224]....
        /*080c*/ 	.word	0xffffffff


	//   ....[225]....
        /*0810*/ 	.word	0xffffffff


	//   ....[226]....
        /*0814*/ 	.word	0xffffffff


	//   ....[227]....
        /*0818*/ 	.word	0xffffffff


	//   ....[228]....
        /*081c*/ 	.word	0xffffffff


	//   ....[229]....
        /*0820*/ 	.word	0xffffffff


	//   ....[230]....
        /*0824*/ 	.word	0xffffffff


	//   ....[231]....
        /*0828*/ 	.word	0xffffffff


	//   ....[232]....
        /*082c*/ 	.word	0xffffffff


	//   ....[233]....
        /*0830*/ 	.word	0xffffffff


	//   ....[234]....
        /*0834*/ 	.word	0xffffffff


	//   ....[235]....
        /*0838*/ 	.word	0xffffffff


	//   ....[236]....
        /*083c*/ 	.word	0xffffffff


	//   ....[237]....
        /*0840*/ 	.word	0xffffffff


	//   ....[238]....
        /*0844*/ 	.word	0xffffffff


	//   ....[239]....
        /*0848*/ 	.word	0xffffffff


	//   ....[240]....
        /*084c*/ 	.word	0xffffffff


	//   ....[241]....
        /*0850*/ 	.word	0xffffffff


	//   ....[242]....
        /*0854*/ 	.word	0xffffffff


	//   ....[243]....
        /*0858*/ 	.word	0xffffffff


	//   ....[244]....
        /*085c*/ 	.word	0xffffffff


	//   ....[245]....
        /*0860*/ 	.word	0xffffffff


	//   ....[246]....
        /*0864*/ 	.word	0xffffffff


	//   ....[247]....
        /*0868*/ 	.word	0xffffffff


	//   ....[248]....
        /*086c*/ 	.word	0xffffffff


	//   ....[249]....
        /*0870*/ 	.word	0xffffffff


	//   ....[250]....
        /*0874*/ 	.word	0xffffffff


	//   ....[251]....
        /*0878*/ 	.word	0xffffffff


	//   ....[252]....
        /*087c*/ 	.word	0xffffffff


	//   ....[253]....
        /*0880*/ 	.word	0xffffffff


	//   ....[254]....
        /*0884*/ 	.word	0xffffffff


	//   ....[255]....
        /*0888*/ 	.word	0xffffffff


	//   ....[0]....
        /*088c*/ 	.word	0xffffffff


	//   ....[1]....
        /*0890*/ 	.word	0xffffffff


	//   ....[2]....
        /*0894*/ 	.word	0xffffffff


	//   ....[3]....
        /*0898*/ 	.word	0xffffffff


	//   ....[4]....
        /*089c*/ 	.word	0xffffffff


	//   ....[5]....
        /*08a0*/ 	.word	0xffffffff


	//   ....[6]....
        /*08a4*/ 	.word	0xffffffff


	//   ....[7]....
        /*08a8*/ 	.word	0xffffffff


	//   ....[8]....
        /*08ac*/ 	.word	0xffffffff


	//   ....[9]....
        /*08b0*/ 	.word	0xffffffff


	//   ....[10]....
        /*08b4*/ 	.word	0xffffffff


	//   ....[11]....
        /*08b8*/ 	.word	0xffffffff


	//   ....[12]....
        /*08bc*/ 	.word	0xffffffff


	//   ....[13]....
        /*08c0*/ 	.word	0xffffffff


	//   ....[14]....
        /*08c4*/ 	.word	0xffffffff


	//   ....[15]....
        /*08c8*/ 	.word	0xffffffff


	//   ....[16]....
        /*08cc*/ 	.word	0xffffffff


	//   ....[17]....
        /*08d0*/ 	.word	0xffffffff


	//   ....[18]....
        /*08d4*/ 	.word	0xffffffff


	//   ....[19]....
        /*08d8*/ 	.word	0xffffffff


	//   ....[20]....
        /*08dc*/ 	.word	0xffffffff


	//   ....[21]....
        /*08e0*/ 	.word	0xffffffff


	//   ....[22]....
        /*08e4*/ 	.word	0xffffffff


	//   ....[23]....
        /*08e8*/ 	.word	0xffffffff


	//   ....[24]....
        /*08ec*/ 	.word	0xffffffff


	//   ....[25]....
        /*08f0*/ 	.word	0xffffffff


	//   ....[26]....
        /*08f4*/ 	.word	0xffffffff


	//   ....[27]....
        /*08f8*/ 	.word	0xffffffff


	//   ....[28]....
        /*08fc*/ 	.word	0xffffffff


	//   ....[29]....
        /*0900*/ 	.word	0xffffffff


	//   ....[30]....
        /*0904*/ 	.word	0xffffffff


	//   ....[31]....
        /*0908*/ 	.word	0xffffffff


	//   ....[32]....
        /*090c*/ 	.word	0xffffffff


	//   ....[33]....
        /*0910*/ 	.word	0xffffffff


	//   ....[34]....
        /*0914*/ 	.word	0xffffffff


	//   ....[35]....
        /*0918*/ 	.word	0xffffffff


	//   ....[36]....
        /*091c*/ 	.word	0xffffffff


	//   ....[37]....
        /*0920*/ 	.word	0xffffffff


	//   ....[38]....
        /*0924*/ 	.word	0xffffffff


	//   ....[39]....
        /*0928*/ 	.word	0xffffffff


	//   ....[40]....
        /*092c*/ 	.word	0xffffffff


	//   ....[41]....
        /*0930*/ 	.word	0xffffffff


	//   ....[42]....
        /*0934*/ 	.word	0xffffffff


	//   ....[43]....
        /*0938*/ 	.word	0xffffffff


	//   ....[44]....
        /*093c*/ 	.word	0xffffffff


	//   ....[45]....
        /*0940*/ 	.word	0xffffffff


	//   ....[46]....
        /*0944*/ 	.word	0xffffffff


	//   ....[47]....
        /*0948*/ 	.word	0xffffffff


	//   ....[48]....
        /*094c*/ 	.word	0xffffffff


	//   ....[49]....
        /*0950*/ 	.word	0xffffffff


	//   ....[50]....
        /*0954*/ 	.word	0xffffffff


	//   ....[51]....
        /*0958*/ 	.word	0xffffffff


	//   ....[52]....
        /*095c*/ 	.word	0xffffffff


	//   ....[53]....
        /*0960*/ 	.word	0xffffffff


	//   ....[54]....
        /*0964*/ 	.word	0xffffffff


	//   ....[55]....
        /*0968*/ 	.word	0xffffffff


	//   ....[56]....
        /*096c*/ 	.word	0xffffffff


	//   ....[57]....
        /*0970*/ 	.word	0xffffffff


	//   ....[58]....
        /*0974*/ 	.word	0xffffffff


	//   ....[59]....
        /*0978*/ 	.word	0xffffffff


	//   ....[60]....
        /*097c*/ 	.word	0xffffffff


	//   ....[61]....
        /*0980*/ 	.word	0xffffffff


	//   ....[62]....
        /*0984*/ 	.word	0xffffffff


	//   ....[63]....
        /*0988*/ 	.word	0xffffffff


	//   ....[64]....
        /*098c*/ 	.word	0xffffffff


	//   ....[65]....
        /*0990*/ 	.word	0xffffffff


	//   ....[66]....
        /*0994*/ 	.word	0xffffffff


	//   ....[67]....
        /*0998*/ 	.word	0xffffffff


	//   ....[68]....
        /*099c*/ 	.word	0xffffffff


	//   ....[69]....
        /*09a0*/ 	.word	0xffffffff


	//   ....[70]....
        /*09a4*/ 	.word	0xffffffff


	//   ....[71]....
        /*09a8*/ 	.word	0xffffffff


	//   ....[72]....
        /*09ac*/ 	.word	0xffffffff


	//   ....[73]....
        /*09b0*/ 	.word	0xffffffff


	//   ....[74]....
        /*09b4*/ 	.word	0xffffffff


	//   ....[75]....
        /*09b8*/ 	.word	0xffffffff


	//   ....[76]....
        /*09bc*/ 	.word	0xffffffff


	//   ....[77]....
        /*09c0*/ 	.word	0xffffffff


	//   ....[78]....
        /*09c4*/ 	.word	0xffffffff


	//   ....[79]....
        /*09c8*/ 	.word	0xffffffff


	//   ....[80]....
        /*09cc*/ 	.word	0xffffffff


	//   ....[81]....
        /*09d0*/ 	.word	0xffffffff


	//   ....[82]....
        /*09d4*/ 	.word	0xffffffff


	//   ....[83]....
        /*09d8*/ 	.word	0xffffffff


	//   ....[84]....
        /*09dc*/ 	.word	0xffffffff


	//   ....[85]....
        /*09e0*/ 	.word	0xffffffff


	//   ....[86]....
        /*09e4*/ 	.word	0xffffffff


	//   ....[87]....
        /*09e8*/ 	.word	0xffffffff


	//   ....[88]....
        /*09ec*/ 	.word	0xffffffff


	//   ....[89]....
        /*09f0*/ 	.word	0xffffffff


	//   ....[90]....
        /*09f4*/ 	.word	0xffffffff


	//   ....[91]....
        /*09f8*/ 	.word	0xffffffff


	//   ....[92]....
        /*09fc*/ 	.word	0xffffffff


	//   ....[93]....
        /*0a00*/ 	.word	0xffffffff


	//   ....[94]....
        /*0a04*/ 	.word	0xffffffff


	//   ....[95]....
        /*0a08*/ 	.word	0xffffffff


	//   ....[96]....
        /*0a0c*/ 	.word	0xffffffff


	//   ....[97]....
        /*0a10*/ 	.word	0xffffffff


	//   ....[98]....
        /*0a14*/ 	.word	0xffffffff


	//   ....[99]....
        /*0a18*/ 	.word	0xffffffff


	//   ....[100]....
        /*0a1c*/ 	.word	0xffffffff


	//   ....[101]....
        /*0a20*/ 	.word	0xffffffff


	//   ....[102]....
        /*0a24*/ 	.word	0xffffffff


	//   ....[103]....
        /*0a28*/ 	.word	0xffffffff


	//   ....[104]....
        /*0a2c*/ 	.word	0xffffffff


	//   ....[105]....
        /*0a30*/ 	.word	0xffffffff


	//   ....[106]....
        /*0a34*/ 	.word	0xffffffff


	//   ....[107]....
        /*0a38*/ 	.word	0xffffffff


	//   ....[108]....
        /*0a3c*/ 	.word	0xffffffff


	//   ....[109]....
        /*0a40*/ 	.word	0xffffffff


	//   ....[110]....
        /*0a44*/ 	.word	0xffffffff


	//   ....[111]....
        /*0a48*/ 	.word	0xffffffff


	//   ....[112]....
        /*0a4c*/ 	.word	0xffffffff


	//   ....[113]....
        /*0a50*/ 	.word	0xffffffff


	//   ....[114]....
        /*0a54*/ 	.word	0xffffffff


	//   ....[115]....
        /*0a58*/ 	.word	0xffffffff


	//   ....[116]....
        /*0a5c*/ 	.word	0xffffffff


	//   ....[117]....
        /*0a60*/ 	.word	0xffffffff


	//   ....[118]....
        /*0a64*/ 	.word	0xffffffff


	//   ....[119]....
        /*0a68*/ 	.word	0xffffffff


	//   ....[120]....
        /*0a6c*/ 	.word	0xffffffff


	//   ....[121]....
        /*0a70*/ 	.word	0xffffffff


	//   ....[122]....
        /*0a74*/ 	.word	0xffffffff


	//   ....[123]....
        /*0a78*/ 	.word	0xffffffff


	//   ....[124]....
        /*0a7c*/ 	.word	0xffffffff


	//   ....[125]....
        /*0a80*/ 	.word	0xffffffff


	//   ....[126]....
        /*0a84*/ 	.word	0xffffffff


	//   ....[127]....
        /*0a88*/ 	.word	0xffffffff


	//   ....[128]....
        /*0a8c*/ 	.word	0x05000012


	//   ....[129]....
        /*0a90*/ 	.word	0x05000012


	//   ....[130]....
        /*0a94*/ 	.word	0x05000012


	//   ....[131]....
        /*0a98*/ 	.word	0x05000012


	//   ....[132]....
        /*0a9c*/ 	.word	0x05000012


	//   ....[133]....
        /*0aa0*/ 	.word	0x05000012


	//   ....[134]....
        /*0aa4*/ 	.word	0x05000012


	//   ....[135]....
        /*0aa8*/ 	.word	0x05000012


	//   ....[136]....
        /*0aac*/ 	.word	0x05000012


	//   ....[137]....
        /*0ab0*/ 	.word	0x05000012


	//   ....[138]....
        /*0ab4*/ 	.word	0x05000012


	//   ....[139]....
        /*0ab8*/ 	.word	0x05000012


	//   ....[140]....
        /*0abc*/ 	.word	0x05000012


	//   ....[141]....
        /*0ac0*/ 	.word	0x05000012


	//   ....[142]....
        /*0ac4*/ 	.word	0x05000012


	//   ....[143]....
        /*0ac8*/ 	.word	0x05000012


	//   ....[144]....
        /*0acc*/ 	.word	0x05000012


	//   ....[145]....
        /*0ad0*/ 	.word	0x05000012


	//   ....[146]....
        /*0ad4*/ 	.word	0x05000012


	//   ....[147]....
        /*0ad8*/ 	.word	0x05000012


	//   ....[148]....
        /*0adc*/ 	.word	0x05000012


	//   ....[149]....
        /*0ae0*/ 	.word	0x05000012


	//   ....[150]....
        /*0ae4*/ 	.word	0x05000012


	//   ....[151]....
        /*0ae8*/ 	.word	0x05000012


	//   ....[152]....
        /*0aec*/ 	.word	0x05000012


	//   ....[153]....
        /*0af0*/ 	.word	0x05000012


	//   ....[154]....
        /*0af4*/ 	.word	0x05000012


	//   ....[155]....
        /*0af8*/ 	.word	0x05000012


	//   ....[156]....
        /*0afc*/ 	.word	0x05000012


	//   ....[157]....
        /*0b00*/ 	.word	0x05000012


	//   ....[158]....
        /*0b04*/ 	.word	0x05000012


	//   ....[159]....
        /*0b08*/ 	.word	0x05000012


	//   ....[160]....
        /*0b0c*/ 	.word	0x05000012


	//   ....[161]....
        /*0b10*/ 	.word	0x05000012


	//   ....[162]....
        /*0b14*/ 	.word	0x05000012


	//   ....[163]....
        /*0b18*/ 	.word	0x05000012


	//   ....[164]....
        /*0b1c*/ 	.word	0x05000012


	//   ....[165]....
        /*0b20*/ 	.word	0x05000012


	//   ....[166]....
        /*0b24*/ 	.word	0x05000012


	//   ....[167]....
        /*0b28*/ 	.word	0x05000012


	//   ....[168]....
        /*0b2c*/ 	.word	0x05000012


	//   ....[169]....
        /*0b30*/ 	.word	0x05000012


	//   ....[170]....
        /*0b34*/ 	.word	0x05000012


	//   ....[171]....
        /*0b38*/ 	.word	0x05000012


	//   ....[172]....
        /*0b3c*/ 	.word	0x05000012


	//   ....[173]....
        /*0b40*/ 	.word	0x05000012


	//   ....[174]....
        /*0b44*/ 	.word	0x05000012


	//   ....[175]....
        /*0b48*/ 	.word	0x05000012


	//   ....[176]....
        /*0b4c*/ 	.word	0x05000012


	//   ....[177]....
        /*0b50*/ 	.word	0x05000012


	//   ....[178]....
        /*0b54*/ 	.word	0x05000012


	//   ....[179]....
        /*0b58*/ 	.word	0x05000012


	//   ....[180]....
        /*0b5c*/ 	.word	0x05000012


	//   ....[181]....
        /*0b60*/ 	.word	0x05000012


	//   ....[182]....
        /*0b64*/ 	.word	0x05000012


	//   ....[183]....
        /*0b68*/ 	.word	0x05000012


	//   ....[184]....
        /*0b6c*/ 	.word	0x05000012


	//   ....[185]....
        /*0b70*/ 	.word	0x05000012


	//   ....[186]....
        /*0b74*/ 	.word	0x05000012


	//   ....[187]....
        /*0b78*/ 	.word	0x05000012


	//   ....[188]....
        /*0b7c*/ 	.word	0x05000012


	//   ....[189]....
        /*0b80*/ 	.word	0x05000012


	//   ....[190]....
        /*0b84*/ 	.word	0x05000012


	//   ....[191]....
        /*0b88*/ 	.word	0x05000012


	//   ....[192]....
        /*0b8c*/ 	.word	0x05000012


	//   ....[193]....
        /*0b90*/ 	.word	0x05000012


	//   ....[194]....
        /*0b94*/ 	.word	0x05000012


	//   ....[195]....
        /*0b98*/ 	.word	0x05000012


	//   ....[196]....
        /*0b9c*/ 	.word	0x05000012


	//   ....[197]....
        /*0ba0*/ 	.word	0x05000012


	//   ....[198]....
        /*0ba4*/ 	.word	0x05000012


	//   ....[199]....
        /*0ba8*/ 	.word	0x05000012


	//   ....[200]....
        /*0bac*/ 	.word	0x05000012


	//   ....[201]....
        /*0bb0*/ 	.word	0x05000012


	//   ....[202]....
        /*0bb4*/ 	.word	0x05000012


	//   ....[203]....
        /*0bb8*/ 	.word	0x05000012


	//   ....[204]....
        /*0bbc*/ 	.word	0x05000012


	//   ....[205]....
        /*0bc0*/ 	.word	0x05000012


	//   ....[206]....
        /*0bc4*/ 	.word	0x05000012


	//   ....[207]....
        /*0bc8*/ 	.word	0x05000012


	//   ....[208]....
        /*0bcc*/ 	.word	0x05000012


	//   ....[209]....
        /*0bd0*/ 	.word	0x05000012


	//   ....[210]....
        /*0bd4*/ 	.word	0x05000012


	//   ....[211]....
        /*0bd8*/ 	.word	0x05000012


	//   ....[212]....
        /*0bdc*/ 	.word	0x05000012


	//   ....[213]....
        /*0be0*/ 	.word	0x05000012


	//   ....[214]....
        /*0be4*/ 	.word	0x05000012


	//   ....[215]....
        /*0be8*/ 	.word	0x05000012


	//   ....[216]....
        /*0bec*/ 	.word	0x05000012


	//   ....[217]....
        /*0bf0*/ 	.word	0x05000012


	//   ....[218]....
        /*0bf4*/ 	.word	0x05000012


	//   ....[219]....
        /*0bf8*/ 	.word	0x05000012


	//   ....[220]....
        /*0bfc*/ 	.word	0x05000012


	//   ....[221]....
        /*0c00*/ 	.word	0x05000012


	//   ....[222]....
        /*0c04*/ 	.word	0x05000012


	//   ....[223]....
        /*0c08*/ 	.word	0x05000012


	//   ....[224]....
        /*0c0c*/ 	.word	0x05000012


	//   ....[225]....
        /*0c10*/ 	.word	0x05000012


	//   ....[226]....
        /*0c14*/ 	.word	0x05000012


	//   ....[227]....
        /*0c18*/ 	.word	0x05000012


	//   ....[228]....
        /*0c1c*/ 	.word	0x05000012


	//   ....[229]....
        /*0c20*/ 	.word	0x05000012


	//   ....[230]....
        /*0c24*/ 	.word	0x05000012


	//   ....[231]....
        /*0c28*/ 	.word	0x05000012


	//   ....[232]....
        /*0c2c*/ 	.word	0x05000012


	//   ....[233]....
        /*0c30*/ 	.word	0x05000012


	//   ....[234]....
        /*0c34*/ 	.word	0x05000012


	//   ....[235]....
        /*0c38*/ 	.word	0x05000012


	//   ....[236]....
        /*0c3c*/ 	.word	0x05000012


	//   ....[237]....
        /*0c40*/ 	.word	0x05000012


	//   ....[238]....
        /*0c44*/ 	.word	0x05000012


	//   ....[239]....
        /*0c48*/ 	.word	0x05000012


	//   ....[240]....
        /*0c4c*/ 	.word	0x05000012


	//   ....[241]....
        /*0c50*/ 	.word	0x05000012


	//   ....[242]....
        /*0c54*/ 	.word	0x05000012


	//   ....[243]....
        /*0c58*/ 	.word	0x05000012


	//   ....[244]....
        /*0c5c*/ 	.word	0x05000012


	//   ....[245]....
        /*0c60*/ 	.word	0x05000012


	//   ....[246]....
        /*0c64*/ 	.word	0x05000012


	//   ....[247]....
        /*0c68*/ 	.word	0x05000012


	//   ....[248]....
        /*0c6c*/ 	.word	0x05000012


	//   ....[249]....
        /*0c70*/ 	.word	0x05000012


	//   ....[250]....
        /*0c74*/ 	.word	0x05000012


	//   ....[251]....
        /*0c78*/ 	.word	0x05000012


	//   ....[252]....
        /*0c7c*/ 	.word	0x05000012


	//   ....[253]....
        /*0c80*/ 	.word	0x05000012


	//   ....[254]....
        /*0c84*/ 	.word	0x05000012


	//   ....[255]....
        /*0c88*/ 	.word	0x05000012


	//   ....[0]....
        /*0c8c*/ 	.word	0x05000012


	//   ....[1]....
        /*0c90*/ 	.word	0x05000012


	//   ....[2]....
        /*0c94*/ 	.word	0x05000012


	//   ....[3]....
        /*0c98*/ 	.word	0x05000012


	//   ....[4]....
        /*0c9c*/ 	.word	0x05000012


	//   ....[5]....
        /*0ca0*/ 	.word	0x05000012


	//   ....[6]....
        /*0ca4*/ 	.word	0x05000012


	//   ....[7]....
        /*0ca8*/ 	.word	0x05000012


	//   ....[8]....
        /*0cac*/ 	.word	0x05000012


	//   ....[9]....
        /*0cb0*/ 	.word	0x05000012


	//   ....[10]....
        /*0cb4*/ 	.word	0x05000012


	//   ....[11]....
        /*0cb8*/ 	.word	0x05000012


	//   ....[12]....
        /*0cbc*/ 	.word	0x05000012


	//   ....[13]....
        /*0cc0*/ 	.word	0x05000012


	//   ....[14]....
        /*0cc4*/ 	.word	0x05000012


	//   ....[15]....
        /*0cc8*/ 	.word	0x05000012


	//   ....[16]....
        /*0ccc*/ 	.word	0x05000012


	//   ....[17]....
        /*0cd0*/ 	.word	0x05000012


	//   ....[18]....
        /*0cd4*/ 	.word	0x05000012


	//   ....[19]....
        /*0cd8*/ 	.word	0x05000012


	//   ....[20]....
        /*0cdc*/ 	.word	0x05000012


	//   ....[21]....
        /*0ce0*/ 	.word	0x05000012


	//   ....[22]....
        /*0ce4*/ 	.word	0x05000012


	//   ....[23]....
        /*0ce8*/ 	.word	0x05000012


	//   ....[24]....
        /*0cec*/ 	.word	0x05000012


	//   ....[25]....
        /*0cf0*/ 	.word	0x05000012


	//   ....[26]....
        /*0cf4*/ 	.word	0x05000012


	//   ....[27]....
        /*0cf8*/ 	.word	0x05000012


	//   ....[28]....
        /*0cfc*/ 	.word	0x05000012


	//   ....[29]....
        /*0d00*/ 	.word	0x05000012


	//   ....[30]....
        /*0d04*/ 	.word	0x05000012


	//   ....[31]....
        /*0d08*/ 	.word	0x05000012


	//   ....[32]....
        /*0d0c*/ 	.word	0x05000012


	//   ....[33]....
        /*0d10*/ 	.word	0x05000012


	//   ....[34]....
        /*0d14*/ 	.word	0x05000012


	//   ....[35]....
        /*0d18*/ 	.word	0x05000012


	//   ....[36]....
        /*0d1c*/ 	.word	0x05000012


	//   ....[37]....
        /*0d20*/ 	.word	0x05000012


	//   ....[38]....
        /*0d24*/ 	.word	0x05000012


	//   ....[39]....
        /*0d28*/ 	.word	0x05000012


	//   ....[40]....
        /*0d2c*/ 	.word	0x05000012


	//   ....[41]....
        /*0d30*/ 	.word	0x05000012


	//   ....[42]....
        /*0d34*/ 	.word	0x05000012


	//   ....[43]....
        /*0d38*/ 	.word	0x05000012


	//   ....[44]....
        /*0d3c*/ 	.word	0x05000012


	//   ....[45]....
        /*0d40*/ 	.word	0x05000012


	//   ....[46]....
        /*0d44*/ 	.word	0x05000012


	//   ....[47]....
        /*0d48*/ 	.word	0x05000012


	//   ....[48]....
        /*0d4c*/ 	.word	0x05000012


	//   ....[49]....
        /*0d50*/ 	.word	0x05000012


	//   ....[50]....
        /*0d54*/ 	.word	0x05000012


	//   ....[51]....
        /*0d58*/ 	.word	0x05000012


	//   ....[52]....
        /*0d5c*/ 	.word	0x05000012


	//   ....[53]....
        /*0d60*/ 	.word	0x05000012


	//   ....[54]....
        /*0d64*/ 	.word	0x05000012


	//   ....[55]....
        /*0d68*/ 	.word	0x05000012


	//   ....[56]....
        /*0d6c*/ 	.word	0x05000012


	//   ....[57]....
        /*0d70*/ 	.word	0x05000012


	//   ....[58]....
        /*0d74*/ 	.word	0x05000012


	//   ....[59]....
        /*0d78*/ 	.word	0x05000012


	//   ....[60]....
        /*0d7c*/ 	.word	0x05000012


	//   ....[61]....
        /*0d80*/ 	.word	0x05000012


	//   ....[62]....
        /*0d84*/ 	.word	0x05000012


	//   ....[63]....
        /*0d88*/ 	.word	0x05000012


	//   ....[64]....
        /*0d8c*/ 	.word	0x05000012


	//   ....[65]....
        /*0d90*/ 	.word	0x05000012


	//   ....[66]....
        /*0d94*/ 	.word	0x05000012


	//   ....[67]....
        /*0d98*/ 	.word	0x05000012


	//   ....[68]....
        /*0d9c*/ 	.word	0x05000012


	//   ....[69]....
        /*0da0*/ 	.word	0x05000012


	//   ....[70]....
        /*0da4*/ 	.word	0x05000012


	//   ....[71]....
        /*0da8*/ 	.word	0x05000012


	//   ....[72]....
        /*0dac*/ 	.word	0x05000012


	//   ....[73]....
        /*0db0*/ 	.word	0x05000012


	//   ....[74]....
        /*0db4*/ 	.word	0x05000012


	//   ....[75]....
        /*0db8*/ 	.word	0x05000012


	//   ....[76]....
        /*0dbc*/ 	.word	0x05000012


	//   ....[77]....
        /*0dc0*/ 	.word	0x05000012


	//   ....[78]....
        /*0dc4*/ 	.word	0x05000012


	//   ....[79]....
        /*0dc8*/ 	.word	0x05000012


	//   ....[80]....
        /*0dcc*/ 	.word	0x05000012


	//   ....[81]....
        /*0dd0*/ 	.word	0x05000012


	//   ....[82]....
        /*0dd4*/ 	.word	0x05000012


	//   ....[83]....
        /*0dd8*/ 	.word	0x05000012


	//   ....[84]....
        /*0ddc*/ 	.word	0x05000012


	//   ....[85]....
        /*0de0*/ 	.word	0x05000012


	//   ....[86]....
        /*0de4*/ 	.word	0x05000012


	//   ....[87]....
        /*0de8*/ 	.word	0x05000012


	//   ....[88]....
        /*0dec*/ 	.word	0x05000012


	//   ....[89]....
        /*0df0*/ 	.word	0x05000012


	//   ....[90]....
        /*0df4*/ 	.word	0x05000012


	//   ....[91]....
        /*0df8*/ 	.word	0x05000012


	//   ....[92]....
        /*0dfc*/ 	.word	0x05000012


	//   ....[93]....
        /*0e00*/ 	.word	0x05000012


	//   ....[94]....
        /*0e04*/ 	.word	0x05000012


	//   ....[95]....
        /*0e08*/ 	.word	0x05000012


	//   ....[96]....
        /*0e0c*/ 	.word	0x05000012


	//   ....[97]....
        /*0e10*/ 	.word	0x05000012


	//   ....[98]....
        /*0e14*/ 	.word	0x05000012


	//   ....[99]....
        /*0e18*/ 	.word	0x05000012


	//   ....[100]....
        /*0e1c*/ 	.word	0x05000012


	//   ....[101]....
        /*0e20*/ 	.word	0x05000012


	//   ....[102]....
        /*0e24*/ 	.word	0x05000012


	//   ....[103]....
        /*0e28*/ 	.word	0x05000012


	//   ....[104]....
        /*0e2c*/ 	.word	0x05000012


	//   ....[105]....
        /*0e30*/ 	.word	0x05000012


	//   ....[106]....
        /*0e34*/ 	.word	0x05000012


	//   ....[107]....
        /*0e38*/ 	.word	0x05000012


	//   ....[108]....
        /*0e3c*/ 	.word	0x05000012


	//   ....[109]....
        /*0e40*/ 	.word	0x05000012


	//   ....[110]....
        /*0e44*/ 	.word	0x05000012


	//   ....[111]....
        /*0e48*/ 	.word	0x05000012


	//   ....[112]....
        /*0e4c*/ 	.word	0x05000012


	//   ....[113]....
        /*0e50*/ 	.word	0x05000012


	//   ....[114]....
        /*0e54*/ 	.word	0x05000012


	//   ....[115]....
        /*0e58*/ 	.word	0x05000012


	//   ....[116]....
        /*0e5c*/ 	.word	0x05000012


	//   ....[117]....
        /*0e60*/ 	.word	0x05000012


	//   ....[118]....
        /*0e64*/ 	.word	0x05000012


	//   ....[119]....
        /*0e68*/ 	.word	0x05000012


	//   ....[120]....
        /*0e6c*/ 	.word	0x05000012


	//   ....[121]....
        /*0e70*/ 	.word	0x05000012


	//   ....[122]....
        /*0e74*/ 	.word	0x05000012


	//   ....[123]....
        /*0e78*/ 	.word	0x05000012


	//   ....[124]....
        /*0e7c*/ 	.word	0x05000012


	//   ....[125]....
        /*0e80*/ 	.word	0x05000012


	//   ....[126]....
        /*0e84*/ 	.word	0x05000012


	//   ....[127]....
        /*0e88*/ 	.word	0x05000012


	//   ....[128]....
        /*0e8c*/ 	.word	0x05000012


	//   ....[129]....
        /*0e90*/ 	.word	0x05000012


	//   ....[130]....
        /*0e94*/ 	.word	0x05000012


	//   ....[131]....
        /*0e98*/ 	.word	0x05000012


	//   ....[132]....
        /*0e9c*/ 	.word	0x05000012


	//   ....[133]....
        /*0ea0*/ 	.word	0x05000012


	//   ....[134]....
        /*0ea4*/ 	.word	0x05000012


	//   ....[135]....
        /*0ea8*/ 	.word	0x05000012


	//   ....[136]....
        /*0eac*/ 	.word	0x05000012


	//   ....[137]....
        /*0eb0*/ 	.word	0x05000012


	//   ....[138]....
        /*0eb4*/ 	.word	0x05000012


	//   ....[139]....
        /*0eb8*/ 	.word	0x05000012


	//   ....[140]....
        /*0ebc*/ 	.word	0x05000012


	//   ....[141]....
        /*0ec0*/ 	.word	0x05000012


	//   ....[142]....
        /*0ec4*/ 	.word	0x05000012


	//   ....[143]....
        /*0ec8*/ 	.word	0x05000012


	//   ....[144]....
        /*0ecc*/ 	.word	0x05000012


	//   ....[145]....
        /*0ed0*/ 	.word	0x05000012


	//   ....[146]....
        /*0ed4*/ 	.word	0x05000012


	//   ....[147]....
        /*0ed8*/ 	.word	0x05000012


	//   ....[148]....
        /*0edc*/ 	.word	0x05000012


	//   ....[149]....
        /*0ee0*/ 	.word	0x05000012


	//   ....[150]....
        /*0ee4*/ 	.word	0x05000012


	//   ....[151]....
        /*0ee8*/ 	.word	0x05000012


	//   ....[152]....
        /*0eec*/ 	.word	0x05000012


	//   ....[153]....
        /*0ef0*/ 	.word	0x05000012


	//   ....[154]....
        /*0ef4*/ 	.word	0x05000012


	//   ....[155]....
        /*0ef8*/ 	.word	0x05000012


	//   ....[156]....
        /*0efc*/ 	.word	0x05000012


	//   ....[157]....
        /*0f00*/ 	.word	0x05000012


	//   ....[158]....
        /*0f04*/ 	.word	0x05000012


	//   ....[159]....
        /*0f08*/ 	.word	0x05000012


	//   ....[160]....
        /*0f0c*/ 	.word	0x05000012


	//   ....[161]....
        /*0f10*/ 	.word	0x05000012


	//   ....[162]....
        /*0f14*/ 	.word	0x05000012


	//   ....[163]....
        /*0f18*/ 	.word	0x05000012


	//   ....[164]....
        /*0f1c*/ 	.word	0x05000012


	//   ....[165]....
        /*0f20*/ 	.word	0x05000012


	//   ....[166]....
        /*0f24*/ 	.word	0x05000012


	//   ....[167]....
        /*0f28*/ 	.word	0x05000012


	//   ....[168]....
        /*0f2c*/ 	.word	0x05000012


	//   ....[169]....
        /*0f30*/ 	.word	0x05000012


	//   ....[170]....
        /*0f34*/ 	.word	0x05000012


	//   ....[171]....
        /*0f38*/ 	.word	0x05000012


	//   ....[172]....
        /*0f3c*/ 	.word	0x05000012


	//   ....[173]....
        /*0f40*/ 	.word	0x05000012


	//   ....[174]....
        /*0f44*/ 	.word	0x05000012


	//   ....[175]....
        /*0f48*/ 	.word	0x05000012


	//   ....[176]....
        /*0f4c*/ 	.word	0x05000012


	//   ....[177]....
        /*0f50*/ 	.word	0x05000012


	//   ....[178]....
        /*0f54*/ 	.word	0x05000012


	//   ....[179]....
        /*0f58*/ 	.word	0x05000012


	//   ....[180]....
        /*0f5c*/ 	.word	0x05000012


	//   ....[181]....
        /*0f60*/ 	.word	0x05000012


	//   ....[182]....
        /*0f64*/ 	.word	0x05000012


	//   ....[183]....
        /*0f68*/ 	.word	0x05000012


	//   ....[184]....
        /*0f6c*/ 	.word	0x05000012


	//   ....[185]....
        /*0f70*/ 	.word	0x05000012


	//   ....[186]....
        /*0f74*/ 	.word	0x05000012


	//   ....[187]....
        /*0f78*/ 	.word	0x05000012


	//   ....[188]....
        /*0f7c*/ 	.word	0x05000012


	//   ....[189]....
        /*0f80*/ 	.word	0x05000012


	//   ....[190]....
        /*0f84*/ 	.word	0x05000012


	//   ....[191]....
        /*0f88*/ 	.word	0x05000012


	//----- nvinfo : EIATTR_COOP_GROUP_INSTR_OFFSETS
	.align		4
.L_75:
        /*0f8c*/ 	.byte	0x04, 0x28
        /*0f8e*/ 	.short	(.L_77 - .L_76)


	//   ....[0]....
.L_76:
        /*0f90*/ 	.word	0x00002820


	//   ....[1]....
        /*0f94*/ 	.word	0x00002850


	//   ....[2]....
        /*0f98*/ 	.word	0x000028a0


	//   ....[3]....
        /*0f9c*/ 	.word	0x000028c0


	//   ....[4]....
        /*0fa0*/ 	.word	0x000028f0


	//   ....[5]....
        /*0fa4*/ 	.word	0x00002910


	//   ....[6]....
        /*0fa8*/ 	.word	0x00002940


	//   ....[7]....
        /*0fac*/ 	.word	0x00002960


	//   ....[8]....
        /*0fb0*/ 	.word	0x000029a0


	//   ....[9]....
        /*0fb4*/ 	.word	0x00002a00


	//   ....[10]....
        /*0fb8*/ 	.word	0x00002ad0


	//   ....[11]....
        /*0fbc*/ 	.word	0x00002ae0


	//   ....[12]....
        /*0fc0*/ 	.word	0x00002b10


	//   ....[13]....
        /*0fc4*/ 	.word	0x00002b30


	//   ....[14]....
        /*0fc8*/ 	.word	0x00002b60


	//   ....[15]....
        /*0fcc*/ 	.word	0x00002b80


	//   ....[16]....
        /*0fd0*/ 	.word	0x00002bb0


	//   ....[17]....
        /*0fd4*/ 	.word	0x00002bd0


	//   ....[18]....
        /*0fd8*/ 	.word	0x00002c00


	//   ....[19]....
        /*0fdc*/ 	.word	0x00002c20


	//   ....[20]....
        /*0fe0*/ 	.word	0x00003480


	//   ....[21]....
        /*0fe4*/ 	.word	0x000034b0


	//   ....[22]....
        /*0fe8*/ 	.word	0x000034e0


	//   ....[23]....
        /*0fec*/ 	.word	0x00003500


	//   ....[24]....
        /*0ff0*/ 	.word	0x00003530


	//   ....[25]....
        /*0ff4*/ 	.word	0x00003550


	//   ....[26]....
        /*0ff8*/ 	.word	0x00003580


	//   ....[27]....
        /*0ffc*/ 	.word	0x000035a0


	//   ....[28]....
        /*1000*/ 	.word	0x000035d0


	//   ....[29]....
        /*1004*/ 	.word	0x00003610


	//   ....[30]....
        /*1008*/ 	.word	0x000036c0


	//   ....[31]....
        /*100c*/ 	.word	0x000036d0


	//   ....[32]....
        /*1010*/ 	.word	0x00003700


	//   ....[33]....
        /*1014*/ 	.word	0x00003720


	//   ....[34]....
        /*1018*/ 	.word	0x00003750


	//   ....[35]....
        /*101c*/ 	.word	0x00003770


	//   ....[36]....
        /*1020*/ 	.word	0x000037a0


	//   ....[37]....
        /*1024*/ 	.word	0x000037c0


	//   ....[38]....
        /*1028*/ 	.word	0x000037f0


	//   ....[39]....
        /*102c*/ 	.word	0x00003810


	//   ....[40]....
        /*1030*/ 	.word	0x00004090


	//   ....[41]....
        /*1034*/ 	.word	0x000040d0


	//   ....[42]....
        /*1038*/ 	.word	0x00004100


	//   ....[43]....
        /*103c*/ 	.word	0x00004120


	//   ....[44]....
        /*1040*/ 	.word	0x00004150


	//   ....[45]....
        /*1044*/ 	.word	0x00004170


	//   ....[46]....
        /*1048*/ 	.word	0x000041a0


	//   ....[47]....
        /*104c*/ 	.word	0x000041c0


	//   ....[48]....
        /*1050*/ 	.word	0x000041f0


	//   ....[49]....
        /*1054*/ 	.word	0x00004220


	//   ....[50]....
        /*1058*/ 	.word	0x000042d0


	//   ....[51]....
        /*105c*/ 	.word	0x000042e0


	//   ....[52]....
        /*1060*/ 	.word	0x00004310


	//   ....[53]....
        /*1064*/ 	.word	0x00004330


	//   ....[54]....
        /*1068*/ 	.word	0x00004360


	//   ....[55]....
        /*106c*/ 	.word	0x00004380


	//   ....[56]....
        /*1070*/ 	.word	0x000043b0


	//   ....[57]....
        /*1074*/ 	.word	0x000043d0


	//   ....[58]....
        /*1078*/ 	.word	0x00004400


	//   ....[59]....
        /*107c*/ 	.word	0x00004420


	//   ....[60]....
        /*1080*/ 	.word	0x00004ca0


	//   ....[61]....
        /*1084*/ 	.word	0x00004ce0


	//   ....[62]....
        /*1088*/ 	.word	0x00004d10


	//   ....[63]....
        /*108c*/ 	.word	0x00004d30


	//   ....[64]....
        /*1090*/ 	.word	0x00004d60


	//   ....[65]....
        /*1094*/ 	.word	0x00004d80


	//   ....[66]....
        /*1098*/ 	.word	0x00004db0


	//   ....[67]....
        /*109c*/ 	.word	0x00004dd0


	//   ....[68]....
        /*10a0*/ 	.word	0x00004e00


	//   ....[69]....
        /*10a4*/ 	.word	0x00004e30


	//   ....[70]....
        /*10a8*/ 	.word	0x00004ee0


	//   ....[71]....
        /*10ac*/ 	.word	0x00004ef0


	//   ....[72]....
        /*10b0*/ 	.word	0x00004f20


	//   ....[73]....
        /*10b4*/ 	.word	0x00004f40


	//   ....[74]....
        /*10b8*/ 	.word	0x00004f70


	//   ....[75]....
        /*10bc*/ 	.word	0x00004f90


	//   ....[76]....
        /*10c0*/ 	.word	0x00004fc0


	//   ....[77]....
        /*10c4*/ 	.word	0x00004fe0


	//   ....[78]....
        /*10c8*/ 	.word	0x00005010


	//   ....[79]....
        /*10cc*/ 	.word	0x00005030


	//   ....[80]....
        /*10d0*/ 	.word	0x000058b0


	//   ....[81]....
        /*10d4*/ 	.word	0x000058f0


	//   ....[82]....
        /*10d8*/ 	.word	0x00005920


	//   ....[83]....
        /*10dc*/ 	.word	0x00005940


	//   ....[84]....
        /*10e0*/ 	.word	0x00005970


	//   ....[85]....
        /*10e4*/ 	.word	0x00005990


	//   ....[86]....
        /*10e8*/ 	.word	0x000059c0


	//   ....[87]....
        /*10ec*/ 	.word	0x000059e0


	//   ....[88]....
        /*10f0*/ 	.word	0x00005a10


	//   ....[89]....
        /*10f4*/ 	.word	0x00005a40


	//   ....[90]....
        /*10f8*/ 	.word	0x00005af0


	//   ....[91]....
        /*10fc*/ 	.word	0x00005b00


	//   ....[92]....
        /*1100*/ 	.word	0x00005b30


	//   ....[93]....
        /*1104*/ 	.word	0x00005b50


	//   ....[94]....
        /*1108*/ 	.word	0x00005b80


	//   ....[95]....
        /*110c*/ 	.word	0x00005ba0


	//   ....[96]....
        /*1110*/ 	.word	0x00005bd0


	//   ....[97]....
        /*1114*/ 	.word	0x00005bf0


	//   ....[98]....
        /*1118*/ 	.word	0x00005c20


	//   ....[99]....
        /*111c*/ 	.word	0x00005c40


	//   ....[100]....
        /*1120*/ 	.word	0x000064c0


	//   ....[101]....
        /*1124*/ 	.word	0x00006500


	//   ....[102]....
        /*1128*/ 	.word	0x00006530


	//   ....[103]....
        /*112c*/ 	.word	0x00006550


	//   ....[104]....
        /*1130*/ 	.word	0x00006580


	//   ....[105]....
        /*1134*/ 	.word	0x000065a0


	//   ....[106]....
        /*1138*/ 	.word	0x000065d0


	//   ....[107]....
        /*113c*/ 	.word	0x000065f0


	//   ....[108]....
        /*1140*/ 	.word	0x00006620


	//   ....[109]....
        /*1144*/ 	.word	0x00006650


	//   ....[110]....
        /*1148*/ 	.word	0x00006700


	//   ....[111]....
        /*114c*/ 	.word	0x00006710


	//   ....[112]....
        /*1150*/ 	.word	0x00006740


	//   ....[113]....
        /*1154*/ 	.word	0x00006760


	//   ....[114]....
        /*1158*/ 	.word	0x00006790


	//   ....[115]....
        /*115c*/ 	.word	0x000067b0


	//   ....[116]....
        /*1160*/ 	.word	0x000067e0


	//   ....[117]....
        /*1164*/ 	.word	0x00006800


	//   ....[118]....
        /*1168*/ 	.word	0x00006830


	//   ....[119]....
        /*116c*/ 	.word	0x00006850


	//   ....[120]....
        /*1170*/ 	.word	0x000070d0


	//   ....[121]....
        /*1174*/ 	.word	0x00007110


	//   ....[122]....
        /*1178*/ 	.word	0x00007140


	//   ....[123]....
        /*117c*/ 	.word	0x00007160


	//   ....[124]....
        /*1180*/ 	.word	0x00007190


	//   ....[125]....
        /*1184*/ 	.word	0x000071b0


	//   ....[126]....
        /*1188*/ 	.word	0x000071e0


	//   ....[127]....
        /*118c*/ 	.word	0x00007200


	//   ....[128]....
        /*1190*/ 	.word	0x00007230


	//   ....[129]....
        /*1194*/ 	.word	0x00007260


	//   ....[130]....
        /*1198*/ 	.word	0x00007310


	//   ....[131]....
        /*119c*/ 	.word	0x00007320


	//   ....[132]....
        /*11a0*/ 	.word	0x00007350


	//   ....[133]....
        /*11a4*/ 	.word	0x00007370


	//   ....[134]....
        /*11a8*/ 	.word	0x000073a0


	//   ....[135]....
        /*11ac*/ 	.word	0x000073c0


	//   ....[136]....
        /*11b0*/ 	.word	0x000073f0


	//   ....[137]....
        /*11b4*/ 	.word	0x00007410


	//   ....[138]....
        /*11b8*/ 	.word	0x00007440


	//   ....[139]....
        /*11bc*/ 	.word	0x00007460


	//   ....[140]....
        /*11c0*/ 	.word	0x00007ce0


	//   ....[141]....
        /*11c4*/ 	.word	0x00007d20


	//   ....[142]....
        /*11c8*/ 	.word	0x00007d50


	//   ....[143]....
        /*11cc*/ 	.word	0x00007d70


	//   ....[144]....
        /*11d0*/ 	.word	0x00007da0


	//   ....[145]....
        /*11d4*/ 	.word	0x00007dc0


	//   ....[146]....
        /*11d8*/ 	.word	0x00007df0


	//   ....[147]....
        /*11dc*/ 	.word	0x00007e10


	//   ....[148]....
        /*11e0*/ 	.word	0x00007e40


	//   ....[149]....
        /*11e4*/ 	.word	0x00007e70


	//   ....[150]....
        /*11e8*/ 	.word	0x00007f20


	//   ....[151]....
        /*11ec*/ 	.word	0x00007f30


	//   ....[152]....
        /*11f0*/ 	.word	0x00007f60


	//   ....[153]....
        /*11f4*/ 	.word	0x00007f80


	//   ....[154]....
        /*11f8*/ 	.word	0x00007fb0


	//   ....[155]....
        /*11fc*/ 	.word	0x00007fd0


	//   ....[156]....
        /*1200*/ 	.word	0x00008000


	//   ....[157]....
        /*1204*/ 	.word	0x00008020


	//   ....[158]....
        /*1208*/ 	.word	0x00008050


	//   ....[159]....
        /*120c*/ 	.word	0x00008070


	//   ....[160]....
        /*1210*/ 	.word	0x00009530


	//   ....[161]....
        /*1214*/ 	.word	0x00009570


	//   ....[162]....
        /*1218*/ 	.word	0x000095a0


	//   ....[163]....
        /*121c*/ 	.word	0x000095c0


	//   ....[164]....
        /*1220*/ 	.word	0x000095f0


	//   ....[165]....
        /*1224*/ 	.word	0x00009610


	//   ....[166]....
        /*1228*/ 	.word	0x00009640


	//   ....[167]....
        /*122c*/ 	.word	0x00009660


	//   ....[168]....
        /*1230*/ 	.word	0x00009690


	//   ....[169]....
        /*1234*/ 	.word	0x000096d0


	//   ....[170]....
        /*1238*/ 	.word	0x00009780


	//   ....[171]....
        /*123c*/ 	.word	0x00009790


	//   ....[172]....
        /*1240*/ 	.word	0x000097c0


	//   ....[173]....
        /*1244*/ 	.word	0x000097e0


	//   ....[174]....
        /*1248*/ 	.word	0x00009810


	//   ....[175]....
        /*124c*/ 	.word	0x00009830


	//   ....[176]....
        /*1250*/ 	.word	0x00009860


	//   ....[177]....
        /*1254*/ 	.word	0x00009880


	//   ....[178]....
        /*1258*/ 	.word	0x000098b0


	//   ....[179]....
        /*125c*/ 	.word	0x000098d0


	//   ....[180]....
        /*1260*/ 	.word	0x00009960


	//   ....[181]....
        /*1264*/ 	.word	0x000099a0


	//   ....[182]....
        /*1268*/ 	.word	0x000099f0


	//   ....[183]....
        /*126c*/ 	.word	0x00009a10


	//   ....[184]....
        /*1270*/ 	.word	0x00009a40


	//   ....[185]....
        /*1274*/ 	.word	0x00009a60


	//   ....[186]....
        /*1278*/ 	.word	0x00009a90


	//   ....[187]....
        /*127c*/ 	.word	0x00009ac0


	//   ....[188]....
        /*1280*/ 	.word	0x00009af0


	//   ....[189]....
        /*1284*/ 	.word	0x00009b20


	//   ....[190]....
        /*1288*/ 	.word	0x00009be0


	//   ....[191]....
        /*128c*/ 	.word	0x00009bf0


	//   ....[192]....
        /*1290*/ 	.word	0x00009c20


	//   ....[193]....
        /*1294*/ 	.word	0x00009c40


	//   ....[194]....
        /*1298*/ 	.word	0x00009c70


	//   ....[195]....
        /*129c*/ 	.word	0x00009c90


	//   ....[196]....
        /*12a0*/ 	.word	0x00009cc0


	//   ....[197]....
        /*12a4*/ 	.word	0x00009ce0


	//   ....[198]....
        /*12a8*/ 	.word	0x00009d10


	//   ....[199]....
        /*12ac*/ 	.word	0x00009d30


	//   ....[200]....
        /*12b0*/ 	.word	0x0000c270


	//   ....[201]....
        /*12b4*/ 	.word	0x0000c2b0


	//   ....[202]....
        /*12b8*/ 	.word	0x0000c310


	//   ....[203]....
        /*12bc*/ 	.word	0x0000c330


	//   ....[204]....
        /*12c0*/ 	.word	0x0000c360


	//   ....[205]....
        /*12c4*/ 	.word	0x0000c380


	//   ....[206]....
        /*12c8*/ 	.word	0x0000c3b0


	//   ....[207]....
        /*12cc*/ 	.word	0x0000c3d0


	//   ....[208]....
        /*12d0*/ 	.word	0x0000c400


	//   ....[209]....
        /*12d4*/ 	.word	0x0000c450


	//   ....[210]....
        /*12d8*/ 	.word	0x0000c550


	//   ....[211]....
        /*12dc*/ 	.word	0x0000c560


	//   ....[212]....
        /*12e0*/ 	.word	0x0000c590


	//   ....[213]....
        /*12e4*/ 	.word	0x0000c5b0


	//   ....[214]....
        /*12e8*/ 	.word	0x0000c5e0


	//   ....[215]....
        /*12ec*/ 	.word	0x0000c600


	//   ....[216]....
        /*12f0*/ 	.word	0x0000c630


	//   ....[217]....
        /*12f4*/ 	.word	0x0000c650


	//   ....[218]....
        /*12f8*/ 	.word	0x0000c680


	//   ....[219]....
        /*12fc*/ 	.word	0x0000c6a0


	//   ....[220]....
        /*1300*/ 	.word	0x0000c720


	//   ....[221]....
        /*1304*/ 	.word	0x0000c750


	//   ....[222]....
        /*1308*/ 	.word	0x0000c790


	//   ....[223]....
        /*130c*/ 	.word	0x0000c7b0


	//   ....[224]....
        /*1310*/ 	.word	0x0000c7e0


	//   ....[225]....
        /*1314*/ 	.word	0x0000c800


	//   ....[226]....
        /*1318*/ 	.word	0x0000c830


	//   ....[227]....
        /*131c*/ 	.word	0x0000c850


	//   ....[228]....
        /*1320*/ 	.word	0x0000c890


	//   ....[229]....
        /*1324*/ 	.word	0x0000c8c0


	//   ....[230]....
        /*1328*/ 	.word	0x0000c980


	//   ....[231]....
        /*132c*/ 	.word	0x0000c990


	//   ....[232]....
        /*1330*/ 	.word	0x0000c9c0


	//   ....[233]....
        /*1334*/ 	.word	0x0000c9e0


	//   ....[234]....
        /*1338*/ 	.word	0x0000ca10


	//   ....[235]....
        /*133c*/ 	.word	0x0000ca30


	//   ....[236]....
        /*1340*/ 	.word	0x0000ca60


	//   ....[237]....
        /*1344*/ 	.word	0x0000ca80


	//   ....[238]....
        /*1348*/ 	.word	0x0000cab0


	//   ....[239]....
        /*134c*/ 	.word	0x0000cad0


	//   ....[240]....
        /*1350*/ 	.word	0x0000f730


	//   ....[241]....
        /*1354*/ 	.word	0x0000f760


	//   ....[242]....
        /*1358*/ 	.word	0x0000f7b0


	//   ....[243]....
        /*135c*/ 	.word	0x0000f7d0


	//   ....[244]....
        /*1360*/ 	.word	0x0000f800


	//   ....[245]....
        /*1364*/ 	.word	0x0000f820


	//   ....[246]....
        /*1368*/ 	.word	0x0000f850


	//   ....[247]....
        /*136c*/ 	.word	0x0000f870


	//   ....[248]....
        /*1370*/ 	.word	0x0000f8a0


	//   ....[249]....
        /*1374*/ 	.word	0x0000f8f0


	//   ....[250]....
        /*1378*/ 	.word	0x0000f9e0


	//   ....[251]....
        /*137c*/ 	.word	0x0000f9f0


	//   ....[252]....
        /*1380*/ 	.word	0x0000fa20


	//   ....[253]....
        /*1384*/ 	.word	0x0000fa40


	//   ....[254]....
        /*1388*/ 	.word	0x0000fa70


	//   ....[255]....
        /*138c*/ 	.word	0x0000fa90


	//   ....[0]....
        /*1390*/ 	.word	0x0000fac0


	//   ....[1]....
        /*1394*/ 	.word	0x0000fae0


	//   ....[2]....
        /*1398*/ 	.word	0x0000fb10


	//   ....[3]....
        /*139c*/ 	.word	0x0000fb30


	//   ....[4]....
        /*13a0*/ 	.word	0x000103c0


	//   ....[5]....
        /*13a4*/ 	.word	0x000103f0


	//   ....[6]....
        /*13a8*/ 	.word	0x00010420


	//   ....[7]....
        /*13ac*/ 	.word	0x00010440


	//   ....[8]....
        /*13b0*/ 	.word	0x00010470


	//   ....[9]....
        /*13b4*/ 	.word	0x00010490


	//   ....[10]....
        /*13b8*/ 	.word	0x000104c0


	//   ....[11]....
        /*13bc*/ 	.word	0x000104e0


	//   ....[12]....
        /*13c0*/ 	.word	0x00010510


	//   ....[13]....
        /*13c4*/ 	.word	0x00010550


	//   ....[14]....
        /*13c8*/ 	.word	0x00010600


	//   ....[15]....
        /*13cc*/ 	.word	0x00010610


	//   ....[16]....
        /*13d0*/ 	.word	0x00010640


	//   ....[17]....
        /*13d4*/ 	.word	0x00010660


	//   ....[18]....
        /*13d8*/ 	.word	0x00010690


	//   ....[19]....
        /*13dc*/ 	.word	0x000106b0


	//   ....[20]....
        /*13e0*/ 	.word	0x000106e0


	//   ....[21]....
        /*13e4*/ 	.word	0x00010700


	//   ....[22]....
        /*13e8*/ 	.word	0x00010730


	//   ....[23]....
        /*13ec*/ 	.word	0x00010750


	//   ....[24]....
        /*13f0*/ 	.word	0x00010a30


	//   ....[25]....
        /*13f4*/ 	.word	0x00010a60


	//   ....[26]....
        /*13f8*/ 	.word	0x00010ac0


	//   ....[27]....
        /*13fc*/ 	.word	0x00010ae0


	//   ....[28]....
        /*1400*/ 	.word	0x00010b10


	//   ....[29]....
        /*1404*/ 	.word	0x00010b30


	//   ....[30]....
        /*1408*/ 	.word	0x00010b60


	//   ....[31]....
        /*140c*/ 	.word	0x00010b80


	//   ....[32]....
        /*1410*/ 	.word	0x00010bb0


	//   ....[33]....
        /*1414*/ 	.word	0x00010bd0


	//   ....[34]....
        /*1418*/ 	.word	0x00010c90


	//   ....[35]....
        /*141c*/ 	.word	0x00010ca0


	//   ....[36]....
        /*1420*/ 	.word	0x00010cd0


	//   ....[37]....
        /*1424*/ 	.word	0x00010cf0


	//   ....[38]....
        /*1428*/ 	.word	0x00010d20


	//   ....[39]....
        /*142c*/ 	.word	0x00010d40


	//   ....[40]....
        /*1430*/ 	.word	0x00010d70


	//   ....[41]....
        /*1434*/ 	.word	0x00010d90


	//   ....[42]....
        /*1438*/ 	.word	0x00010dc0


	//   ....[43]....
        /*143c*/ 	.word	0x00010de0


	//   ....[44]....
        /*1440*/ 	.word	0x00011050


	//   ....[45]....
        /*1444*/ 	.word	0x00011080


	//   ....[46]....
        /*1448*/ 	.word	0x000110b0


	//   ....[47]....
        /*144c*/ 	.word	0x000110d0


	//   ....[48]....
        /*1450*/ 	.word	0x00011100


	//   ....[49]....
        /*1454*/ 	.word	0x00011120


	//   ....[50]....
        /*1458*/ 	.word	0x00011150


	//   ....[51]....
        /*145c*/ 	.word	0x00011180


	//   ....[52]....
        /*1460*/ 	.word	0x000111c0


	//   ....[53]....
        /*1464*/ 	.word	0x000111e0


	//   ....[54]....
        /*1468*/ 	.word	0x000112a0


	//   ....[55]....
        /*146c*/ 	.word	0x000112b0


	//   ....[56]....
        /*1470*/ 	.word	0x000112e0


	//   ....[57]....
        /*1474*/ 	.word	0x00011300


	//   ....[58]....
        /*1478*/ 	.word	0x00011330


	//   ....[59]....
        /*147c*/ 	.word	0x00011350


	//   ....[60]....
        /*1480*/ 	.word	0x00011380


	//   ....[61]....
        /*1484*/ 	.word	0x000113a0


	//   ....[62]....
        /*1488*/ 	.word	0x000113d0


	//   ....[63]....
        /*148c*/ 	.word	0x000113f0


	//   ....[64]....
        /*1490*/ 	.word	0x00011660


	//   ....[65]....
        /*1494*/ 	.word	0x00011690


	//   ....[66]....
        /*1498*/ 	.word	0x000116c0


	//   ....[67]....
        /*149c*/ 	.word	0x000116e0


	//   ....[68]....
        /*14a0*/ 	.word	0x00011710


	//   ....[69]....
        /*14a4*/ 	.word	0x00011730


	//   ....[70]....
        /*14a8*/ 	.word	0x00011760


	//   ....[71]....
        /*14ac*/ 	.word	0x00011780


	//   ....[72]....
        /*14b0*/ 	.word	0x000117b0


	//   ....[73]....
        /*14b4*/ 	.word	0x000117e0


	//   ....[74]....
        /*14b8*/ 	.word	0x000118b0


	//   ....[75]....
        /*14bc*/ 	.word	0x000118c0


	//   ....[76]....
        /*14c0*/ 	.word	0x000118f0


	//   ....[77]....
        /*14c4*/ 	.word	0x00011910


	//   ....[78]....
        /*14c8*/ 	.word	0x00011940


	//   ....[79]....
        /*14cc*/ 	.word	0x00011960


	//   ....[80]....
        /*14d0*/ 	.word	0x00011990


	//   ....[81]....
        /*14d4*/ 	.word	0x000119b0


	//   ....[82]....
        /*14d8*/ 	.word	0x000119e0


	//   ....[83]....
        /*14dc*/ 	.word	0x00011a00


	//   ....[84]....
        /*14e0*/ 	.word	0x00011c70


	//   ....[85]....
        /*14e4*/ 	.word	0x00011ca0


	//   ....[86]....
        /*14e8*/ 	.word	0x00011cd0


	//   ....[87]....
        /*14ec*/ 	.word	0x00011cf0


	//   ....[88]....
        /*14f0*/ 	.word	0x00011d20


	//   ....[89]....
        /*14f4*/ 	.word	0x00011d40


	//   ....[90]....
        /*14f8*/ 	.word	0x00011d70


	//   ....[91]....
        /*14fc*/ 	.word	0x00011d90


	//   ....[92]....
        /*1500*/ 	.word	0x00011dc0


	//   ....[93]....
        /*1504*/ 	.word	0x00011df0


	//   ....[94]....
        /*1508*/ 	.word	0x00011ec0


	//   ....[95]....
        /*150c*/ 	.word	0x00011ed0


	//   ....[96]....
        /*1510*/ 	.word	0x00011f00


	//   ....[97]....
        /*1514*/ 	.word	0x00011f20


	//   ....[98]....
        /*1518*/ 	.word	0x00011f50


	//   ....[99]....
        /*151c*/ 	.word	0x00011f70


	//   ....[100]....
        /*1520*/ 	.word	0x00011fa0


	//   ....[101]....
        /*1524*/ 	.word	0x00011fc0


	//   ....[102]....
        /*1528*/ 	.word	0x00011ff0


	//   ....[103]....
        /*152c*/ 	.word	0x00012010


	//   ....[104]....
        /*1530*/ 	.word	0x00012280


	//   ....[105]....
        /*1534*/ 	.word	0x000122b0


	//   ....[106]....
        /*1538*/ 	.word	0x000122e0


	//   ....[107]....
        /*153c*/ 	.word	0x00012300


	//   ....[108]....
        /*1540*/ 	.word	0x00012330


	//   ....[109]....
        /*1544*/ 	.word	0x00012350


	//   ....[110]....
        /*1548*/ 	.word	0x00012380


	//   ....[111]....
        /*154c*/ 	.word	0x000123a0


	//   ....[112]....
        /*1550*/ 	.word	0x000123d0


	//   ....[113]....
        /*1554*/ 	.word	0x00012400


	//   ....[114]....
        /*1558*/ 	.word	0x000124d0


	//   ....[115]....
        /*155c*/ 	.word	0x000124e0


	//   ....[116]....
        /*1560*/ 	.word	0x00012510


	//   ....[117]....
        /*1564*/ 	.word	0x00012530


	//   ....[118]....
        /*1568*/ 	.word	0x00012560


	//   ....[119]....
        /*156c*/ 	.word	0x00012580


	//   ....[120]....
        /*1570*/ 	.word	0x000125b0


	//   ....[121]....
        /*1574*/ 	.word	0x000125d0


	//   ....[122]....
        /*1578*/ 	.word	0x00012600


	//   ....[123]....
        /*157c*/ 	.word	0x00012620


	//   ....[124]....
        /*1580*/ 	.word	0x00012890


	//   ....[125]....
        /*1584*/ 	.word	0x000128c0


	//   ....[126]....
        /*1588*/ 	.word	0x000128f0


	//   ....[127]....
        /*158c*/ 	.word	0x00012910


	//   ....[128]....
        /*1590*/ 	.word	0x00012940


	//   ....[129]....
        /*1594*/ 	.word	0x00012960


	//   ....[130]....
        /*1598*/ 	.word	0x00012990


	//   ....[131]....
        /*159c*/ 	.word	0x000129c0


	//   ....[132]....
        /*15a0*/ 	.word	0x000129f0


	//   ....[133]....
        /*15a4*/ 	.word	0x00012a10


	//   ....[134]....
        /*15a8*/ 	.word	0x00012ae0


	//   ....[135]....
        /*15ac*/ 	.word	0x00012af0


	//   ....[136]....
        /*15b0*/ 	.word	0x00012b20


	//   ....[137]....
        /*15b4*/ 	.word	0x00012b40


	//   ....[138]....
        /*15b8*/ 	.word	0x00012b70


	//   ....[139]....
        /*15bc*/ 	.word	0x00012b90


	//   ....[140]....
        /*15c0*/ 	.word	0x00012bc0


	//   ....[141]....
        /*15c4*/ 	.word	0x00012be0


	//   ....[142]....
        /*15c8*/ 	.word	0x00012c10


	//   ....[143]....
        /*15cc*/ 	.word	0x00012c30


	//   ....[144]....
        /*15d0*/ 	.word	0x00012ea0


	//   ....[145]....
        /*15d4*/ 	.word	0x00012ed0


	//   ....[146]....
        /*15d8*/ 	.word	0x00012f00


	//   ....[147]....
        /*15dc*/ 	.word	0x00012f20


	//   ....[148]....
        /*15e0*/ 	.word	0x00012f50


	//   ....[149]....
        /*15e4*/ 	.word	0x00012f70


	//   ....[150]....
        /*15e8*/ 	.word	0x00012fa0


	//   ....[151]....
        /*15ec*/ 	.word	0x00012fd0


	//   ....[152]....
        /*15f0*/ 	.word	0x00013010


	//   ....[153]....
        /*15f4*/ 	.word	0x00013020


	//   ....[154]....
        /*15f8*/ 	.word	0x000130f0


	//   ....[155]....
        /*15fc*/ 	.word	0x00013100


	//   ....[156]....
        /*1600*/ 	.word	0x00013130


	//   ....[157]....
        /*1604*/ 	.word	0x00013150


	//   ....[158]....
        /*1608*/ 	.word	0x00013180


	//   ....[159]....
        /*160c*/ 	.word	0x000131a0


	//   ....[160]....
        /*1610*/ 	.word	0x000131d0


	//   ....[161]....
        /*1614*/ 	.word	0x000131f0


	//   ....[162]....
        /*1618*/ 	.word	0x00013220


	//   ....[163]....
        /*161c*/ 	.word	0x00013240


	//   ....[164]....
        /*1620*/ 	.word	0x00018d50


	//   ....[165]....
        /*1624*/ 	.word	0x00018d70


	//   ....[166]....
        /*1628*/ 	.word	0x00018db0


	//   ....[167]....
        /*162c*/ 	.word	0x00018dd0


	//   ....[168]....
        /*1630*/ 	.word	0x00018e00


	//   ....[169]....
        /*1634*/ 	.word	0x00018e20


	//   ....[170]....
        /*1638*/ 	.word	0x00018e50


	//   ....[171]....
        /*163c*/ 	.word	0x00018e90


	//   ....[172]....
        /*1640*/ 	.word	0x00018ee0


	//   ....[173]....
        /*1644*/ 	.word	0x00018f20


	//   ....[174]....
        /*1648*/ 	.word	0x00019040


	//   ....[175]....
        /*164c*/ 	.word	0x00019050


	//   ....[176]....
        /*1650*/ 	.word	0x00019080


	//   ....[177]....
        /*1654*/ 	.word	0x000190a0


	//   ....[178]....
        /*1658*/ 	.word	0x000190d0


	//   ....[179]....
        /*165c*/ 	.word	0x000190f0


	//   ....[180]....
        /*1660*/ 	.word	0x00019120


	//   ....[181]....
        /*1664*/ 	.word	0x00019140


	//   ....[182]....
        /*1668*/ 	.word	0x00019170


	//   ....[183]....
        /*166c*/ 	.word	0x00019190


	//   ....[184]....
        /*1670*/ 	.word	0x0001ab40


	//   ....[185]....
        /*1674*/ 	.word	0x0001ab70


	//   ....[186]....
        /*1678*/ 	.word	0x0001abc0


	//   ....[187]....
        /*167c*/ 	.word	0x0001abe0


	//   ....[188]....
        /*1680*/ 	.word	0x0001ac10


	//   ....[189]....
        /*1684*/ 	.word	0x0001ac30


	//   ....[190]....
        /*1688*/ 	.word	0x0001ac60


	//   ....[191]....
        /*168c*/ 	.word	0x0001ac80


	//   ....[192]....
        /*1690*/ 	.word	0x0001acc0


	//   ....[193]....
        /*1694*/ 	.word	0x0001ad10


	//   ....[194]....
        /*1698*/ 	.word	0x0001adf0


	//   ....[195]....
        /*169c*/ 	.word	0x0001ae00


	//   ....[196]....
        /*16a0*/ 	.word	0x0001ae30


	//   ....[197]....
        /*16a4*/ 	.word	0x0001ae50


	//   ....[198]....
        /*16a8*/ 	.word	0x0001ae80


	//   ....[199]....
        /*16ac*/ 	.word	0x0001aea0


	//   ....[200]....
        /*16b0*/ 	.word	0x0001aed0


	//   ....[201]....
        /*16b4*/ 	.word	0x0001aef0


	//   ....[202]....
        /*16b8*/ 	.word	0x0001af20


	//   ....[203]....
        /*16bc*/ 	.word	0x0001af40


	//   ....[204]....
        /*16c0*/ 	.word	0x0001b7b0


	//   ....[205]....
        /*16c4*/ 	.word	0x0001b7e0


	//   ....[206]....
        /*16c8*/ 	.word	0x0001b810


	//   ....[207]....
        /*16cc*/ 	.word	0x0001b830


	//   ....[208]....
        /*16d0*/ 	.word	0x0001b860


	//   ....[209]....
        /*16d4*/ 	.word	0x0001b880


	//   ....[210]....
        /*16d8*/ 	.word	0x0001b8b0


	//   ....[211]....
        /*16dc*/ 	.word	0x0001b8d0


	//   ....[212]....
        /*16e0*/ 	.word	0x0001b900


	//   ....[213]....
        /*16e4*/ 	.word	0x0001b930


	//   ....[214]....
        /*16e8*/ 	.word	0x0001b9f0


	//   ....[215]....
        /*16ec*/ 	.word	0x0001ba00


	//   ....[216]....
        /*16f0*/ 	.word	0x0001ba30


	//   ....[217]....
        /*16f4*/ 	.word	0x0001ba50


	//   ....[218]....
        /*16f8*/ 	.word	0x0001ba80


	//   ....[219]....
        /*16fc*/ 	.word	0x0001baa0


	//   ....[220]....
        /*1700*/ 	.word	0x0001bad0


	//   ....[221]....
        /*1704*/ 	.word	0x0001baf0


	//   ....[222]....
        /*1708*/ 	.word	0x0001bb20


	//   ....[223]....
        /*170c*/ 	.word	0x0001bb40


	//   ....[224]....
        /*1710*/ 	.word	0x0001be40


	//   ....[225]....
        /*1714*/ 	.word	0x0001be70


	//   ....[226]....
        /*1718*/ 	.word	0x0001beb0


	//   ....[227]....
        /*171c*/ 	.word	0x0001bed0


	//   ....[228]....
        /*1720*/ 	.word	0x0001bf00


	//   ....[229]....
        /*1724*/ 	.word	0x0001bf20


	//   ....[230]....
        /*1728*/ 	.word	0x0001bf50


	//   ....[231]....
        /*172c*/ 	.word	0x0001bf70


	//   ....[232]....
        /*1730*/ 	.word	0x0001bfa0


	//   ....[233]....
        /*1734*/ 	.word	0x0001bfd0


	//   ....[234]....
        /*1738*/ 	.word	0x0001c0a0


	//   ....[235]....
        /*173c*/ 	.word	0x0001c0b0


	//   ....[236]....
        /*1740*/ 	.word	0x0001c0e0


	//   ....[237]....
        /*1744*/ 	.word	0x0001c100


	//   ....[238]....
        /*1748*/ 	.word	0x0001c130


	//   ....[239]....
        /*174c*/ 	.word	0x0001c150


	//   ....[240]....
        /*1750*/ 	.word	0x0001c180


	//   ....[241]....
        /*1754*/ 	.word	0x0001c1a0


	//   ....[242]....
        /*1758*/ 	.word	0x0001c1d0


	//   ....[243]....
        /*175c*/ 	.word	0x0001c1f0


	//   ....[244]....
        /*1760*/ 	.word	0x0001c480


	//   ....[245]....
        /*1764*/ 	.word	0x0001c4b0


	//   ....[246]....
        /*1768*/ 	.word	0x0001c4e0


	//   ....[247]....
        /*176c*/ 	.word	0x0001c500


	//   ....[248]....
        /*1770*/ 	.word	0x0001c530


	//   ....[249]....
        /*1774*/ 	.word	0x0001c550


	//   ....[250]....
        /*1778*/ 	.word	0x0001c580


	//   ....[251]....
        /*177c*/ 	.word	0x0001c5a0


	//   ....[252]....
        /*1780*/ 	.word	0x0001c5e0


	//   ....[253]....
        /*1784*/ 	.word	0x0001c600


	//   ....[254]....
        /*1788*/ 	.word	0x0001c6d0


	//   ....[255]....
        /*178c*/ 	.word	0x0001c6e0


	//   ....[0]....
        /*1790*/ 	.word	0x0001c710


	//   ....[1]....
        /*1794*/ 	.word	0x0001c730


	//   ....[2]....
        /*1798*/ 	.word	0x0001c760


	//   ....[3]....
        /*179c*/ 	.word	0x0001c780


	//   ....[4]....
        /*17a0*/ 	.word	0x0001c7b0


	//   ....[5]....
        /*17a4*/ 	.word	0x0001c7d0


	//   ....[6]....
        /*17a8*/ 	.word	0x0001c800


	//   ....[7]....
        /*17ac*/ 	.word	0x0001c820


	//   ....[8]....
        /*17b0*/ 	.word	0x0001cab0


	//   ....[9]....
        /*17b4*/ 	.word	0x0001cae0


	//   ....[10]....
        /*17b8*/ 	.word	0x0001cb10


	//   ....[11]....
        /*17bc*/ 	.word	0x0001cb30


	//   ....[12]....
        /*17c0*/ 	.word	0x0001cb60


	//   ....[13]....
        /*17c4*/ 	.word	0x0001cb80


	//   ....[14]....
        /*17c8*/ 	.word	0x0001cbb0


	//   ....[15]....
        /*17cc*/ 	.word	0x0001cbd0


	//   ....[16]....
        /*17d0*/ 	.word	0x0001cc10


	//   ....[17]....
        /*17d4*/ 	.word	0x0001cc30


	//   ....[18]....
        /*17d8*/ 	.word	0x0001cd00


	//   ....[19]....
        /*17dc*/ 	.word	0x0001cd10


	//   ....[20]....
        /*17e0*/ 	.word	0x0001cd40


	//   ....[21]....
        /*17e4*/ 	.word	0x0001cd60


	//   ....[22]....
        /*17e8*/ 	.word	0x0001cd90


	//   ....[23]....
        /*17ec*/ 	.word	0x0001cdb0


	//   ....[24]....
        /*17f0*/ 	.word	0x0001cde0


	//   ....[25]....
        /*17f4*/ 	.word	0x0001ce00


	//   ....[26]....
        /*17f8*/ 	.word	0x0001ce30


	//   ....[27]....
        /*17fc*/ 	.word	0x0001ce50


	//   ....[28]....
        /*1800*/ 	.word	0x0001d0e0


	//   ....[29]....
        /*1804*/ 	.word	0x0001d110


	//   ....[30]....
        /*1808*/ 	.word	0x0001d140


	//   ....[31]....
        /*180c*/ 	.word	0x0001d160


	//   ....[32]....
        /*1810*/ 	.word	0x0001d190


	//   ....[33]....
        /*1814*/ 	.word	0x0001d1b0


	//   ....[34]....
        /*1818*/ 	.word	0x0001d1e0


	//   ....[35]....
        /*181c*/ 	.word	0x0001d200


	//   ....[36]....
        /*1820*/ 	.word	0x0001d240


	//   ....[37]....
        /*1824*/ 	.word	0x0001d260


	//   ....[38]....
        /*1828*/ 	.word	0x0001d330


	//   ....[39]....
        /*182c*/ 	.word	0x0001d340


	//   ....[40]....
        /*1830*/ 	.word	0x0001d370


	//   ....[41]....
        /*1834*/ 	.word	0x0001d390


	//   ....[42]....
        /*1838*/ 	.word	0x0001d3c0


	//   ....[43]....
        /*183c*/ 	.word	0x0001d3e0


	//   ....[44]....
        /*1840*/ 	.word	0x0001d410


	//   ....[45]....
        /*1844*/ 	.word	0x0001d430


	//   ....[46]....
        /*1848*/ 	.word	0x0001d460


	//   ....[47]....
        /*184c*/ 	.word	0x0001d480


	//   ....[48]....
        /*1850*/ 	.word	0x0001d710


	//   ....[49]....
        /*1854*/ 	.word	0x0001d740


	//   ....[50]....
        /*1858*/ 	.word	0x0001d770


	//   ....[51]....
        /*185c*/ 	.word	0x0001d790


	//   ....[52]....
        /*1860*/ 	.word	0x0001d7c0


	//   ....[53]....
        /*1864*/ 	.word	0x0001d7e0


	//   ....[54]....
        /*1868*/ 	.word	0x0001d810


	//   ....[55]....
        /*186c*/ 	.word	0x0001d840


	//   ....[56]....
        /*1870*/ 	.word	0x0001d870


	//   ....[57]....
        /*1874*/ 	.word	0x0001d890


	//   ....[58]....
        /*1878*/ 	.word	0x0001d960


	//   ....[59]....
        /*187c*/ 	.word	0x0001d970


	//   ....[60]....
        /*1880*/ 	.word	0x0001d9a0


	//   ....[61]....
        /*1884*/ 	.word	0x0001d9c0


	//   ....[62]....
        /*1888*/ 	.word	0x0001d9f0


	//   ....[63]....
        /*188c*/ 	.word	0x0001da10


	//   ....[64]....
        /*1890*/ 	.word	0x0001da40


	//   ....[65]....
        /*1894*/ 	.word	0x0001da60


	//   ....[66]....
        /*1898*/ 	.word	0x0001da90


	//   ....[67]....
        /*189c*/ 	.word	0x0001dab0


	//   ....[68]....
        /*18a0*/ 	.word	0x0001dd40


	//   ....[69]....
        /*18a4*/ 	.word	0x0001dd70


	//   ....[70]....
        /*18a8*/ 	.word	0x0001dda0


	//   ....[71]....
        /*18ac*/ 	.word	0x0001ddc0


	//   ....[72]....
        /*18b0*/ 	.word	0x0001ddf0


	//   ....[73]....
        /*18b4*/ 	.word	0x0001de10


	//   ....[74]....
        /*18b8*/ 	.word	0x0001de50


	//   ....[75]....
        /*18bc*/ 	.word	0x0001de80


	//   ....[76]....
        /*18c0*/ 	.word	0x0001ded0


	//   ....[77]....
        /*18c4*/ 	.word	0x0001dee0


	//   ....[78]....
        /*18c8*/ 	.word	0x0001df90


	//   ....[79]....
        /*18cc*/ 	.word	0x0001dfa0


	//   ....[80]....
        /*18d0*/ 	.word	0x0001dfd0


	//   ....[81]....
        /*18d4*/ 	.word	0x0001dff0


	//   ....[82]....
        /*18d8*/ 	.word	0x0001e020


	//   ....[83]....
        /*18dc*/ 	.word	0x0001e040


	//   ....[84]....
        /*18e0*/ 	.word	0x0001e070


	//   ....[85]....
        /*18e4*/ 	.word	0x0001e090


	//   ....[86]....
        /*18e8*/ 	.word	0x0001e0c0


	//   ....[87]....
        /*18ec*/ 	.word	0x0001e0e0


	//   ....[88]....
        /*18f0*/ 	.word	0x0001e370


	//   ....[89]....
        /*18f4*/ 	.word	0x0001e3b0


	//   ....[90]....
        /*18f8*/ 	.word	0x0001e3e0


	//   ....[91]....
        /*18fc*/ 	.word	0x0001e400


	//   ....[92]....
        /*1900*/ 	.word	0x0001e430


	//   ....[93]....
        /*1904*/ 	.word	0x0001e450


	//   ....[94]....
        /*1908*/ 	.word	0x0001e490


	//   ....[95]....
        /*190c*/ 	.word	0x0001e4c0


	//   ....[96]....
        /*1910*/ 	.word	0x0001e510


	//   ....[97]....
        /*1914*/ 	.word	0x0001e520


	//   ....[98]....
        /*1918*/ 	.word	0x0001e5d0


	//   ....[99]....
        /*191c*/ 	.word	0x0001e5e0


	//   ....[100]....
        /*1920*/ 	.word	0x0001e610


	//   ....[101]....
        /*1924*/ 	.word	0x0001e630


	//   ....[102]....
        /*1928*/ 	.word	0x0001e660


	//   ....[103]....
        /*192c*/ 	.word	0x0001e680


	//   ....[104]....
        /*1930*/ 	.word	0x0001e6b0


	//   ....[105]....
        /*1934*/ 	.word	0x0001e6d0


	//   ....[106]....
        /*1938*/ 	.word	0x0001e700


	//   ....[107]....
        /*193c*/ 	.word	0x0001e720


	//   ....[108]....
        /*1940*/ 	.word	0x0001ff80


	//   ....[109]....
        /*1944*/ 	.word	0x0001ffa0


	//   ....[110]....
        /*1948*/ 	.word	0x0001ffe0


	//   ....[111]....
        /*194c*/ 	.word	0x00020000


	//   ....[112]....
        /*1950*/ 	.word	0x00020030


	//   ....[113]....
        /*1954*/ 	.word	0x00020050


	//   ....[114]....
        /*1958*/ 	.word	0x00020080


	//   ....[115]....
        /*195c*/ 	.word	0x000200c0


	//   ....[116]....
        /*1960*/ 	.word	0x00020130


	//   ....[117]....
        /*1964*/ 	.word	0x00020160


	//   ....[118]....
        /*1968*/ 	.word	0x00020270


	//   ....[119]....
        /*196c*/ 	.word	0x00020280


	//   ....[120]....
        /*1970*/ 	.word	0x000202b0


	//   ....[121]....
        /*1974*/ 	.word	0x000202d0


	//   ....[122]....
        /*1978*/ 	.word	0x00020300


	//   ....[123]....
        /*197c*/ 	.word	0x00020320


	//   ....[124]....
        /*1980*/ 	.word	0x00020350


	//   ....[125]....
        /*1984*/ 	.word	0x00020370


	//   ....[126]....
        /*1988*/ 	.word	0x000203a0


	//   ....[127]....
        /*198c*/ 	.word	0x000203c0


	//   ....[128]....
        /*1990*/ 	.word	0x000211c0


	//   ....[129]....
        /*1994*/ 	.word	0x00021210


	//   ....[130]....
        /*1998*/ 	.word	0x00021290


	//   ....[131]....
        /*199c*/ 	.word	0x000212f0


	//   ....[132]....
        /*19a0*/ 	.word	0x00021370


	//   ....[133]....
        /*19a4*/ 	.word	0x000213d0


	//   ....[134]....
        /*19a8*/ 	.word	0x00021450


	//   ....[135]....
        /*19ac*/ 	.word	0x000214b0


	//   ....[136]....
        /*19b0*/ 	.word	0x00021530


	//   ....[137]....
        /*19b4*/ 	.word	0x00021580


	//   ....[138]....
        /*19b8*/ 	.word	0x00021600


	//   ....[139]....
        /*19bc*/ 	.word	0x00021650


	//   ....[140]....
        /*19c0*/ 	.word	0x000216d0


	//   ....[141]....
        /*19c4*/ 	.word	0x00021730


	//   ....[142]....
        /*19c8*/ 	.word	0x000217b0


	//   ....[143]....
        /*19cc*/ 	.word	0x00021810


	//   ....[144]....
        /*19d0*/ 	.word	0x00021890


	//   ....[145]....
        /*19d4*/ 	.word	0x000218f0


	//   ....[146]....
        /*19d8*/ 	.word	0x00021970


	//   ....[147]....
        /*19dc*/ 	.word	0x000219c0


	//   ....[148]....
        /*19e0*/ 	.word	0x00021a40


	//   ....[149]....
        /*19e4*/ 	.word	0x00021a90


	//   ....[150]....
        /*19e8*/ 	.word	0x00021b10


	//   ....[151]....
        /*19ec*/ 	.word	0x00021b70


	//   ....[152]....
        /*19f0*/ 	.word	0x00021bf0


	//   ....[153]....
        /*19f4*/ 	.word	0x00021c50


	//   ....[154]....
        /*19f8*/ 	.word	0x00021cd0


	//   ....[155]....
        /*19fc*/ 	.word	0x00021d30


	//   ....[156]....
        /*1a00*/ 	.word	0x00021db0


	//   ....[157]....
        /*1a04*/ 	.word	0x00021e00


	//   ....[158]....
        /*1a08*/ 	.word	0x00021e80


	//   ....[159]....
        /*1a0c*/ 	.word	0x00021ed0


	//   ....[160]....
        /*1a10*/ 	.word	0x00021f50


	//   ....[161]....
        /*1a14*/ 	.word	0x00021fb0


	//   ....[162]....
        /*1a18*/ 	.word	0x00022030


	//   ....[163]....
        /*1a1c*/ 	.word	0x00022090


	//   ....[164]....
        /*1a20*/ 	.word	0x00022110


	//   ....[165]....
        /*1a24*/ 	.word	0x00022170


	//   ....[166]....
        /*1a28*/ 	.word	0x000221f0


	//   ....[167]....
        /*1a2c*/ 	.word	0x00022240


	//   ....[168]....
        /*1a30*/ 	.word	0x000222c0


	//   ....[169]....
        /*1a34*/ 	.word	0x00022310


	//   ....[170]....
        /*1a38*/ 	.word	0x00022390


	//   ....[171]....
        /*1a3c*/ 	.word	0x000223f0


	//   ....[172]....
        /*1a40*/ 	.word	0x00022470


	//   ....[173]....
        /*1a44*/ 	.word	0x000224d0


	//   ....[174]....
        /*1a48*/ 	.word	0x00022550


	//   ....[175]....
        /*1a4c*/ 	.word	0x000225b0


	//   ....[176]....
        /*1a50*/ 	.word	0x00022630


	//   ....[177]....
        /*1a54*/ 	.word	0x00022680


	//   ....[178]....
        /*1a58*/ 	.word	0x00022700


	//   ....[179]....
        /*1a5c*/ 	.word	0x00022750


	//   ....[180]....
        /*1a60*/ 	.word	0x000227d0


	//   ....[181]....
        /*1a64*/ 	.word	0x00022830


	//   ....[182]....
        /*1a68*/ 	.word	0x000228b0


	//   ....[183]....
        /*1a6c*/ 	.word	0x00022910


	//   ....[184]....
        /*1a70*/ 	.word	0x00022990


	//   ....[185]....
        /*1a74*/ 	.word	0x000229f0


	//   ....[186]....
        /*1a78*/ 	.word	0x00022a70


	//   ....[187]....
        /*1a7c*/ 	.word	0x00022ac0


	//   ....[188]....
        /*1a80*/ 	.word	0x00022b40


	//   ....[189]....
        /*1a84*/ 	.word	0x00022b90


	//   ....[190]....
        /*1a88*/ 	.word	0x00022c10


	//   ....[191]....
        /*1a8c*/ 	.word	0x00022c70


	//   ....[192]....
        /*1a90*/ 	.word	0x00022cf0


	//   ....[193]....
        /*1a94*/ 	.word	0x00022d50


	//   ....[194]....
        /*1a98*/ 	.word	0x00022dd0


	//   ....[195]....
        /*1a9c*/ 	.word	0x00022e30


	//   ....[196]....
        /*1aa0*/ 	.word	0x00022eb0


	//   ....[197]....
        /*1aa4*/ 	.word	0x00022f00


	//   ....[198]....
        /*1aa8*/ 	.word	0x00022f80


	//   ....[199]....
        /*1aac*/ 	.word	0x00022fd0


	//   ....[200]....
        /*1ab0*/ 	.word	0x00023050


	//   ....[201]....
        /*1ab4*/ 	.word	0x000230b0


	//   ....[202]....
        /*1ab8*/ 	.word	0x00023130


	//   ....[203]....
        /*1abc*/ 	.word	0x00023190


	//   ....[204]....
        /*1ac0*/ 	.word	0x00023210


	//   ....[205]....
        /*1ac4*/ 	.word	0x00023270


	//   ....[206]....
        /*1ac8*/ 	.word	0x000232f0


	//   ....[207]....
        /*1acc*/ 	.word	0x00023340


	//   ....[208]....
        /*1ad0*/ 	.word	0x000233d0


	//   ....[209]....
        /*1ad4*/ 	.word	0x00023420


	//   ....[210]....
        /*1ad8*/ 	.word	0x000234b0


	//   ....[211]....
        /*1adc*/ 	.word	0x00023500


	//   ....[212]....
        /*1ae0*/ 	.word	0x00023580


	//   ....[213]....
        /*1ae4*/ 	.word	0x000235e0


	//   ....[214]....
        /*1ae8*/ 	.word	0x00023660


	//   ....[215]....
        /*1aec*/ 	.word	0x000236d0


	//   ....[216]....
        /*1af0*/ 	.word	0x00023750


	//   ....[217]....
        /*1af4*/ 	.word	0x000237a0


	//   ....[218]....
        /*1af8*/ 	.word	0x00023820


	//   ....[219]....
        /*1afc*/ 	.word	0x00023870


	//   ....[220]....
        /*1b00*/ 	.word	0x000238f0


	//   ....[221]....
        /*1b04*/ 	.word	0x00023950


	//   ....[222]....
        /*1b08*/ 	.word	0x000239d0


	//   ....[223]....
        /*1b0c*/ 	.word	0x00023a30


	//   ....[224]....
        /*1b10*/ 	.word	0x00023ab0


	//   ....[225]....
        /*1b14*/ 	.word	0x00023b10


	//   ....[226]....
        /*1b18*/ 	.word	0x00023b90


	//   ....[227]....
        /*1b1c*/ 	.word	0x00023be0


	//   ....[228]....
        /*1b20*/ 	.word	0x00023c60


	//   ....[229]....
        /*1b24*/ 	.word	0x00023cb0


	//   ....[230]....
        /*1b28*/ 	.word	0x00023d30


	//   ....[231]....
        /*1b2c*/ 	.word	0x00023d90


	//   ....[232]....
        /*1b30*/ 	.word	0x00023e10


	//   ....[233]....
        /*1b34*/ 	.word	0x00023e70


	//   ....[234]....
        /*1b38*/ 	.word	0x00023ef0


	//   ....[235]....
        /*1b3c*/ 	.word	0x00023f50


	//   ....[236]....
        /*1b40*/ 	.word	0x00023fd0


	//   ....[237]....
        /*1b44*/ 	.word	0x00024020


	//   ....[238]....
        /*1b48*/ 	.word	0x000240a0


	//   ....[239]....
        /*1b4c*/ 	.word	0x000240f0


	//   ....[240]....
        /*1b50*/ 	.word	0x00024170


	//   ....[241]....
        /*1b54*/ 	.word	0x000241d0


	//   ....[242]....
        /*1b58*/ 	.word	0x00024250


	//   ....[243]....
        /*1b5c*/ 	.word	0x000242b0


	//   ....[244]....
        /*1b60*/ 	.word	0x00024330


	//   ....[245]....
        /*1b64*/ 	.word	0x00024390


	//   ....[246]....
        /*1b68*/ 	.word	0x00024410


	//   ....[247]....
        /*1b6c*/ 	.word	0x00024460


	//   ....[248]....
        /*1b70*/ 	.word	0x000244e0


	//   ....[249]....
        /*1b74*/ 	.word	0x00024530


	//   ....[250]....
        /*1b78*/ 	.word	0x000245b0


	//   ....[251]....
        /*1b7c*/ 	.word	0x00024610


	//   ....[252]....
        /*1b80*/ 	.word	0x00024690


	//   ....[253]....
        /*1b84*/ 	.word	0x000246f0


	//   ....[254]....
        /*1b88*/ 	.word	0x00024770


	//   ....[255]....
        /*1b8c*/ 	.word	0x000247d0


	//   ....[0]....
        /*1b90*/ 	.word	0x00024850


	//   ....[1]....
        /*1b94*/ 	.word	0x000248a0


	//   ....[2]....
        /*1b98*/ 	.word	0x00024920


	//   ....[3]....
        /*1b9c*/ 	.word	0x00024970


	//   ....[4]....
        /*1ba0*/ 	.word	0x000249f0


	//   ....[5]....
        /*1ba4*/ 	.word	0x00024a50


	//   ....[6]....
        /*1ba8*/ 	.word	0x00024ad0


	//   ....[7]....
        /*1bac*/ 	.word	0x00024b30


	//   ....[8]....
        /*1bb0*/ 	.word	0x00024bb0


	//   ....[9]....
        /*1bb4*/ 	.word	0x00024c10


	//   ....[10]....
        /*1bb8*/ 	.word	0x00024c90


	//   ....[11]....
        /*1bbc*/ 	.word	0x00024ce0


	//   ....[12]....
        /*1bc0*/ 	.word	0x00024d60


	//   ....[13]....
        /*1bc4*/ 	.word	0x00024db0


	//   ....[14]....
        /*1bc8*/ 	.word	0x00024e30


	//   ....[15]....
        /*1bcc*/ 	.word	0x00024e90


	//   ....[16]....
        /*1bd0*/ 	.word	0x00024f10


	//   ....[17]....
        /*1bd4*/ 	.word	0x00024f70


	//   ....[18]....
        /*1bd8*/ 	.word	0x00024ff0


	//   ....[19]....
        /*1bdc*/ 	.word	0x00025050


	//   ....[20]....
        /*1be0*/ 	.word	0x000250d0


	//   ....[21]....
        /*1be4*/ 	.word	0x00025120


	//   ....[22]....
        /*1be8*/ 	.word	0x000251a0


	//   ....[23]....
        /*1bec*/ 	.word	0x000251f0


	//   ....[24]....
        /*1bf0*/ 	.word	0x00025280


	//   ....[25]....
        /*1bf4*/ 	.word	0x000252d0


	//   ....[26]....
        /*1bf8*/ 	.word	0x00025350


	//   ....[27]....
        /*1bfc*/ 	.word	0x000253b0


	//   ....[28]....
        /*1c00*/ 	.word	0x00025430


	//   ....[29]....
        /*1c04*/ 	.word	0x00025490


	//   ....[30]....
        /*1c08*/ 	.word	0x00025510


	//   ....[31]....
        /*1c0c*/ 	.word	0x00025560


	//   ....[32]....
        /*1c10*/ 	.word	0x000255e0


	//   ....[33]....
        /*1c14*/ 	.word	0x00025630


	//   ....[34]....
        /*1c18*/ 	.word	0x000256c0


	//   ....[35]....
        /*1c1c*/ 	.word	0x00025710


	//   ....[36]....
        /*1c20*/ 	.word	0x00025790


	//   ....[37]....
        /*1c24*/ 	.word	0x000257f0


	//   ....[38]....
        /*1c28*/ 	.word	0x00025870


	//   ....[39]....
        /*1c2c*/ 	.word	0x000258d0


	//   ....[40]....
        /*1c30*/ 	.word	0x00025950


	//   ....[41]....
        /*1c34*/ 	.word	0x000259a0


	//   ....[42]....
        /*1c38*/ 	.word	0x00025a20


	//   ....[43]....
        /*1c3c*/ 	.word	0x00025a70


	//   ....[44]....
        /*1c40*/ 	.word	0x00025b00


	//   ....[45]....
        /*1c44*/ 	.word	0x00025b50


	//   ....[46]....
        /*1c48*/ 	.word	0x00025bd0


	//   ....[47]....
        /*1c4c*/ 	.word	0x00025c30


	//   ....[48]....
        /*1c50*/ 	.word	0x00025cb0


	//   ....[49]....
        /*1c54*/ 	.word	0x00025d10


	//   ....[50]....
        /*1c58*/ 	.word	0x00025d90


	//   ....[51]....
        /*1c5c*/ 	.word	0x00025de0


	//   ....[52]....
        /*1c60*/ 	.word	0x00025e60


	//   ....[53]....
        /*1c64*/ 	.word	0x00025eb0


	//   ....[54]....
        /*1c68*/ 	.word	0x00025f40


	//   ....[55]....
        /*1c6c*/ 	.word	0x00025f90


	//   ....[56]....
        /*1c70*/ 	.word	0x00026010


	//   ....[57]....
        /*1c74*/ 	.word	0x00026070


	//   ....[58]....
        /*1c78*/ 	.word	0x000260f0


	//   ....[59]....
        /*1c7c*/ 	.word	0x00026150


	//   ....[60]....
        /*1c80*/ 	.word	0x000261d0


	//   ....[61]....
        /*1c84*/ 	.word	0x00026220


	//   ....[62]....
        /*1c88*/ 	.word	0x000262a0


	//   ....[63]....
        /*1c8c*/ 	.word	0x000262f0


	//   ....[64]....
        /*1c90*/ 	.word	0x00026380


	//   ....[65]....
        /*1c94*/ 	.word	0x000263d0


	//   ....[66]....
        /*1c98*/ 	.word	0x00026450


	//   ....[67]....
        /*1c9c*/ 	.word	0x000264b0


	//   ....[68]....
        /*1ca0*/ 	.word	0x00026530


	//   ....[69]....
        /*1ca4*/ 	.word	0x00026590


	//   ....[70]....
        /*1ca8*/ 	.word	0x00026610


	//   ....[71]....
        /*1cac*/ 	.word	0x00026660


	//   ....[72]....
        /*1cb0*/ 	.word	0x000266e0


	//   ....[73]....
        /*1cb4*/ 	.word	0x00026730


	//   ....[74]....
        /*1cb8*/ 	.word	0x000267c0


	//   ....[75]....
        /*1cbc*/ 	.word	0x00026810


	//   ....[76]....
        /*1cc0*/ 	.word	0x00026890


	//   ....[77]....
        /*1cc4*/ 	.word	0x000268f0


	//   ....[78]....
        /*1cc8*/ 	.word	0x00026970


	//   ....[79]....
        /*1ccc*/ 	.word	0x000269d0


	//   ....[80]....
        /*1cd0*/ 	.word	0x00026a50


	//   ....[81]....
        /*1cd4*/ 	.word	0x00026aa0


	//   ....[82]....
        /*1cd8*/ 	.word	0x00026b20


	//   ....[83]....
        /*1cdc*/ 	.word	0x00026b70


	//   ....[84]....
        /*1ce0*/ 	.word	0x00026bf0


	//   ....[85]....
        /*1ce4*/ 	.word	0x00026c50


	//   ....[86]....
        /*1ce8*/ 	.word	0x00026cd0


	//   ....[87]....
        /*1cec*/ 	.word	0x00026d30


	//   ....[88]....
        /*1cf0*/ 	.word	0x00026db0


	//   ....[89]....
        /*1cf4*/ 	.word	0x00026e10


	//   ....[90]....
        /*1cf8*/ 	.word	0x00026e90


	//   ....[91]....
        /*1cfc*/ 	.word	0x00026ee0


	//   ....[92]....
        /*1d00*/ 	.word	0x00026f60


	//   ....[93]....
        /*1d04*/ 	.word	0x00026fb0


	//   ....[94]....
        /*1d08*/ 	.word	0x00027030


	//   ....[95]....
        /*1d0c*/ 	.word	0x00027090


	//   ....[96]....
        /*1d10*/ 	.word	0x00027110


	//   ....[97]....
        /*1d14*/ 	.word	0x00027170


	//   ....[98]....
        /*1d18*/ 	.word	0x000271f0


	//   ....[99]....
        /*1d1c*/ 	.word	0x00027250


	//   ....[100]....
        /*1d20*/ 	.word	0x000272d0


	//   ....[101]....
        /*1d24*/ 	.word	0x00027320


	//   ....[102]....
        /*1d28*/ 	.word	0x000273a0


	//   ....[103]....
        /*1d2c*/ 	.word	0x000273f0


	//   ....[104]....
        /*1d30*/ 	.word	0x00027470


	//   ....[105]....
        /*1d34*/ 	.word	0x000274d0


	//   ....[106]....
        /*1d38*/ 	.word	0x00027550


	//   ....[107]....
        /*1d3c*/ 	.word	0x000275b0


	//   ....[108]....
        /*1d40*/ 	.word	0x00027630


	//   ....[109]....
        /*1d44*/ 	.word	0x00027690


	//   ....[110]....
        /*1d48*/ 	.word	0x00027710


	//   ....[111]....
        /*1d4c*/ 	.word	0x00027760


	//   ....[112]....
        /*1d50*/ 	.word	0x000277e0


	//   ....[113]....
        /*1d54*/ 	.word	0x00027830


	//   ....[114]....
        /*1d58*/ 	.word	0x000278c0


	//   ....[115]....
        /*1d5c*/ 	.word	0x00027910


	//   ....[116]....
        /*1d60*/ 	.word	0x00027990


	//   ....[117]....
        /*1d64*/ 	.word	0x000279f0


	//   ....[118]....
        /*1d68*/ 	.word	0x00027a70


	//   ....[119]....
        /*1d6c*/ 	.word	0x00027ad0


	//   ....[120]....
        /*1d70*/ 	.word	0x00027b50


	//   ....[121]....
        /*1d74*/ 	.word	0x00027ba0


	//   ....[122]....
        /*1d78*/ 	.word	0x00027c20


	//   ....[123]....
        /*1d7c*/ 	.word	0x00027c70


	//   ....[124]....
        /*1d80*/ 	.word	0x00027d00


	//   ....[125]....
        /*1d84*/ 	.word	0x00027d50


	//   ....[126]....
        /*1d88*/ 	.word	0x00027dd0


	//   ....[127]....
        /*1d8c*/ 	.word	0x00027e30


	//   ....[128]....
        /*1d90*/ 	.word	0x00027eb0


	//   ....[129]....
        /*1d94*/ 	.word	0x00027f10


	//   ....[130]....
        /*1d98*/ 	.word	0x00027f90


	//   ....[131]....
        /*1d9c*/ 	.word	0x00027fe0


	//   ....[132]....
        /*1da0*/ 	.word	0x00028060


	//   ....[133]....
        /*1da4*/ 	.word	0x000280b0


	//   ....[134]....
        /*1da8*/ 	.word	0x00028140


	//   ....[135]....
        /*1dac*/ 	.word	0x00028190


	//   ....[136]....
        /*1db0*/ 	.word	0x00028210


	//   ....[137]....
        /*1db4*/ 	.word	0x00028270


	//   ....[138]....
        /*1db8*/ 	.word	0x000282f0


	//   ....[139]....
        /*1dbc*/ 	.word	0x00028350


	//   ....[140]....
        /*1dc0*/ 	.word	0x000283d0


	//   ....[141]....
        /*1dc4*/ 	.word	0x00028420


	//   ....[142]....
        /*1dc8*/ 	.word	0x000284a0


	//   ....[143]....
        /*1dcc*/ 	.word	0x000284f0


	//   ....[144]....
        /*1dd0*/ 	.word	0x00028580


	//   ....[145]....
        /*1dd4*/ 	.word	0x000285d0


	//   ....[146]....
        /*1dd8*/ 	.word	0x00028650


	//   ....[147]....
        /*1ddc*/ 	.word	0x000286b0


	//   ....[148]....
        /*1de0*/ 	.word	0x00028730


	//   ....[149]....
        /*1de4*/ 	.word	0x00028790


	//   ....[150]....
        /*1de8*/ 	.word	0x00028810


	//   ....[151]....
        /*1dec*/ 	.word	0x00028860


	//   ....[152]....
        /*1df0*/ 	.word	0x000288e0


	//   ....[153]....
        /*1df4*/ 	.word	0x00028930


	//   ....[154]....
        /*1df8*/ 	.word	0x000289c0


	//   ....[155]....
        /*1dfc*/ 	.word	0x00028a10


	//   ....[156]....
        /*1e00*/ 	.word	0x00028a90


	//   ....[157]....
        /*1e04*/ 	.word	0x00028af0


	//   ....[158]....
        /*1e08*/ 	.word	0x00028b70


	//   ....[159]....
        /*1e0c*/ 	.word	0x00028bd0


	//   ....[160]....
        /*1e10*/ 	.word	0x00028c50


	//   ....[161]....
        /*1e14*/ 	.word	0x00028ca0


	//   ....[162]....
        /*1e18*/ 	.word	0x00028d20


	//   ....[163]....
        /*1e1c*/ 	.word	0x00028d70


	//   ....[164]....
        /*1e20*/ 	.word	0x00028e00


	//   ....[165]....
        /*1e24*/ 	.word	0x00028e50


	//   ....[166]....
        /*1e28*/ 	.word	0x00028ed0


	//   ....[167]....
        /*1e2c*/ 	.word	0x00028f30


	//   ....[168]....
        /*1e30*/ 	.word	0x00028fb0


	//   ....[169]....
        /*1e34*/ 	.word	0x00029010


	//   ....[170]....
        /*1e38*/ 	.word	0x00029090


	//   ....[171]....
        /*1e3c*/ 	.word	0x000290e0


	//   ....[172]....
        /*1e40*/ 	.word	0x00029160


	//   ....[173]....
        /*1e44*/ 	.word	0x000291b0


	//   ....[174]....
        /*1e48*/ 	.word	0x00029240


	//   ....[175]....
        /*1e4c*/ 	.word	0x00029290


	//   ....[176]....
        /*1e50*/ 	.word	0x00029310


	//   ....[177]....
        /*1e54*/ 	.word	0x00029370


	//   ....[178]....
        /*1e58*/ 	.word	0x000293f0


	//   ....[179]....
        /*1e5c*/ 	.word	0x00029450


	//   ....[180]....
        /*1e60*/ 	.word	0x000294d0


	//   ....[181]....
        /*1e64*/ 	.word	0x00029520


	//   ....[182]....
        /*1e68*/ 	.word	0x000295a0


	//   ....[183]....
        /*1e6c*/ 	.word	0x000295f0


	//   ....[184]....
        /*1e70*/ 	.word	0x00029670


	//   ....[185]....
        /*1e74*/ 	.word	0x000296d0


	//   ....[186]....
        /*1e78*/ 	.word	0x00029750


	//   ....[187]....
        /*1e7c*/ 	.word	0x000297b0


	//   ....[188]....
        /*1e80*/ 	.word	0x00029830


	//   ....[189]....
        /*1e84*/ 	.word	0x00029890


	//   ....[190]....
        /*1e88*/ 	.word	0x00029910


	//   ....[191]....
        /*1e8c*/ 	.word	0x00029960


	//----- nvinfo : EIATTR_VRC_CTA_INIT_COUNT
	.align		4
.L_77:
        /*1e90*/ 	.byte	0x02, 0x4a
	.zero		1
	.zero		1


	//----- nvinfo : EIATTR_EXIT_INSTR_OFFSETS
	.align		4
        /*1e94*/ 	.byte	0x04, 0x1c
        /*1e96*/ 	.short	(.L_79 - .L_78)


	//   ....[0]....
.L_78:
        /*1e98*/ 	.word	0x00020b50


	//   ....[1]....
        /*1e9c*/ 	.word	0x00021160


	//----- nvinfo : EIATTR_MAX_THREADS
	.align		4
.L_79:
        /*1ea0*/ 	.byte	0x04, 0x05
        /*1ea2*/ 	.short	(.L_81 - .L_80)
.L_80:
        /*1ea4*/ 	.word	0x00000100
        /*1ea8*/ 	.word	0x00000001
        /*1eac*/ 	.word	0x00000001


	//----- nvinfo : EIATTR_CRS_STACK_SIZE
	.align		4
.L_81:
        /*1eb0*/ 	.byte	0x04, 0x1e
        /*1eb2*/ 	.short	(.L_83 - .L_82)
.L_82:
        /*1eb4*/ 	.word	0x00000000


	//----- nvinfo : EIATTR_CBANK_PARAM_SIZE
	.align		4
.L_83:
        /*1eb8*/ 	.byte	0x03, 0x19
        /*1eba*/ 	.short	0x0034


	//----- nvinfo : EIATTR_PARAM_CBANK
	.align		4
        /*1ebc*/ 	.byte	0x04, 0x0a
        /*1ebe*/ 	.short	(.L_85 - .L_84)
	.align		4
.L_84:
        /*1ec0*/ 	.word	index@(.nv.constant0._Z21train_sequence_kernelPKhliPK8EggModelPaPij)
        /*1ec4*/ 	.short	0x0380
        /*1ec6*/ 	.short	0x0034


	//----- nvinfo : EIATTR_SW_WAR
	.align		4
.L_85:
        /*1ec8*/ 	.byte	0x04, 0x36
        /*1eca*/ 	.short	(.L_87 - .L_86)
.L_86:
        /*1ecc*/ 	.word	0x00000008
.L_87:


//--------------------- .nv.info._Z24generate_sequence_kernelPK8EggModeljPKhiiPh --------------------------
	.section	.nv.info._Z24generate_sequence_kernelPK8EggModeljPKhiiPh,"",@"SHT_CUDA_INFO"
	.sectionflags	@""
	.align	4


	//----- nvinfo : EIATTR_CUDA_API_VERSION
	.align		4
        /*0000*/ 	.byte	0x04, 0x37
        /*0002*/ 	.short	(.L_89 - .L_88)
.L_88:
        /*0004*/ 	.word	0x00000082


	//----- nvinfo : EIATTR_KPARAM_INFO
	.align		4
.L_89:
        /*0008*/ 	.byte	0x04, 0x17
        /*000a*/ 	.short	(.L_91 - .L_90)
.L_90:
        /*000c*/ 	.word	0x00000000
        /*0010*/ 	.short	0x0005
        /*0012*/ 	.short	0x0020
        /*0014*/ 	.byte	0x00, 0xf5, 0x21, 0x00


	//----- nvinfo : EIATTR_KPARAM_INFO
	.align		4
.L_91:
        /*0018*/ 	.byte	0x04, 0x17
        /*001a*/ 	.short	(.L_93 - .L_92)
.L_92:
        /*001c*/ 	.word	0x00000000
        /*0020*/ 	.short	0x0004
        /*0022*/ 	.short	0x001c
        /*0024*/ 	.byte	0x00, 0xf0, 0x11, 0x00


	//----- nvinfo : EIATTR_KPARAM_INFO
	.align		4
.L_93:
        /*0028*/ 	.byte	0x04, 0x17
        /*002a*/ 	.short	(.L_95 - .L_94)
.L_94:
        /*002c*/ 	.word	0x00000000
        /*0030*/ 	.short	0x0003
        /*0032*/ 	.short	0x0018
        /*0034*/ 	.byte	0x00, 0xf0, 0x11, 0x00


	//----- nvinfo : EIATTR_KPARAM_INFO
	.align		4
.L_95:
        /*0038*/ 	.byte	0x04, 0x17
        /*003a*/ 	.short	(.L_97 - .L_96)
.L_96:
        /*003c*/ 	.word	0x00000000
        /*0040*/ 	.short	0x0002
        /*0042*/ 	.short	0x0010
        /*0044*/ 	.byte	0x00, 0xf5, 0x21, 0x00


	//----- nvinfo : EIATTR_KPARAM_INFO
	.align		4
.L_97:
        /*0048*/ 	.byte	0x04, 0x17
        /*004a*/ 	.short	(.L_99 - .L_98)
.L_98:
        /*004c*/ 	.word	0x00000000
        /*0050*/ 	.short	0x0001
        /*0052*/ 	.short	0x0008
        /*0054*/ 	.byte	0x00, 0xf0, 0x11, 0x00


	//----- nvinfo : EIATTR_KPARAM_INFO
	.align		4
.L_99:
        /*0058*/ 	.byte	0x04, 0x17
        /*005a*/ 	.short	(.L_101 - .L_100)
.L_100:
        /*005c*/ 	.word	0x00000000
        /*0060*/ 	.short	0x0000
        /*0062*/ 	.short	0x0000
        /*0064*/ 	.byte	0x00, 0xf5, 0x21, 0x00


	//----- nvinfo : EIATTR_SPARSE_MMA_MASK
	.align		4
.L_101:
        /*0068*/ 	.byte	0x03, 0x50
        /*006a*/ 	.short	0x0000


	//----- nvinfo : EIATTR_MAXREG_COUNT
	.align		4
        /*006c*/ 	.byte	0x03, 0x1b
        /*006e*/ 	.short	0x00ff


	//----- nvinfo : EIATTR_NUM_BARRIERS
	.align		4
        /*0070*/ 	.byte	0x02, 0x4c
        /*0072*/ 	.byte	0x01
	.zero		1


	//----- nvinfo : EIATTR_MERCURY_ISA_VERSION
	.align		4
        /*0074*/ 	.byte	0x03, 0x5f
        /*0076*/ 	.short	0x0101


	//----- nvinfo : EIATTR_COOP_GROUP_MASK_REGIDS
	.align		4
        /*0078*/ 	.byte	0x04, 0x29
        /*007a*/ 	.short	(.L_103 - .L_102)


	//   ....[0]....
.L_102:
        /*007c*/ 	.word	0xffffffff


	//   ....[1]....
        /*0080*/ 	.word	0xffffffff


	//   ....[2]....
        /*0084*/ 	.word	0xffffffff


	//   ....[3]....
        /*0088*/ 	.word	0xffffffff


	//   ....[4]....
        /*008c*/ 	.word	0xffffffff


	//   ....[5]....
        /*0090*/ 	.word	0xffffffff


	//   ....[6]....
        /*0094*/ 	.word	0xffffffff


	//   ....[7]....
        /*0098*/ 	.word	0xffffffff


	//   ....[8]....
        /*009c*/ 	.word	0xffffffff


	//   ....[9]....
        /*00a0*/ 	.word	0xffffffff


	//   ....[10]....
        /*00a4*/ 	.word	0xffffffff


	//   ....[11]....
        /*00a8*/ 	.word	0xffffffff


	//   ....[12]....
        /*00ac*/ 	.word	0xffffffff


	//   ....[13]....
        /*00b0*/ 	.word	0xffffffff


	//   ....[14]....
        /*00b4*/ 	.word	0xffffffff


	//   ....[15]....
        /*00b8*/ 	.word	0xffffffff


	//   ....[16]....
        /*00bc*/ 	.word	0xffffffff


	//   ....[17]....
        /*00c0*/ 	.word	0xffffffff


	//   ....[18]....
        /*00c4*/ 	.word	0xffffffff


	//   ....[19]....
        /*00c8*/ 	.word	0xffffffff


	//   ....[20]....
        /*00cc*/ 	.word	0xffffffff


	//   ....[21]....
        /*00d0*/ 	.word	0xffffffff


	//   ....[22]....
        /*00d4*/ 	.word	0xffffffff


	//   ....[23]....
        /*00d8*/ 	.word	0xffffffff


	//   ....[24]....
        /*00dc*/ 	.word	0xffffffff


	//   ....[25]....
        /*00e0*/ 	.word	0xffffffff


	//   ....[26]....
        /*00e4*/ 	.word	0xffffffff


	//   ....[27]....
        /*00e8*/ 	.word	0xffffffff


	//   ....[28]....
        /*00ec*/ 	.word	0xffffffff


	//   ....[29]....
        /*00f0*/ 	.word	0xffffffff


	//   ....[30]....
        /*00f4*/ 	.word	0xffffffff


	//   ....[31]....
        /*00f8*/ 	.word	0xffffffff


	//   ....[32]....
        /*00fc*/ 	.word	0xffffffff


	//   ....[33]....
        /*0100*/ 	.word	0xffffffff


	//   ....[34]....
        /*0104*/ 	.word	0xffffffff


	//   ....[35]....
        /*0108*/ 	.word	0xffffffff


	//   ....[36]....
        /*010c*/ 	.word	0xffffffff


	//   ....[37]....
        /*0110*/ 	.word	0xffffffff


	//   ....[38]....
        /*0114*/ 	.word	0xffffffff


	//   ....[39]....
        /*0118*/ 	.word	0xffffffff


	//   ....[40]....
        /*011c*/ 	.word	0xffffffff


	//   ....[41]....
        /*0120*/ 	.word	0xffffffff


	//   ....[42]....
        /*0124*/ 	.word	0xffffffff


	//   ....[43]....
        /*0128*/ 	.word	0xffffffff


	//   ....[44]....
        /*012c*/ 	.word	0xffffffff


	//   ....[45]....
        /*0130*/ 	.word	0xffffffff


	//   ....[46]....
        /*0134*/ 	.word	0xffffffff


	//   ....[47]....
        /*0138*/ 	.word	0xffffffff


	//   ....[48]....
        /*013c*/ 	.word	0xffffffff


	//   ....[49]....
        /*0140*/ 	.word	0xffffffff


	//   ....[50]....
        /*0144*/ 	.word	0xffffffff


	//   ....[51]....
        /*0148*/ 	.word	0xffffffff


	//   ....[52]....
        /*014c*/ 	.word	0xffffffff


	//   ....[53]....
        /*0150*/ 	.word	0xffffffff


	//   ....[54]....
        /*0154*/ 	.word	0xffffffff


	//   ....[55]....
        /*0158*/ 	.word	0xffffffff


	//   ....[56]....
        /*015c*/ 	.word	0xffffffff


	//   ....[57]....
        /*0160*/ 	.word	0xffffffff


	//   ....[58]....
        /*0164*/ 	.word	0xffffffff


	//   ....[59]....
        /*0168*/ 	.word	0xffffffff


	//   ....[60]....
        /*016c*/ 	.word	0xffffffff


	//   ....[61]....
        /*0170*/ 	.word	0xffffffff


	//   ....[62]....
        /*0174*/ 	.word	0xffffffff


	//   ....[63]....
        /*0178*/ 	.word	0xffffffff


	//   ....[64]....
        /*017c*/ 	.word	0xffffffff


	//   ....[65]....
        /*0180*/ 	.word	0xffffffff


	//   ....[66]....
        /*0184*/ 	.word	0xffffffff


	//   ....[67]....
        /*0188*/ 	.word	0xffffffff


	//   ....[68]....
        /*018c*/ 	.word	0xffffffff


	//   ....[69]....
        /*0190*/ 	.word	0xffffffff


	//   ....[70]....
        /*0194*/ 	.word	0xffffffff


	//   ....[71]....
        /*0198*/ 	.word	0xffffffff


	//   ....[72]....
        /*019c*/ 	.word	0xffffffff


	//   ....[73]....
        /*01a0*/ 	.word	0xffffffff


	//   ....[74]....
        /*01a4*/ 	.word	0xffffffff


	//   ....[75]....
        /*01a8*/ 	.word	0xffffffff


	//   ....[76]....
        /*01ac*/ 	.word	0xffffffff


	//   ....[77]....
        /*01b0*/ 	.word	0xffffffff


	//   ....[78]....
        /*01b4*/ 	.word	0xffffffff


	//   ....[79]....
        /*01b8*/ 	.word	0xffffffff


	//   ....[80]....
        /*01bc*/ 	.word	0x05000014


	//   ....[81]....
        /*01c0*/ 	.word	0x05000014


	//   ....[82]....
        /*01c4*/ 	.word	0x05000014


	//   ....[83]....
        /*01c8*/ 	.word	0x05000014


	//   ....[84]....
        /*01cc*/ 	.word	0x05000014


	//   ....[85]....
        /*01d0*/ 	.word	0x05000014


	//   ....[86]....
        /*01d4*/ 	.word	0x05000014


	//   ....[87]....
        /*01d8*/ 	.word	0x05000014


	//   ....[88]....
        /*01dc*/ 	.word	0x05000014


	//   ....[89]....
        /*01e0*/ 	.word	0x05000014


	//   ....[90]....
        /*01e4*/ 	.word	0x05000014


	//   ....[91]....
        /*01e8*/ 	.word	0x05000014


	//   ....[92]....
        /*01ec*/ 	.word	0x05000014


	//   ....[93]....
        /*01f0*/ 	.word	0x05000014


	//   ....[94]....
        /*01f4*/ 	.word	0x05000014


	//   ....[95]....
        /*01f8*/ 	.word	0x05000014


	//   ....[96]....
        /*01fc*/ 	.word	0x05000014


	//   ....[97]....
        /*0200*/ 	.word	0x05000014


	//   ....[98]....
        /*0204*/ 	.word	0x05000014


	//   ....[99]....
        /*0208*/ 	.word	0x05000014


	//   ....[100]....
        /*020c*/ 	.word	0x05000014


	//   ....[101]....
        /*0210*/ 	.word	0x05000014


	//   ....[102]....
        /*0214*/ 	.word	0x05000014


	//   ....[103]....
        /*0218*/ 	.word	0x05000014


	//   ....[104]....
        /*021c*/ 	.word	0x05000014


	//   ....[105]....
        /*0220*/ 	.word	0x05000014


	//   ....[106]....
        /*0224*/ 	.word	0x05000014


	//   ....[107]....
        /*0228*/ 	.word	0x05000014


	//   ....[108]....
        /*022c*/ 	.word	0x05000014


	//   ....[109]....
        /*0230*/ 	.word	0x05000014


	//   ....[110]....
        /*0234*/ 	.word	0x05000014


	//   ....[111]....
        /*0238*/ 	.word	0x05000014


	//   ....[112]....
        /*023c*/ 	.word	0x05000014


	//   ....[113]....
        /*0240*/ 	.word	0x05000014


	//   ....[114]....
        /*0244*/ 	.word	0x05000014


	//   ....[115]....
        /*0248*/ 	.word	0x05000014


	//   ....[116]....
        /*024c*/ 	.word	0x05000014


	//   ....[117]....
        /*0250*/ 	.word	0x05000014


	//   ....[118]....
        /*0254*/ 	.word	0x05000014


	//   ....[119]....
        /*0258*/ 	.word	0x05000014


	//----- nvinfo : EIATTR_COOP_GROUP_INSTR_OFFSETS
	.align		4
.L_103:
        /*025c*/ 	.byte	0x04, 0x28
        /*025e*/ 	.short	(.L_105 - .L_104)


	//   ....[0]....
.L_104:
        /*0260*/ 	.word	0x000012e0


	//   ....[1]....
        /*0264*/ 	.word	0x000012f0


	//   ....[2]....
        /*0268*/ 	.word	0x00001330


	//   ....[3]....
        /*026c*/ 	.word	0x00001350


	//   ....[4]....
        /*0270*/ 	.word	0x00001380


	//   ....[5]....
        /*0274*/ 	.word	0x000013a0


	//   ....[6]....
        /*0278*/ 	.word	0x000013d0


	//   ....[7]....
        /*027c*/ 	.word	0x000013f0


	//   ....[8]....
        /*0280*/ 	.word	0x00001420


	//   ....[9]....
        /*0284*/ 	.word	0x00001460


	//   ....[10]....
        /*0288*/ 	.word	0x00001530


	//   ....[11]....
        /*028c*/ 	.word	0x00001540


	//   ....[12]....
        /*0290*/ 	.word	0x00001570


	//   ....[13]....
        /*0294*/ 	.word	0x00001590


	//   ....[14]....
        /*0298*/ 	.word	0x000015c0


	//   ....[15]....
        /*029c*/ 	.word	0x000015e0


	//   ....[16]....
        /*02a0*/ 	.word	0x00001610


	//   ....[17]....
        /*02a4*/ 	.word	0x00001630


	//   ....[18]....
        /*02a8*/ 	.word	0x00001660


	//   ....[19]....
        /*02ac*/ 	.word	0x00001680


	//   ....[20]....
        /*02b0*/ 	.word	0x00003ce0


	//   ....[21]....
        /*02b4*/ 	.word	0x00003d20


	//   ....[22]....
        /*02b8*/ 	.word	0x00003d50


	//   ....[23]....
        /*02bc*/ 	.word	0x00003d70


	//   ....[24]....
        /*02c0*/ 	.word	0x00003da0


	//   ....[25]....
        /*02c4*/ 	.word	0x00003dc0


	//   ....[26]....
        /*02c8*/ 	.word	0x00003df0


	//   ....[27]....
        /*02cc*/ 	.word	0x00003e10


	//   ....[28]....
        /*02d0*/ 	.word	0x00003e40


	//   ....[29]....
        /*02d4*/ 	.word	0x00003e60


	//   ....[30]....
        /*02d8*/ 	.word	0x00003f10


	//   ....[31]....
        /*02dc*/ 	.word	0x00003f20


	//   ....[32]....
        /*02e0*/ 	.word	0x00003f50


	//   ....[33]....
        /*02e4*/ 	.word	0x00003f70


	//   ....[34]....
        /*02e8*/ 	.word	0x00003fa0


	//   ....[35]....
        /*02ec*/ 	.word	0x00003fc0


	//   ....[36]....
        /*02f0*/ 	.word	0x00003ff0


	//   ....[37]....
        /*02f4*/ 	.word	0x00004010


	//   ....[38]....
        /*02f8*/ 	.word	0x00004040


	//   ....[39]....
        /*02fc*/ 	.word	0x00004060


	//   ....[40]....
        /*0300*/ 	.word	0x00007a30


	//   ....[41]....
        /*0304*/ 	.word	0x00007a70


	//   ....[42]....
        /*0308*/ 	.word	0x00007aa0


	//   ....[43]....
        /*030c*/ 	.word	0x00007ac0


	//   ....[44]....
        /*0310*/ 	.word	0x00007af0


	//   ....[45]....
        /*0314*/ 	.word	0x00007b10


	//   ....[46]....
        /*0318*/ 	.word	0x00007b40


	//   ....[47]....
        /*031c*/ 	.word	0x00007b60


	//   ....[48]....
        /*0320*/ 	.word	0x00007b90


	//   ....[49]....
        /*0324*/ 	.word	0x00007bb0


	//   ....[50]....
        /*0328*/ 	.word	0x00007c80


	//   ....[51]....
        /*032c*/ 	.word	0x00007c90


	//   ....[52]....
        /*0330*/ 	.word	0x00007cc0


	//   ....[53]....
        /*0334*/ 	.word	0x00007ce0


	//   ....[54]....
        /*0338*/ 	.word	0x00007d10


	//   ....[55]....
        /*033c*/ 	.word	0x00007d30


	//   ....[56]....
        /*0340*/ 	.word	0x00007d60


	//   ....[57]....
        /*0344*/ 	.word	0x00007d80


	//   ....[58]....
        /*0348*/ 	.word	0x00007db0


	//   ....[59]....
        /*034c*/ 	.word	0x00007dd0


	//   ....[60]....
        /*0350*/ 	.word	0x00009e50


	//   ....[61]....
        /*0354*/ 	.word	0x00009ea0


	//   ....[62]....
        /*0358*/ 	.word	0x00009ed0


	//   ....[63]....
        /*035c*/ 	.word	0x00009ef0


	//   ....[64]....
        /*0360*/ 	.word	0x00009f20


	//   ....[65]....
        /*0364*/ 	.word	0x00009f40


	//   ....[66]....
        /*0368*/ 	.word	0x00009f70


	//   ....[67]....
        /*036c*/ 	.word	0x00009f90


	//   ....[68]....
        /*0370*/ 	.word	0x00009fc0


	//   ....[69]....
        /*0374*/ 	.word	0x00009ff0


	//   ....[70]....
        /*0378*/ 	.word	0x0000a090


	//   ....[71]....
        /*037c*/ 	.word	0x0000a0a0


	//   ....[72]....
        /*0380*/ 	.word	0x0000a0d0


	//   ....[73]....
        /*0384*/ 	.word	0x0000a0f0


	//   ....[74]....
        /*0388*/ 	.word	0x0000a120


	//   ....[75]....
        /*038c*/ 	.word	0x0000a140


	//   ....[76]....
        /*0390*/ 	.word	0x0000a170


	//   ....[77]....
        /*0394*/ 	.word	0x0000a190


	//   ....[78]....
        /*0398*/ 	.word	0x0000a1c0


	//   ....[79]....
        /*039c*/ 	.word	0x0000a1e0


	//   ....[80]....
        /*03a0*/ 	.word	0x0000b240


	//   ....[81]....
        /*03a4*/ 	.word	0x0000b290


	//   ....[82]....
        /*03a8*/ 	.word	0x0000b320


	//   ....[83]....
        /*03ac*/ 	.word	0x0000b370


	//   ....[84]....
        /*03b0*/ 	.word	0x0000b3f0


	//   ....[85]....
        /*03b4*/ 	.word	0x0000b450


	//   ....[86]....
        /*03b8*/ 	.word	0x0000b4d0


	//   ....[87]....
        /*03bc*/ 	.word	0x0000b530


	//   ....[88]....
        /*03c0*/ 	.word	0x0000b5b0


	//   ....[89]....
        /*03c4*/ 	.word	0x0000b600


	//   ....[90]....
        /*03c8*/ 	.word	0x0000b680


	//   ....[91]....
        /*03cc*/ 	.word	0x0000b6d0


	//   ....[92]....
        /*03d0*/ 	.word	0x0000b760


	//   ....[93]....
        /*03d4*/ 	.word	0x0000b7b0


	//   ....[94]....
        /*03d8*/ 	.word	0x0000b830


	//   ....[95]....
        /*03dc*/ 	.word	0x0000b890


	//   ....[96]....
        /*03e0*/ 	.word	0x0000b910


	//   ....[97]....
        /*03e4*/ 	.word	0x0000b970


	//   ....[98]....
        /*03e8*/ 	.word	0x0000b9f0


	//   ....[99]....
        /*03ec*/ 	.word	0x0000ba40


	//   ....[100]....
        /*03f0*/ 	.word	0x0000bac0


	//   ....[101]....
        /*03f4*/ 	.word	0x0000bb10


	//   ....[102]....
        /*03f8*/ 	.word	0x0000bba0


	//   ....[103]....
        /*03fc*/ 	.word	0x0000bbf0


	//   ....[104]....
        /*0400*/ 	.word	0x0000bc70


	//   ....[105]....
        /*0404*/ 	.word	0x0000bcd0


	//   ....[106]....
        /*0408*/ 	.word	0x0000bd50


	//   ....[107]....
        /*040c*/ 	.word	0x0000bdb0


	//   ....[108]....
        /*0410*/ 	.word	0x0000be30


	//   ....[109]....
        /*0414*/ 	.word	0x0000be80


	//   ....[110]....
        /*0418*/ 	.word	0x0000bf00


	//   ....[111]....
        /*041c*/ 	.word	0x0000bf50


	//   ....[112]....
        /*0420*/ 	.word	0x0000bfe0


	//   ....[113]....
        /*0424*/ 	.word	0x0000c030


	//   ....[114]....
        /*0428*/ 	.word	0x0000c0b0


	//   ....[115]....
        /*042c*/ 	.word	0x0000c110


	//   ....[116]....
        /*0430*/ 	.word	0x0000c190


	//   ....[117]....
        /*0434*/ 	.word	0x0000c1f0


	//   ....[118]....
        /*0438*/ 	.word	0x0000c270


	//   ....[119]....
        /*043c*/ 	.word	0x0000c2c0


	//----- nvinfo : EIATTR_VRC_CTA_INIT_COUNT
	.align		4
.L_105:
        /*0440*/ 	.byte	0x02, 0x4a
	.zero		1
	.zero		1


	//----- nvinfo : EIATTR_EXIT_INSTR_OFFSETS
	.align		4
        /*0444*/ 	.byte	0x04, 0x1c
        /*0446*/ 	.short	(.L_107 - .L_106)


	//   ....[0]....
.L_106:
        /*0448*/ 	.word	0x00000850


	//   ....[1]....
        /*044c*/ 	.word	0x0000b1e0


	//----- nvinfo : EIATTR_CRS_STACK_SIZE
	.align		4
.L_107:
        /*0450*/ 	.byte	0x04, 0x1e
        /*0452*/ 	.short	(.L_109 - .L_108)
.L_108:
        /*0454*/ 	.word	0x00000000


	//----- nvinfo : EIATTR_CBANK_PARAM_SIZE
	.align		4
.L_109:
        /*0458*/ 	.byte	0x03, 0x19
        /*045a*/ 	.short	0x0028


	//----- nvinfo : EIATTR_PARAM_CBANK
	.align		4
        /*045c*/ 	.byte	0x04, 0x0a
        /*045e*/ 	.short	(.L_111 - .L_110)
	.align		4
.L_110:
        /*0460*/ 	.word	index@(.nv.constant0._Z24generate_sequence_kernelPK8EggModeljPKhiiPh)
        /*0464*/ 	.short	0x0380
        /*0466*/ 	.short	0x0028


	//----- nvinfo : EIATTR_SW_WAR
	.align		4
.L_111:
        /*0468*/ 	.byte	0x04, 0x36
        /*046a*/ 	.short	(.L_113 - .L_112)
.L_112:
        /*046c*/ 	.word	0x00000008
.L_113:


//--------------------- .nv.callgraph             --------------------------
	.section	.nv.callgraph,"",@"SHT_CUDA_CALLGRAPH"
	.align	4
	.sectionentsize	8
	.align		4
        /*0000*/ 	.word	0x00000000
	.align		4
        /*0004*/ 	.word	0xffffffff
	.align		4
        /*0008*/ 	.word	0x00000000
	.align		4
        /*000c*/ 	.word	0xfffffffe
	.align		4
        /*0010*/ 	.word	0x00000000
	.align		4
        /*0014*/ 	.word	0xfffffffd
	.align		4
        /*0018*/ 	.word	0x00000000
	.align		4
        /*001c*/ 	.word	0xfffffffc


//--------------------- .nv.constant4             --------------------------
	.section	.nv.constant4,"a",@progbits
	.align	8
	.align		8
.nv.constant4:
        /*0000*/ 	.dword	d_EXP2_TABLE
	.align		8
        /*0008*/ 	.dword	d_debug_updates


//--------------------- .text._Z20update_matrix_kernelPaiiiiiPKij --------------------------
	.section	.text._Z20update_matrix_kernelPaiiiiiPKij,"ax",@progbits
	.align	128
        .global         _Z20update_matrix_kernelPaiiiiiPKij
        .type           _Z20update_matrix_kernelPaiiiiiPKij,@function
        .size           _Z20update_matrix_kernelPaiiiiiPKij,(.L_x_858 - _Z20update_matrix_kernelPaiiiiiPKij)
        .other          _Z20update_matrix_kernelPaiiiiiPKij,@"STO_CUDA_ENTRY STV_DEFAULT"
_Z20update_matrix_kernelPaiiiiiPKij:
.text._Z20update_matrix_kernelPaiiiiiPKij:
[----:B------:R-:W-:Y:S01]  /*0000*/  LDC R1, c[0x0][0x37c] ;  /* 0x0000df00ff017b82 */ /* 0x000fe20000000800 */
[----:B------:R-:W0:Y:S07]  /*0010*/  S2R R0, SR_TID.X ;  /* 0x0000000000007919 */ /* 0x000e2e0000002100 */
[----:B------:R-:W0:Y:S08]  /*0020*/  S2UR UR4, SR_CTAID.X ;  /* 0x00000000000479c3 */ /* 0x000e300000002500 */
[----:B------:R-:W0:Y:S08]  /*0030*/  LDC R7, c[0x0][0x360] ;  /* 0x0000d800ff077b82 */ /* 0x000e300000000800 */
[----:B------:R-:W1:Y:S01]  /*0040*/  LDC.64 R2, c[0x0][0x388] ;  /* 0x0000e200ff027b82 */ /* 0x000e620000000a00 */
[----:B0-----:R-:W-:-:S02]  /*0050*/  IMAD R7, R7, UR4, R0 ;  /* 0x0000000407077c24 */ /* 0x001fc4000f8e0200 */
[----:B-1----:R-:W-:-:S05]  /*0060*/  IMAD R0, R3, R2, RZ ;  /* 0x0000000203007224 */ /* 0x002fca00078e02ff */
[----:B------:R-:W-:-:S13]  /*0070*/  ISETP.GE.AND P0, PT, R7, R0, PT ;  /* 0x000000000700720c */ /* 0x000fda0003f06270 */
[----:B------:R-:W-:Y:S05]  /*0080*/  @P0 EXIT ;  /* 0x000000000000094d */ /* 0x000fea0003800000 */
[----:B------:R-:W-:Y:S01]  /*0090*/  IABS R3, R2 ;  /* 0x0000000200037213 */ /* 0x000fe20000000000 */
[----:B------:R-:W0:Y:S01]  /*00a0*/  LDCU UR4, c[0x0][0x3a8] ;  /* 0x00007500ff0477ac */ /* 0x000e220008000800 */
[----:B------:R-:W-:Y:S01]  /*00b0*/  IABS R8, R7 ;  /* 0x0000000700087213 */ /* 0x000fe20000000000 */
[----:B------:R-:W-:Y:S01]  /*00c0*/  IMAD.MOV.U32 R13, RZ, RZ, RZ ;  /* 0x000000ffff0d7224 */ /* 0x000fe200078e00ff */
[----:B------:R-:W1:Y:S01]  /*00d0*/  I2F.RP R0, R3 ;  /* 0x0000000300007306 */ /* 0x000e620000209400 */
[----:B------:R-:W0:Y:S01]  /*00e0*/  LDCU UR5, c[0x0][0x398] ;  /* 0x00007300ff0577ac */ /* 0x000e220008000800 */
[----:B------:R-:W2:Y:S01]  /*00f0*/  LDCU.64 UR6, c[0x0][0x3a0] ;  /* 0x00007400ff0677ac */ /* 0x000ea20008000a00 */
[----:B------:R-:W3:Y:S05]  /*0100*/  LDCU.64 UR8, c[0x0][0x358] ;  /* 0x00006b00ff0877ac */ /* 0x000eea0008000a00 */
[----:B-1----:R-:W1:Y:S01]  /*0110*/  MUFU.RCP R0, R0 ;  /* 0x0000000000007308 */ /* 0x002e620000001000 */
[----:B0-----:R-:W-:-:S02]  /*0120*/  UIADD3 UR4, UPT, UPT, UR4, UR5, URZ ;  /* 0x0000000504047290 */ /* 0x001fc4000fffe0ff */
[----:B--2---:R-:W-:Y:S01]  /*0130*/  UIADD3 UR5, UP0, UPT, UR6, 0x8, URZ ;  /* 0x0000000806057890 */ /* 0x004fe2000ff1e0ff */
[----:B-1----:R-:W-:-:S04]  /*0140*/  VIADD R4, R0, 0xffffffe ;  /* 0x0ffffffe00047836 */ /* 0x002fc80000000000 */
[----:B------:R0:W1:Y:S02]  /*0150*/  F2I.FTZ.U32.TRUNC.NTZ R5, R4 ;  /* 0x0000000400057305 */ /* 0x000064000021f000 */
[----:B0-----:R-:W-:Y:S02]  /*0160*/  IMAD.MOV.U32 R4, RZ, RZ, RZ ;  /* 0x000000ffff047224 */ /* 0x001fe400078e00ff */
[----:B-1----:R-:W-:-:S04]  /*0170*/  IMAD.MOV R6, RZ, RZ, -R5 ;  /* 0x000000ffff067224 */ /* 0x002fc800078e0a05 */
[----:B------:R-:W-:-:S04]  /*0180*/  IMAD R9, R6, R3, RZ ;  /* 0x0000000306097224 */ /* 0x000fc800078e02ff */
[----:B------:R-:W-:-:S06]  /*0190*/  IMAD.HI.U32 R5, R5, R9, R4 ;  /* 0x0000000905057227 */ /* 0x000fcc00078e0004 */
[----:B------:R-:W-:Y:S02]  /*01a0*/  IMAD.HI.U32 R6, R5, R8, RZ ;  /* 0x0000000805067227 */ /* 0x000fe400078e00ff */
[----:B------:R-:W0:Y:S02]  /*01b0*/  LDC.64 R4, c[0x0][0x390] ;  /* 0x0000e400ff047b82 */ /* 0x000e240000000a00 */
[----:B------:R-:W-:-:S04]  /*01c0*/  IMAD.MOV R0, RZ, RZ, -R6 ;  /* 0x000000ffff007224 */ /* 0x000fc800078e0a06 */
[----:B------:R-:W-:-:S05]  /*01d0*/  IMAD R0, R3, R0, R8 ;  /* 0x0000000003007224 */ /* 0x000fca00078e0208 */
[----:B------:R-:W-:-:S13]  /*01e0*/  ISETP.GT.U32.AND P1, PT, R3, R0, PT ;  /* 0x000000000300720c */ /* 0x000fda0003f24070 */
[----:B------:R-:W-:Y:S02]  /*01f0*/  @!P1 IMAD.IADD R0, R0, 0x1, -R3 ;  /* 0x0000000100009824 */ /* 0x000fe400078e0a03 */
[----:B------:R-:W-:Y:S01]  /*0200*/  @!P1 VIADD R6, R6, 0x1 ;  /* 0x0000000106069836 */ /* 0x000fe20000000000 */
[----:B------:R-:W-:Y:S01]  /*0210*/  ISETP.NE.AND P1, PT, R2, RZ, PT ;  /* 0x000000ff0200720c */ /* 0x000fe20003f25270 */
[----:B0-----:R-:W-:Y:S01]  /*0220*/  VIADD R4, R4, UR4 ;  /* 0x0000000404047c36 */ /* 0x001fe20008000000 */
[----:B------:R-:W-:Y:S01]  /*0230*/  ISETP.GE.U32.AND P0, PT, R0, R3, PT ;  /* 0x000000030000720c */ /* 0x000fe20003f06070 */
[----:B------:R-:W-:Y:S01]  /*0240*/  VIADD R3, R5, UR4 ;  /* 0x0000000405037c36 */ /* 0x000fe20008000000 */
[----:B------:R-:W-:Y:S01]  /*0250*/  LOP3.LUT R0, R7, R2, RZ, 0x3c, !PT ;  /* 0x0000000207007212 */ /* 0x000fe200078e3cff */
[----:B------:R-:W-:-:S03]  /*0260*/  UIADD3.X UR4, UPT, UPT, URZ, UR7, URZ, UP0, !UPT ;  /* 0x00000007ff047290 */ /* 0x000fc600087fe4ff */
[----:B------:R-:W-:-:S03]  /*0270*/  ISETP.GE.AND P2, PT, R0, RZ, PT ;  /* 0x000000ff0000720c */ /* 0x000fc60003f46270 */
[----:B------:R-:W-:Y:S01]  /*0280*/  IMAD.U32 R5, RZ, RZ, UR4 ;  /* 0x00000004ff057e24 */ /* 0x000fe2000f8e00ff */
[----:B------:R-:W-:-:S03]  /*0290*/  UMOV UR4, URZ ;  /* 0x000000ff00047c82 */ /* 0x000fc60008000000 */
[----:B------:R-:W-:-:S06]  /*02a0*/  @P0 VIADD R6, R6, 0x1 ;  /* 0x0000000106060836 */ /* 0x000fcc0000000000 */
[----:B------:R-:W-:Y:S01]  /*02b0*/  @!P2 IMAD.MOV R6, RZ, RZ, -R6 ;  /* 0x000000ffff06a224 */ /* 0x000fe200078e0a06 */
[----:B------:R-:W-:-:S05]  /*02c0*/  @!P1 LOP3.LUT R6, RZ, R2, RZ, 0x33, !PT ;  /* 0x00000002ff069212 */ /* 0x000fca00078e33ff */
[----:B------:R-:W-:Y:S02]  /*02d0*/  IMAD.MOV R0, RZ, RZ, -R6 ;  /* 0x000000ffff007224 */ /* 0x000fe400078e0a06 */
[----:B------:R-:W-:Y:S02]  /*02e0*/  IMAD R3, R6, -0x61c88647, R3 ;  /* 0x9e3779b906037824 */ /* 0x000fe400078e0203 */
[----:B------:R-:W-:Y:S02]  /*02f0*/  IMAD R7, R2, R0, R7 ;  /* 0x0000000002077224 */ /* 0x000fe400078e0207 */
[----:B------:R-:W-:Y:S02]  /*0300*/  IMAD.MOV.U32 R0, RZ, RZ, RZ ;  /* 0x000000ffff007224 */ /* 0x000fe400078e00ff */
[----:B------:R-:W-:Y:S02]  /*0310*/  IMAD R4, R7, -0x61c88647, R4 ;  /* 0x9e3779b907047824 */ /* 0x000fe400078e0204 */
[----:B------:R-:W-:-:S02]  /*0320*/  IMAD.U32 R2, RZ, RZ, UR5 ;  /* 0x00000005ff027e24 */ /* 0x000fc4000f8e00ff */
[----:B------:R-:W-:Y:S02]  /*0330*/  VIADD R8, R3, 0x3 ;  /* 0x0000000303087836 */ /* 0x000fe40000000000 */
[----:B---3--:R-:W-:-:S07]  /*0340*/  VIADD R9, R4, 0x3 ;  /* 0x0000000304097836 */ /* 0x008fce0000000000 */
.L_x_3:
[----:B------:R-:W-:-:S05]  /*0350*/  IMAD.MOV.U32 R3, RZ, RZ, R5 ;  /* 0x000000ffff037224 */ /* 0x000fca00078e0005 */
[----:B------:R-:W2:Y:S04]  /*0360*/  LDG.E.CONSTANT R11, desc[UR8][R2.64] ;  /* 0x00000008020b7981 */ /* 0x000ea8000c1e9900 */
[----:B------:R-:W3:Y:S04]  /*0370*/  LDG.E.CONSTANT R17, desc[UR8][R2.64+-0x8] ;  /* 0xfffff80802117981 */ /* 0x000ee8000c1e9900 */
[----:B------:R-:W4:Y:S04]  /*0380*/  LDG.E.CONSTANT R12, desc[UR8][R2.64+-0x4] ;  /* 0xfffffc08020c7981 */ /* 0x000f28000c1e9900 */
[----:B------:R0:W5:Y:S01]  /*0390*/  LDG.E.CONSTANT R10, desc[UR8][R2.64+0x4] ;  /* 0x00000408020a7981 */ /* 0x000162000c1e9900 */
[----:B------:R-:W-:-:S02]  /*03a0*/  VIADD R4, R9, 0xffffffff ;  /* 0xffffffff09047836 */ /* 0x000fc40000000000 */
[----:B------:R-:W-:-:S03]  /*03b0*/  VIADD R14, R8, 0xffffffff ;  /* 0xffffffff080e7836 */ /* 0x000fc60000000000 */
[----:B------:R-:W-:Y:S02]  /*03c0*/  SHF.R.U32.HI R5, RZ, 0x10, R4 ;  /* 0x00000010ff057819 */ /* 0x000fe40000011604 */
[----:B------:R-:W-:Y:S02]  /*03d0*/  SHF.R.U32.HI R15, RZ, 0x10, R14 ;  /* 0x00000010ff0f7819 */ /* 0x000fe4000001160e */
[----:B------:R-:W-:Y:S02]  /*03e0*/  LOP3.LUT R5, R5, R4, RZ, 0x3c, !PT ;  /* 0x0000000405057212 */ /* 0x000fe400078e3cff */
[----:B------:R-:W-:-:S03]  /*03f0*/  LOP3.LUT R15, R15, R14, RZ, 0x3c, !PT ;  /* 0x0000000e0f0f7212 */ /* 0x000fc600078e3cff */
[----:B------:R-:W-:Y:S02]  /*0400*/  IMAD R5, R5, -0x7a143595, RZ ;  /* 0x85ebca6b05057824 */ /* 0x000fe400078e02ff */
[----:B------:R-:W-:-:S03]  /*0410*/  IMAD R15, R15, -0x7a143595, RZ ;  /* 0x85ebca6b0f0f7824 */ /* 0x000fc600078e02ff */
        /* <DEDUP_REMOVED lines=9> */
[----:B------:R-:W-:Y:S02]  /*04b0*/  LOP3.LUT R15, R15, R14, RZ, 0x3c, !PT ;  /* 0x0000000e0f0f7212 */ /* 0x000fe400078e3cff */
[----:B--2---:R-:W-:Y:S02]  /*04c0*/  ISETP.NE.AND P0, PT, R11, RZ, PT ;  /* 0x000000ff0b00720c */ /* 0x004fe40003f05270 */
[----:B---3--:R-:W-:-:S02]  /*04d0*/  ISETP.NE.AND P2, PT, R17, RZ, PT ;  /* 0x000000ff1100720c */ /* 0x008fc40003f45270 */
[----:B----4-:R-:W-:-:S09]  /*04e0*/  ISETP.NE.AND P1, PT, R12, RZ, PT ;  /* 0x000000ff0c00720c */ /* 0x010fd20003f25270 */
[----:B------:R-:W-:Y:S02]  /*04f0*/  @P0 LOP3.LUT R14, R5, 0x1, RZ, 0xc0, !PT ;  /* 0x00000001050e0812 */ /* 0x000fe400078ec0ff */
[----:B------:R-:W-:Y:S02]  /*0500*/  @P0 LOP3.LUT R4, R15, 0x1, RZ, 0xc0, !PT ;  /* 0x000000010f040812 */ /* 0x000fe400078ec0ff */
[----:B------:R-:W-:Y:S02]  /*0510*/  ISETP.NE.U32.AND P4, PT, R14, 0x1, P0 ;  /* 0x000000010e00780c */ /* 0x000fe40000785070 */
[----:B------:R-:W-:Y:S02]  /*0520*/  ISETP.NE.U32.AND P3, PT, R4, 0x1, P0 ;  /* 0x000000010400780c */ /* 0x000fe40000765070 */
[----:B------:R-:W-:Y:S02]  /*0530*/  @P0 SHF.R.U32.HI R15, RZ, 0x1, R15 ;  /* 0x00000001ff0f0819 */ /* 0x000fe4000001160f */
[----:B------:R-:W-:-:S02]  /*0540*/  @P0 SHF.R.U32.HI R14, RZ, 0x1, R5 ;  /* 0x00000001ff0e0819 */ /* 0x000fc40000011605 */
[----:B------:R-:W-:Y:S02]  /*0550*/  @P0 LOP3.LUT R15, R15, 0x1f, RZ, 0xc0, !PT ;  /* 0x0000001f0f0f0812 */ /* 0x000fe400078ec0ff */
[----:B------:R-:W-:-:S03]  /*0560*/  @P0 LOP3.LUT R14, R14, 0x1f, RZ, 0xc0, !PT ;  /* 0x0000001f0e0e0812 */ /* 0x000fc600078ec0ff */
[----:B------:R-:W-:Y:S02]  /*0570*/  @P0 IMAD.MOV R4, RZ, RZ, -R15 ;  /* 0x000000ffff040224 */ /* 0x000fe400078e0a0f */
[----:B------:R-:W-:Y:S02]  /*0580*/  @P0 IMAD.MOV R5, RZ, RZ, -R14 ;  /* 0x000000ffff050224 */ /* 0x000fe400078e0a0e */
[----:B------:R-:W-:Y:S02]  /*0590*/  @P3 IMAD.MOV.U32 R15, RZ, RZ, R4 ;  /* 0x000000ffff0f3224 */ /* 0x000fe400078e0004 */
[----:B------:R-:W-:Y:S01]  /*05a0*/  @P4 IMAD.MOV.U32 R14, RZ, RZ, R5 ;  /* 0x000000ffff0e4224 */ /* 0x000fe200078e0005 */
[----:B0-----:R-:W-:Y:S06]  /*05b0*/  @!P2 BRA `(.L_x_0) ;  /* 0x00000000009ca947 */ /* 0x001fec0003800000 */
[----:B------:R-:W-:Y:S01]  /*05c0*/  VIADD R16, R8, 0xfffffffd ;  /* 0xfffffffd08107836 */ /* 0x000fe20000000000 */
[----:B------:R-:W-:Y:S01]  /*05d0*/  SHF.R.S32.HI R21, RZ, 0x1f, R17 ;  /* 0x0000001fff157819 */ /* 0x000fe20000011411 */
        /* <DEDUP_REMOVED lines=17> */
[----:B------:R-:W-:Y:S02]  /*06f0*/  LOP3.LUT R4, R19, 0x1, RZ, 0xc0, !PT ;  /* 0x0000000113047812 */ /* 0x000fe400078ec0ff */
[----:B------:R-:W-:-:S02]  /*0700*/  LOP3.LUT R16, R5, 0x1, RZ, 0xc0, !PT ;  /* 0x0000000105107812 */ /* 0x000fc400078ec0ff */
[----:B------:R-:W-:Y:S02]  /*0710*/  SHF.R.U32.HI R19, RZ, 0x1, R19 ;  /* 0x00000001ff137819 */ /* 0x000fe40000011613 */
[----:B------:R-:W-:Y:S02]  /*0720*/  ISETP.NE.U32.AND P2, PT, R4, 0x1, PT ;  /* 0x000000010400780c */ /* 0x000fe40003f45070 */
[----:B------:R-:W-:Y:S02]  /*0730*/  ISETP.NE.U32.AND P3, PT, R16, 0x1, PT ;  /* 0x000000011000780c */ /* 0x000fe40003f65070 */
[----:B------:R-:W-:Y:S02]  /*0740*/  SHF.R.U32.HI R5, RZ, 0x1, R5 ;  /* 0x00000001ff057819 */ /* 0x000fe40000011605 */
[----:B------:R-:W-:Y:S01]  /*0750*/  LOP3.LUT R4, R19, 0x1f, RZ, 0xc0, !PT ;  /* 0x0000001f13047812 */ /* 0x000fe200078ec0ff */
[----:B------:R-:W-:Y:S01]  /*0760*/  IMAD.MOV.U32 R19, RZ, RZ, R13 ;  /* 0x000000ffff137224 */ /* 0x000fe200078e000d */
[----:B------:R-:W-:-:S03]  /*0770*/  LOP3.LUT R5, R5, 0x1f, RZ, 0xc0, !PT ;  /* 0x0000001f05057812 */ /* 0x000fc600078ec0ff */
[----:B------:R-:W-:Y:S02]  /*0780*/  IMAD.MOV R16, RZ, RZ, -R4 ;  /* 0x000000ffff107224 */ /* 0x000fe400078e0a04 */
[----:B------:R-:W-:Y:S02]  /*0790*/  IMAD.MOV R18, RZ, RZ, -R5 ;  /* 0x000000ffff127224 */ /* 0x000fe400078e0a05 */
[----:B------:R-:W-:Y:S02]  /*07a0*/  @P2 IMAD.MOV.U32 R4, RZ, RZ, R16 ;  /* 0x000000ffff042224 */ /* 0x000fe400078e0010 */
[----:B------:R-:W-:Y:S02]  /*07b0*/  @P3 IMAD.MOV.U32 R5, RZ, RZ, R18 ;  /* 0x000000ffff053224 */ /* 0x000fe400078e0012 */
[----:B------:R-:W-:Y:S02]  /*07c0*/  IMAD.MOV.U32 R18, RZ, RZ, R0 ;  /* 0x000000ffff127224 */ /* 0x000fe400078e0000 */
[----:B------:R-:W-:-:S04]  /*07d0*/  IMAD.WIDE R4, R4, R5, RZ ;  /* 0x0000000504047225 */ /* 0x000fc800078e02ff */
[----:B------:R-:W-:Y:S02]  /*07e0*/  IMAD R5, R5, R17, RZ ;  /* 0x0000001105057224 */ /* 0x000fe400078e02ff */
[----:B------:R-:W-:-:S04]  /*07f0*/  IMAD.WIDE.U32 R18, R17, R4, R18 ;  /* 0x0000000411127225 */ /* 0x000fc800078e0012 */
[----:B------:R-:W-:Y:S02]  /*0800*/  IMAD R5, R4, R21, R5 ;  /* 0x0000001504057224 */ /* 0x000fe400078e0205 */
[----:B------:R-:W-:Y:S02]  /*0810*/  IMAD.MOV.U32 R0, RZ, RZ, R18 ;  /* 0x000000ffff007224 */ /* 0x000fe400078e0012 */
[----:B------:R-:W-:-:S07]  /*0820*/  IMAD.IADD R13, R19, 0x1, R5 ;  /* 0x00000001130d7824 */ /* 0x000fce00078e0205 */
.L_x_0:
[----:B------:R-:W-:Y:S02]  /*0830*/  VIADD R17, R9, 0xfffffffe ;  /* 0xfffffffe09117836 */ /* 0x000fe40000000000 */
[----:B------:R-:W-:-:S04]  /*0840*/  @P0 IMAD.WIDE R4, R15, R14, RZ ;  /* 0x0000000e0f040225 */ /* 0x000fc800078e02ff */
[----:B------:R-:W-:Y:S01]  /*0850*/  VIADD R16, R8, 0xfffffffe ;  /* 0xfffffffe08107836 */ /* 0x000fe20000000000 */
[----:B------:R-:W-:Y:S06]  /*0860*/  @!P1 BRA `(.L_x_1) ;  /* 0x0000000000949947 */ /* 0x000fec0003800000 */
[----:B------:R-:W-:Y:S02]  /*0870*/  SHF.R.U32.HI R15, RZ, 0x10, R16 ;  /* 0x00000010ff0f7819 */ /* 0x000fe40000011610 */
[----:B------:R-:W-:Y:S02]  /*0880*/  SHF.R.U32.HI R14, RZ, 0x10, R17 ;  /* 0x00000010ff0e7819 */ /* 0x000fe40000011611 */
[----:B------:R-:W-:Y:S02]  /*0890*/  LOP3.LUT R15, R15, R16, RZ, 0x3c, !PT ;  /* 0x000000100f0f7212 */ /* 0x000fe400078e3cff */
[----:B------:R-:W-:Y:S02]  /*08a0*/  LOP3.LUT R14, R14, R17, RZ, 0x3c, !PT ;  /* 0x000000110e0e7212 */ /* 0x000fe400078e3cff */
[----:B------:R-:W-:Y:S01]  /*08b0*/  SHF.R.S32.HI R19, RZ, 0x1f, R12 ;  /* 0x0000001fff137819 */ /* 0x000fe2000001140c */
        /* <DEDUP_REMOVED lines=18> */
[----:B------:R-:W-:Y:S02]  /*09e0*/  LOP3.LUT R15, R16, 0x1f, RZ, 0xc0, !PT ;  /* 0x0000001f100f7812 */ /* 0x000fe400078ec0ff */
        /* <DEDUP_REMOVED lines=8> */
[----:B------:R-:W-:Y:S02]  /*0a70*/  IMAD.MOV.U32 R17, RZ, RZ, R13 ;  /* 0x000000ffff117224 */ /* 0x000fe400078e000d */
[----:B------:R-:W-:Y:S02]  /*0a80*/  IMAD R15, R14, R19, R15 ;  /* 0x000000130e0f7224 */ /* 0x000fe400078e020f */
[----:B------:R-:W-:-:S04]  /*0a90*/  IMAD.WIDE.U32 R12, R12, R14, R16 ;  /* 0x0000000e0c0c7225 */ /* 0x000fc800078e0010 */
[----:B------:R-:W-:Y:S02]  /*0aa0*/  IMAD.MOV.U32 R0, RZ, RZ, R12 ;  /* 0x000000ffff007224 */ /* 0x000fe400078e000c */
[----:B------:R-:W-:-:S07]  /*0ab0*/  IMAD.IADD R13, R13, 0x1, R15 ;  /* 0x000000010d0d7824 */ /* 0x000fce00078e020f */
.L_x_1:
[----:B-----5:R-:W-:Y:S01]  /*0ac0*/  ISETP.NE.AND P1, PT, R10, RZ, PT ;  /* 0x000000ff0a00720c */ /* 0x020fe20003f25270 */
[----:B------:R-:W-:Y:S01]  /*0ad0*/  @P0 IMAD R5, R5, R11, RZ ;  /* 0x0000000b05050224 */ /* 0x000fe200078e02ff */
[----:B------:R-:W-:Y:S01]  /*0ae0*/  @P0 SHF.R.S32.HI R17, RZ, 0x1f, R11 ;  /* 0x0000001fff110819 */ /* 0x000fe2000001140b */
[----:B------:R-:W-:Y:S01]  /*0af0*/  @P0 IMAD.MOV.U32 R12, RZ, RZ, R0 ;  /* 0x000000ffff0c0224 */ /* 0x000fe200078e0000 */
[----:B------:R-:W-:-:S03]  /*0b00*/  UIADD3 UR4, UPT, UPT, UR4, 0x4, URZ ;  /* 0x0000000404047890 */ /* 0x000fc6000fffe0ff */
[----:B------:R-:W-:Y:S01]  /*0b10*/  @P0 IMAD.WIDE.U32 R14, R11, R4, R12 ;  /* 0x000000040b0e0225 */ /* 0x000fe200078e000c */
[----:B------:R-:W-:-:S03]  /*0b20*/  UISETP.NE.AND UP0, UPT, UR4, 0x154, UPT ;  /* 0x000001540400788c */ /* 0x000fc6000bf05270 */
[----:B------:R-:W-:Y:S02]  /*0b30*/  @P0 IMAD R5, R4, R17, R5 ;  /* 0x0000001104050224 */ /* 0x000fe400078e0205 */
[----:B------:R-:W-:Y:S02]  /*0b40*/  @P0 IMAD.MOV.U32 R0, RZ, RZ, R14 ;  /* 0x000000ffff000224 */ /* 0x000fe400078e000e */
[----:B------:R-:W-:Y:S01]  /*0b50*/  @P0 IMAD.IADD R13, R15, 0x1, R5 ;  /* 0x000000010f0d0824 */ /* 0x000fe200078e0205 */
        /* <DEDUP_REMOVED lines=37> */
.L_x_2:
[----:B------:R-:W-:Y:S01]  /*0db0*/  IADD3 R2, P0, PT, R2, 0x10, RZ ;  /* 0x0000001002027810 */ /* 0x000fe20007f1e0ff */
[----:B------:R-:W-:Y:S02]  /*0dc0*/  VIADD R8, R8, 0x4 ;  /* 0x0000000408087836 */ /* 0x000fe40000000000 */
[----:B------:R-:W-:Y:S02]  /*0dd0*/  VIADD R9, R9, 0x4 ;  /* 0x0000000409097836 */ /* 0x000fe40000000000 */
[----:B------:R-:W-:Y:S01]  /*0de0*/  IMAD.X R5, RZ, RZ, R3, P0 ;  /* 0x000000ffff057224 */ /* 0x000fe200000e0603 */
[----:B------:R-:W-:Y:S07]  /*0df0*/  BRA.U UP0, `(.L_x_3) ;  /* 0xfffffff500547547 */ /* 0x000fee000b83ffff */
[----:B------:R-:W0:Y:S01]  /*0e00*/  LDCU UR6, c[0x0][0x388] ;  /* 0x00007100ff0677ac */ /* 0x000e220008000800 */
[----:B------:R-:W1:Y:S01]  /*0e10*/  LDCU.64 UR4, c[0x0][0x380] ;  /* 0x00007000ff0477ac */ /* 0x000e620008000a00 */
[----:B0-----:R-:W-:-:S05]  /*0e20*/  IMAD R6, R6, UR6, R7 ;  /* 0x0000000606067c24 */ /* 0x001fca000f8e0207 */
[----:B-1----:R-:W-:-:S04]  /*0e30*/  IADD3 R2, P0, PT, R6, UR4, RZ ;  /* 0x0000000406027c10 */ /* 0x002fc8000ff1e0ff */
[----:B------:R-:W-:-:S05]  /*0e40*/  LEA.HI.X.SX32 R3, R6, UR5, 0x1, P0 ;  /* 0x0000000506037c11 */ /* 0x000fca00080f0eff */
[----:B------:R-:W2:Y:S01]  /*0e50*/  LDG.E.U8 R4, desc[UR8][R2.64] ;  /* 0x0000000802047981 */ /* 0x000ea2000c1e1100 */
[----:B------:R-:W-:Y:S01]  /*0e60*/  ISETP.LT.U32.AND P1, PT, R0, 0x880, PT ;  /* 0x000008800000780c */ /* 0x000fe20003f21070 */
[----:B------:R-:W-:Y:S01]  /*0e70*/  BSSY.RECONVERGENT B0, `(.L_x_4) ;  /* 0x0000021000007945 */ /* 0x000fe20003800200 */
[C---:B--2---:R-:W-:Y:S02]  /*0e80*/  ISETP.NE.AND P0, PT, R4.reuse, 0x7f, PT ;  /* 0x0000007f0400780c */ /* 0x044fe40003f05270 */
[----:B------:R-:W-:Y:S02]  /*0e90*/  PRMT R4, R4, 0x8880, RZ ;  /* 0x0000888004047816 */ /* 0x000fe400000000ff */
[----:B------:R-:W-:Y:S02]  /*0ea0*/  ISETP.LT.OR.EX P0, PT, R13, RZ, !P0, P1 ;  /* 0x000000ff0d00720c */ /* 0x000fe40004701710 */
[----:B------:R-:W-:-:S04]  /*0eb0*/  PRMT R4, R4, 0x7710, RZ ;  /* 0x0000771004047816 */ /* 0x000fc800000000ff */
[----:B------:R-:W-:-:S07]  /*0ec0*/  PRMT R7, R4, 0x7610, R7 ;  /* 0x0000761004077816 */ /* 0x000fce0000000007 */
[----:B------:R-:W-:Y:S05]  /*0ed0*/  @P0 BRA `(.L_x_5) ;  /* 0x0000000000240947 */ /* 0x000fea0003800000 */
[----:B------:R-:W0:Y:S01]  /*0ee0*/  S2R R0, SR_LANEID ;  /* 0x0000000000007919 */ /* 0x000e220000000000 */
[----:B------:R-:W1:Y:S01]  /*0ef0*/  LDC.64 R4, c[0x4][0x8] ;  /* 0x01000200ff047b82 */ /* 0x000e620000000a00 */
[----:B------:R-:W-:Y:S02]  /*0f00*/  VOTEU.ANY UR4, UPT, PT ;  /* 0x0000000000047886 */ /* 0x000fe400038e0100 */
[----:B------:R-:W-:Y:S02]  /*0f10*/  UFLO.U32 UR5, UR4 ;  /* 0x00000004000572bd */ /* 0x000fe400080e0000 */
[----:B------:R-:W1:Y:S04]  /*0f20*/  POPC R9, UR4 ;  /* 0x0000000400097d09 */ /* 0x000e680008000000 */
[----:B0-----:R-:W-:-:S13]  /*0f30*/  ISETP.EQ.U32.AND P0, PT, R0, UR5, PT ;  /* 0x0000000500007c0c */ /* 0x001fda000bf02070 */
[----:B-1----:R0:W-:Y:S01]  /*0f40*/  @P0 REDG.E.ADD.STRONG.GPU desc[UR8][R4.64], R9 ;  /* 0x000000090400098e */ /* 0x0021e2000c12e108 */
[----:B------:R-:W-:Y:S01]  /*0f50*/  VIADD R7, R7, 0x1 ;  /* 0x0000000107077836 */ /* 0x000fe20000000000 */
[----:B------:R-:W-:Y:S06]  /*0f60*/  BRA `(.L_x_6) ;  /* 0x0000000000447947 */ /* 0x000fec0003800000 */
.L_x_5:
[----:B------:R-:W-:Y:S02]  /*0f70*/  PRMT R4, R7, 0x8880, RZ ;  /* 0x0000888007047816 */ /* 0x000fe400000000ff */
[----:B------:R-:W-:Y:S02]  /*0f80*/  ISETP.GT.U32.AND P1, PT, R0, -0x880, PT ;  /* 0xfffff7800000780c */ /* 0x000fe40003f24070 */
[----:B------:R-:W-:-:S04]  /*0f90*/  ISETP.GE.AND P0, PT, R4, -0x7e, PT ;  /* 0xffffff820400780c */ /* 0x000fc80003f06270 */
[----:B------:R-:W-:-:S13]  /*0fa0*/  ISETP.GT.OR.EX P0, PT, R13, -0x1, !P0, P1 ;  /* 0xffffffff0d00780c */ /* 0x000fda0004704710 */
[----:B------:R-:W-:Y:S05]  /*0fb0*/  @P0 BRA `(.L_x_6) ;  /* 0x0000000000300947 */ /* 0x000fea0003800000 */
[----:B------:R-:W0:Y:S01]  /*0fc0*/  S2R R0, SR_LANEID ;  /* 0x0000000000007919 */ /* 0x000e220000000000 */
[----:B------:R-:W1:Y:S01]  /*0fd0*/  LDCU.64 UR4, c[0x4][0x8] ;  /* 0x01000100ff0477ac */ /* 0x000e620008000a00 */
[----:B------:R-:W-:Y:S02]  /*0fe0*/  VOTEU.ANY UR6, UPT, PT ;  /* 0x0000000000067886 */ /* 0x000fe400038e0100 */
[----:B------:R-:W-:Y:S02]  /*0ff0*/  UFLO.U32 UR7, UR6 ;  /* 0x00000006000772bd */ /* 0x000fe400080e0000 */
[----:B------:R-:W2:Y:S01]  /*1000*/  POPC R9, UR6 ;  /* 0x0000000600097d09 */ /* 0x000ea20008000000 */
[----:B-1----:R-:W-:-:S04]  /*1010*/  UIADD3 UR4, UP0, UPT, UR4, 0x4, URZ ;  /* 0x0000000404047890 */ /* 0x002fc8000ff1e0ff */
[----:B------:R-:W-:Y:S02]  /*1020*/  UIADD3.X UR5, UPT, UPT, URZ, UR5, URZ, UP0, !UPT ;  /* 0x00000005ff057290 */ /* 0x000fe400087fe4ff */
[----:B------:R-:W-:-:S04]  /*1030*/  IMAD.U32 R4, RZ, RZ, UR4 ;  /* 0x00000004ff047e24 */ /* 0x000fc8000f8e00ff */
[----:B------:R-:W-:Y:S01]  /*1040*/  IMAD.U32 R5, RZ, RZ, UR5 ;  /* 0x00000005ff057e24 */ /* 0x000fe2000f8e00ff */
[----:B0-----:R-:W-:-:S13]  /*1050*/  ISETP.EQ.U32.AND P0, PT, R0, UR7, PT ;  /* 0x0000000700007c0c */ /* 0x001fda000bf02070 */
[----:B--2---:R1:W-:Y:S01]  /*1060*/  @P0 REDG.E.ADD.STRONG.GPU desc[UR8][R4.64], R9 ;  /* 0x000000090400098e */ /* 0x0043e2000c12e108 */
[----:B------:R-:W-:-:S07]  /*1070*/  VIADD R7, R7, 0xffffffff ;  /* 0xffffffff07077836 */ /* 0x000fce0000000000 */
.L_x_6:
[----:B------:R-:W-:Y:S05]  /*1080*/  BSYNC.RECONVERGENT B0 ;  /* 0x0000000000007941 */ /* 0x000fea0003800200 */
.L_x_4:
[----:B------:R-:W-:Y:S01]  /*1090*/  STG.E.U8 desc[UR8][R2.64], R7 ;  /* 0x0000000702007986 */ /* 0x000fe2000c101108 */
[----:B------:R-:W-:Y:S05]  /*10a0*/  EXIT ;  /* 0x000000000000794d */ /* 0x000fea0003800000 */
.L_x_7:
[----:B------:R-:W-:-:S00]  /*10b0*/  BRA `(.L_x_7) ;  /* 0xfffffffc00fc7947 */ /* 0x000fc0000383ffff */
[----:B------:R-:W-:-:S00]  /*10c0*/  NOP ;  /* 0x0000000000007918 */ /* 0x000fc00000000000 */
        /* <DEDUP_REMOVED lines=11> */
.L_x_858:


//--------------------- .text._Z21train_sequence_kernelPKhliPK8EggModelPaPij --------------------------
	.section	.text._Z21train_sequence_kernelPKhliPK8EggModelPaPij,"ax",@progbits
	.align	128
        .global         _Z21train_sequence_kernelPKhliPK8EggModelPaPij
        .type           _Z21train_sequence_kernelPKhliPK8EggModelPaPij,@function
        .size           _Z21train_sequence_kernelPKhliPK8EggModelPaPij,(.L_x_855 - _Z21train_sequence_kernelPKhliPK8EggModelPaPij)
        .other          _Z21train_sequence_kernelPKhliPK8EggModelPaPij,@"STO_CUDA_ENTRY STV_DEFAULT"
_Z21train_sequence_kernelPKhliPK8EggModelPaPij:
.text._Z21train_sequence_kernelPKhliPK8EggModelPaPij:
[----:B------:R-:W0:Y:S01]  /*0000*/  LDC R1, c[0x0][0x37c] ;  /* 0x0000df00ff017b82 */ /* 0x000e220000000800 */
[----:B------:R-:W1:Y:S01]  /*0010*/  S2R R39, SR_TID.X ;  /* 0x0000000000277919 */ /* 0x000e620000002100 */
[----:B0-----:R-:W-:Y:S01]  /*0020*/  VIADD R1, R1, 0xfffffc00 ;  /* 0xfffffc0001017836 */ /* 0x001fe20000000000 */
[----:B------:R-:W0:Y:S01]  /*0030*/  LDCU.64 UR38, c[0x0][0x358] ;  /* 0x00006b00ff2677ac */ /* 0x000e220008000a00 */
[----:B------:R-:W-:Y:S01]  /*0040*/  BSSY.RECONVERGENT B0, `(.L_x_8) ;  /* 0x0000057000007945 */ /* 0x000fe20003800200 */
[----:B------:R-:W2:Y:S02]  /*0050*/  S2R R37, SR_CTAID.X ;  /* 0x0000000000257919 */ /* 0x000ea40000002500 */
[C---:B------:R-:W-:Y:S01]  /*0060*/  R2UR UR6, R1.reuse ;  /* 0x00000000010672ca */ /* 0x040fe200000e0000 */
[----:B------:R-:W3:Y:S01]  /*0070*/  LDCU.64 UR4, c[0x0][0x3a0] ;  /* 0x00007400ff0477ac */ /* 0x000ee20008000a00 */
[----:B------:R-:W-:-:S11]  /*0080*/  R2UR UR25, R1 ;  /* 0x00000000011972ca */ /* 0x000fd600000e0000 */
[----:B------:R-:W-:Y:S01]  /*0090*/  UIADD3 UR43, UPT, UPT, UR6, 0x100, URZ ;  /* 0x00000100062b7890 */ /* 0x000fe2000fffe0ff */
[----:B-1----:R-:W-:-:S13]  /*00a0*/  ISETP.GT.U32.AND P0, PT, R39, 0x153, PT ;  /* 0x000001532700780c */ /* 0x002fda0003f04070 */
[----:B0--3--:R-:W-:Y:S05]  /*00b0*/  @P0 BRA `(.L_x_9) ;  /* 0x00000004003c0947 */ /* 0x009fea0003800000 */
[----:B------:R-:W0:Y:S01]  /*00c0*/  LDC R41, c[0x0][0x360] ;  /* 0x0000d800ff297b82 */ /* 0x000e220000000800 */
[----:B------:R-:W-:-:S07]  /*00d0*/  IMAD.MOV.U32 R4, RZ, RZ, R39 ;  /* 0x000000ffff047224 */ /* 0x000fce00078e0027 */
.L_x_10:
[----:B-1----:R-:W-:Y:S01]  /*00e0*/  IMAD.IADD R0, R4, 0x1, -R39 ;  /* 0x0000000104007824 */ /* 0x002fe200078e0a27 */
[----:B0-----:R-:W-:Y:S02]  /*00f0*/  LOP3.LUT R2, R41, 0xffff, RZ, 0xc0, !PT ;  /* 0x0000ffff29027812 */ /* 0x001fe400078ec0ff */
[----:B------:R-:W-:Y:S02]  /*0100*/  MOV R6, 0x130 ;  /* 0x0000013000067802 */ /* 0x000fe40000000f00 */
[----:B------:R-:W-:-:S07]  /*0110*/  LOP3.LUT R7, R0, 0xffff, RZ, 0xc0, !PT ;  /* 0x0000ffff00077812 */ /* 0x000fce00078ec0ff */
[----:B--2---:R-:W-:Y:S05]  /*0120*/  CALL.REL.NOINC `($__internal_1_$__cuda_sm20_div_u16) ;  /* 0x0000029c00687944 */ /* 0x004fea0003c00000 */
[----:B------:R-:W-:-:S05]  /*0130*/  IMAD R0, R37, 0x2a80, R4 ;  /* 0x00002a8025007824 */ /* 0x000fca00078e0204 */
[----:B------:R-:W-:-:S04]  /*0140*/  IADD3 R2, P0, PT, R0, UR4, RZ ;  /* 0x0000000400027c10 */ /* 0x000fc8000ff1e0ff */
[----:B------:R-:W-:-:S05]  /*0150*/  LEA.HI.X.SX32 R3, R0, UR5, 0x1, P0 ;  /* 0x0000000500037c11 */ /* 0x000fca00080f0eff */
[----:B------:R-:W2:Y:S04]  /*0160*/  LDG.E.U8 R5, desc[UR38][R2.64] ;  /* 0x0000002602057981 */ /* 0x000ea8000c1e1100 */
[----:B------:R-:W3:Y:S04]  /*0170*/  LDG.E.U8 R6, desc[UR38][R2.64+0x154] ;  /* 0x0001542602067981 */ /* 0x000ee8000c1e1100 */
[----:B------:R-:W4:Y:S04]  /*0180*/  LDG.E.U8 R7, desc[UR38][R2.64+0x2a8] ;  /* 0x0002a82602077981 */ /* 0x000f28000c1e1100 */
[----:B------:R-:W5:Y:S04]  /*0190*/  LDG.E.U8 R8, desc[UR38][R2.64+0x3fc] ;  /* 0x0003fc2602087981 */ /* 0x000f68000c1e1100 */
        /* <DEDUP_REMOVED lines=27> */
[----:B------:R-:W5:Y:S01]  /*0350*/  LDG.E.U8 R36, desc[UR38][R2.64+0x292c] ;  /* 0x00292c2602247981 */ /* 0x000f62000c1e1100 */
[----:B------:R-:W-:Y:S01]  /*0360*/  LOP3.LUT R0, R38, 0xffff, RZ, 0xc0, !PT ;  /* 0x0000ffff26007812 */ /* 0x000fe200078ec0ff */
[----:B------:R-:W-:-:S04]  /*0370*/  IMAD.IADD R4, R41, 0x1, R4 ;  /* 0x0000000129047824 */ /* 0x000fc800078e0204 */
[----:B------:R-:W-:Y:S01]  /*0380*/  IMAD.IADD R0, R1, 0x1, R0 ;  /* 0x0000000101007824 */ /* 0x000fe200078e0200 */
[----:B------:R-:W-:-:S04]  /*0390*/  ISETP.GE.U32.AND P0, PT, R4, 0x154, PT ;  /* 0x000001540400780c */ /* 0x000fc80003f06070 */
[----:B--2---:R1:W-:Y:S04]  /*03a0*/  STL.U8 [R0], R5 ;  /* 0x0000000500007387 */ /* 0x0043e80000100000 */
[----:B---3--:R1:W-:Y:S04]  /*03b0*/  STL.U8 [R0+0x8], R6 ;  /* 0x0000080600007387 */ /* 0x0083e80000100000 */
[----:B----4-:R1:W-:Y:S04]  /*03c0*/  STL.U8 [R0+0x10], R7 ;  /* 0x0000100700007387 */ /* 0x0103e80000100000 */
[----:B-----5:R1:W-:Y:S04]  /*03d0*/  STL.U8 [R0+0x18], R8 ;  /* 0x0000180800007387 */ /* 0x0203e80000100000 */
[----:B------:R1:W-:Y:S04]  /*03e0*/  STL.U8 [R0+0x20], R9 ;  /* 0x0000200900007387 */ /* 0x0003e80000100000 */
        /* <DEDUP_REMOVED lines=26> */
[----:B------:R1:W-:Y:S01]  /*0590*/  STL.U8 [R0+0xf8], R36 ;  /* 0x0000f82400007387 */ /* 0x0003e20000100000 */
[----:B------:R-:W-:Y:S05]  /*05a0*/  @!P0 BRA `(.L_x_10) ;  /* 0xfffffff800cc8947 */ /* 0x000fea000383ffff */
.L_x_9:
[----:B------:R-:W-:Y:S05]  /*05b0*/  BSYNC.RECONVERGENT B0 ;  /* 0x0000000000007941 */ /* 0x000fea0003800200 */
.L_x_8:
[----:B------:R-:W0:Y:S01]  /*05c0*/  LDCU.64 UR12, c[0x0][0x388] ;  /* 0x00007100ff0c77ac */ /* 0x000e220008000a00 */
[----:B-12---:R-:W-:Y:S01]  /*05d0*/  IMAD.SHL.U32 R0, R37, 0x4, RZ ;  /* 0x0000000425007824 */ /* 0x006fe200078e00ff */
[----:B------:R1:W-:Y:S01]  /*05e0*/  STL.128 [R1+0x100], RZ ;  /* 0x000100ff01007387 */ /* 0x0003e20000100c00 */
[----:B------:R-:W2:Y:S03]  /*05f0*/  LDCU UR8, c[0x0][0x390] ;  /* 0x00007200ff0877ac */ /* 0x000ea60008000800 */
[----:B------:R-:W-:Y:S01]  /*0600*/  LOP3.LUT R0, R0, 0x7ffffffc, RZ, 0xc0, !PT ;  /* 0x7ffffffc00007812 */ /* 0x000fe200078ec0ff */
[----:B------:R1:W-:Y:S01]  /*0610*/  STL.128 [R1+0x110], RZ ;  /* 0x000110ff01007387 */ /* 0x0003e20000100c00 */
[----:B------:R-:W-:Y:S02]  /*0620*/  UIADD3 UR47, UPT, UPT, UR25, 0x180, URZ ;  /* 0x00000180192f7890 */ /* 0x000fe4000fffe0ff */
[----:B------:R-:W-:Y:S01]  /*0630*/  UIADD3 UR48, UPT, UPT, UR25, 0x1c0, URZ ;  /* 0x000001c019307890 */ /* 0x000fe2000fffe0ff */
[----:B------:R1:W-:Y:S01]  /*0640*/  STL.128 [R1+0x120], RZ ;  /* 0x000120ff01007387 */ /* 0x0003e20000100c00 */
[----:B------:R-:W-:-:S02]  /*0650*/  UIADD3 UR49, UPT, UPT, UR25, 0x200, URZ ;  /* 0x0000020019317890 */ /* 0x000fc4000fffe0ff */
[----:B------:R-:W-:Y:S01]  /*0660*/  UIADD3 UR50, UPT, UPT, UR25, 0x240, URZ ;  /* 0x0000024019327890 */ /* 0x000fe2000fffe0ff */
[----:B------:R1:W-:Y:S01]  /*0670*/  STL.128 [R1+0x130], RZ ;  /* 0x000130ff01007387 */ /* 0x0003e20000100c00 */
[----:B------:R-:W-:Y:S02]  /*0680*/  UIADD3 UR51, UPT, UPT, UR25, 0x2c0, URZ ;  /* 0x000002c019337890 */ /* 0x000fe4000fffe0ff */
[----:B0-----:R-:W-:Y:S02]  /*0690*/  UIMAD.WIDE.U32 UR4, UR13, 0x60606061, URZ ;  /* 0x606060610d0478a5 */ /* 0x001fe4000f8e00ff */
[----:B------:R-:W-:Y:S02]  /*06a0*/  UISETP.LT.AND UP1, UPT, UR13, URZ, UPT ;  /* 0x000000ff0d00728c */ /* 0x000fe4000bf21270 */
[----:B------:R-:W-:Y:S02]  /*06b0*/  UIMAD.WIDE.U32 UR6, UP0, UR12, 0x60606060, UR4 ;  /* 0x606060600c0678a5 */ /* 0x000fe4000f800004 */
[----:B------:R-:W-:-:S02]  /*06c0*/  UIMAD.WIDE.U32 UR4, UR12, 0x60606061, URZ ;  /* 0x606060610c0478a5 */ /* 0x000fc4000f8e00ff */
[----:B------:R-:W-:Y:S02]  /*06d0*/  UIADD3.X UR11, UPT, UPT, URZ, URZ, URZ, UP0, !UPT ;  /* 0x000000ffff0b7290 */ /* 0x000fe400087fe4ff */
[----:B------:R-:W-:Y:S01]  /*06e0*/  UIADD3 URZ, UP0, UPT, UR5, UR6, URZ ;  /* 0x0000000605ff7290 */ /* 0x000fe2000ff1e0ff */
[----:B------:R-:W-:Y:S02]  /*06f0*/  UMOV UR10, UR7 ;  /* 0x00000007000a7c82 */ /* 0x000fe40008000000 */
[----:B------:R-:W-:Y:S01]  /*0700*/  R2UR UR4, R0 ;  /* 0x00000000000472ca */ /* 0x000fe200000e0000 */
[----:B------:R-:W-:Y:S01]  /*0710*/  UIMAD.WIDE.U32.X UR6, UR13, 0x60606060, UR10, UP0 ;  /* 0x606060600d0678a5 */ /* 0x000fe200080e040a */
[----:B------:R-:W0:Y:S01]  /*0720*/  S2R R0, SR_TID.X ;  /* 0x0000000000007919 */ /* 0x000e220000002100 */
[----:B------:R-:W-:Y:S02]  /*0730*/  UPRMT UR5, UR9, 0x3340, UR9 ;  /* 0x0000334009057896 */ /* 0x000fe40008000009 */
[----:B------:R-:W-:-:S02]  /*0740*/  UIADD3 UR11, UP0, UPT, UR6, -0x60606061, URZ ;  /* 0x9f9f9f9f060b7890 */ /* 0x000fc4000ff1e0ff */
[----:B--2---:R-:W-:Y:S02]  /*0750*/  USHF.R.S32.HI UR9, URZ, 0x1f, UR8 ;  /* 0x0000001fff097899 */ /* 0x004fe40008011408 */
[----:B------:R-:W-:Y:S02]  /*0760*/  UIADD3.X UR12, UPT, UPT, UR7, -0x60606061, URZ, UP0, !UPT ;  /* 0x9f9f9f9f070c7890 */ /* 0x000fe400087fe4ff */
[----:B------:R-:W-:Y:S02]  /*0770*/  USEL UR11, UR11, UR6, UP1 ;  /* 0x000000060b0b7287 */ /* 0x000fe40008800000 */
[----:B------:R-:W-:Y:S02]  /*0780*/  USEL UR12, UR12, UR7, UP1 ;  /* 0x000000070c0c7287 */ /* 0x000fe40008800000 */
[----:B------:R-:W-:Y:S02]  /*0790*/  ULOP3.LUT UR6, UR4, 0x1, URZ, 0xfc, !UPT ;  /* 0x0000000104067892 */ /* 0x000fe4000f8efcff */
[----:B------:R-:W-:-:S02]  /*07a0*/  USHF.R.S64 UR11, UR11, 0x7, UR12 ;  /* 0x000000070b0b7899 */ /* 0x000fc4000800100c */
[----:B------:R-:W-:Y:S02]  /*07b0*/  ULOP3.LUT UR7, UR4, 0x2, URZ, 0xfc, !UPT ;  /* 0x0000000204077892 */ /* 0x000fe4000f8efcff */
[----:B------:R-:W-:Y:S02]  /*07c0*/  ULEA.HI UR11, UP0, UR12, UR11, URZ, 0x1 ;  /* 0x0000000b0c0b7291 */ /* 0x000fe4000f8108ff */
[----:B------:R-:W-:Y:S02]  /*07d0*/  ULOP3.LUT UR10, UR4, 0x3, URZ, 0xfc, !UPT ;  /* 0x00000003040a7892 */ /* 0x000fe4000f8efcff */
[----:B------:R-:W-:Y:S02]  /*07e0*/  ULEA.HI.X.SX32 UR12, UR12, URZ, 0x19, UP0 ;  /* 0x000000ff0c0c7291 */ /* 0x000fe400080fceff */
[----:B------:R-:W-:Y:S02]  /*07f0*/  UIMAD.WIDE.U32 UR36, UR4, UR11, UR8 ;  /* 0x0000000b042472a5 */ /* 0x000fe4000f8e0008 */
[----:B------:R-:W-:-:S02]  /*0800*/  UIMAD.WIDE.U32 UR34, UR6, UR11, UR8 ;  /* 0x0000000b062272a5 */ /* 0x000fc4000f8e0008 */
[----:B------:R-:W-:Y:S02]  /*0810*/  UIMAD.WIDE.U32 UR32, UR7, UR11, UR8 ;  /* 0x0000000b072072a5 */ /* 0x000fe4000f8e0008 */
[----:B------:R-:W-:Y:S02]  /*0820*/  UIMAD.WIDE.U32 UR8, UR10, UR11, UR8 ;  /* 0x0000000b0a0872a5 */ /* 0x000fe4000f8e0008 */
[----:B------:R-:W-:Y:S02]  /*0830*/  UIMAD UR29, UR12, UR4, URZ ;  /* 0x000000040c1d72a4 */ /* 0x000fe4000f8e02ff */
[----:B------:R-:W-:Y:S02]  /*0840*/  UIMAD UR28, UR12, UR6, URZ ;  /* 0x000000060c1c72a4 */ /* 0x000fe4000f8e02ff */
[----:B------:R-:W-:Y:S02]  /*0850*/  UIMAD UR27, UR12, UR7, URZ ;  /* 0x000000070c1b72a4 */ /* 0x000fe4000f8e02ff */
[----:B------:R-:W-:Y:S01]  /*0860*/  UIMAD UR26, UR12, UR10, URZ ;  /* 0x0000000a0c1a72a4 */ /* 0x000fe2000f8e02ff */
[----:B------:R-:W2:Y:S01]  /*0870*/  LDCU UR46, c[0x0][0x360] ;  /* 0x00006c00ff2e77ac */ /* 0x000ea20008000800 */
[----:B------:R-:W-:-:S02]  /*0880*/  UPRMT UR20, UR20, 0x3340, UR20 ;  /* 0x0000334014147896 */ /* 0x000fc40008000014 */
[----:B------:R-:W-:Y:S02]  /*0890*/  UPRMT UR21, UR21, 0x3340, UR21 ;  /* 0x0000334015157896 */ /* 0x000fe40008000015 */
[----:B------:R-:W-:Y:S02]  /*08a0*/  UPRMT UR22, UR22, 0x3340, UR22 ;  /* 0x0000334016167896 */ /* 0x000fe40008000016 */
[----:B------:R-:W-:Y:S02]  /*08b0*/  UPRMT UR23, UR23, 0x3340, UR23 ;  /* 0x0000334017177896 */ /* 0x000fe40008000017 */
[----:B------:R-:W-:Y:S02]  /*08c0*/  UPRMT UR24, UR24, 0x3340, UR24 ;  /* 0x0000334018187896 */ /* 0x000fe40008000018 */
[----:B------:R-:W-:Y:S02]  /*08d0*/  UIADD3 UR25, UPT, UPT, UR25, 0x3c0, URZ ;  /* 0x000003c019197890 */ /* 0x000fe4000fffe0ff */
[----:B------:R-:W-:-:S02]  /*08e0*/  UIADD3 UR29, UPT, UPT, UR37, UR29, URZ ;  /* 0x0000001d251d7290 */ /* 0x000fc4000fffe0ff */
[----:B------:R-:W-:Y:S02]  /*08f0*/  UIADD3 UR28, UPT, UPT, UR35, UR28, URZ ;  /* 0x0000001c231c7290 */ /* 0x000fe4000fffe0ff */
[----:B------:R-:W-:Y:S02]  /*0900*/  UIADD3 UR27, UPT, UPT, UR33, UR27, URZ ;  /* 0x0000001b211b7290 */ /* 0x000fe4000fffe0ff */
[----:B------:R-:W-:Y:S01]  /*0910*/  UIADD3 UR26, UPT, UPT, UR9, UR26, URZ ;  /* 0x0000001a091a7290 */ /* 0x000fe2000fffe0ff */
[----:B012---:R-:W-:-:S11]  /*0920*/  UMOV UR4, URZ ;  /* 0x000000ff00047c82 */ /* 0x007fd60008000000 */
.L_x_320:
[----:B0-----:R-:W0:Y:S01]  /*0930*/  LDCU.64 UR6, c[0x0][0x388] ;  /* 0x00007100ff0677ac */ /* 0x001e220008000a00 */
[----:B------:R-:W-:Y:S01]  /*0940*/  UMOV UR30, UR4 ;  /* 0x00000004001e7c82 */ /* 0x000fe20008000000 */
[----:B------:R-:W-:Y:S02]  /*0950*/  UIADD3 UR4, UPT, UPT, UR4, 0x1, URZ ;  /* 0x0000000104047890 */ /* 0x000fe4000fffe0ff */
[----:B0-----:R-:W-:-:S04]  /*0960*/  UIADD3 UR31, UP0, UPT, UR6, -0x1000, URZ ;  /* 0xfffff000061f7890 */ /* 0x001fc8000ff1e0ff */
[----:B------:R-:W-:Y:S02]  /*0970*/  UIADD3.X UR42, UPT, UPT, UR7, -0x1, URZ, UP0, !UPT ;  /* 0xffffffff072a7890 */ /* 0x000fe400087fe4ff */
[----:B------:R-:W-:Y:S02]  /*0980*/  UISETP.NE.AND UP0, UPT, UR4, 0x1000, UPT ;  /* 0x000010000400788c */ /* 0x000fe4000bf05270 */
[----:B------:R-:W-:-:S04]  /*0990*/  ULOP3.LUT UR12, UR29, UR42, URZ, 0xfc, !UPT ;  /* 0x0000002a1d0c7292 */ /* 0x000fc8000f8efcff */
[----:B------:R-:W-:Y:S01]  /*09a0*/  UISETP.NE.AND.EX UP1, UPT, UR12, URZ, UPT, !UPT ;  /* 0x000000ff0c00728c */ /* 0x000fe2000bf253f0 */
[----:B------:R-:W-:Y:S08]  /*09b0*/  BAR.SYNC.DEFER_BLOCKING 0x0 ;  /* 0x0000000000007b1d */ /* 0x000ff00000010000 */
[----:B-123--:R-:W-:Y:S05]  /*09c0*/  BRA.U UP1, `(.L_x_11) ;  /* 0x0000000101507547 */ /* 0x00efea000b800000 */
[----:B------:R-:W0:Y:S01]  /*09d0*/  I2F.U32.RP R4, UR31 ;  /* 0x0000001f00047d06 */ /* 0x000e220008209000 */
[----:B------:R-:W-:Y:S01]  /*09e0*/  UMOV UR6, URZ ;  /* 0x000000ff00067c82 */ /* 0x000fe20008000000 */
[----:B------:R-:W-:-:S06]  /*09f0*/  UISETP.NE.U32.AND UP2, UPT, UR31, URZ, UPT ;  /* 0x000000ff1f00728c */ /* 0x000fcc000bf45070 */
[----:B0-----:R-:W0:Y:S02]  /*0a00*/  MUFU.RCP R4, R4 ;  /* 0x0000000400047308 */ /* 0x001e240000001000 */
[----:B0-----:R-:W-:-:S06]  /*0a10*/  VIADD R5, R4, 0xffffffe ;  /* 0x0ffffffe04057836 */ /* 0x001fcc0000000000 */
[----:B------:R-:W0:Y:S02]  /*0a20*/  F2I.FTZ.U32.TRUNC.NTZ R5, R5 ;  /* 0x0000000500057305 */ /* 0x000e24000021f000 */
[----:B0-----:R-:W-:-:S13]  /*0a30*/  R2UR UR7, R5 ;  /* 0x00000000050772ca */ /* 0x001fda00000e0000 */
[----:B------:R-:W-:-:S04]  /*0a40*/  UIADD3 UR10, UPT, UPT, URZ, -UR7, URZ ;  /* 0x80000007ff0a7290 */ /* 0x000fc8000fffe0ff */
[----:B------:R-:W-:-:S04]  /*0a50*/  UIMAD UR10, UR10, UR31, URZ ;  /* 0x0000001f0a0a72a4 */ /* 0x000fc8000f8e02ff */
[----:B------:R-:W-:-:S04]  /*0a60*/  UIMAD.WIDE.U32 UR6, UR7, UR10, UR6 ;  /* 0x0000000a070672a5 */ /* 0x000fc8000f8e0006 */
[----:B------:R-:W-:-:S04]  /*0a70*/  UIMAD.WIDE.U32 UR6, UR7, UR36, URZ ;  /* 0x00000024070672a5 */ /* 0x000fc8000f8e00ff */
[----:B------:R-:W-:-:S04]  /*0a80*/  UIADD3 UR7, UPT, UPT, -UR7, URZ, URZ ;  /* 0x000000ff07077290 */ /* 0x000fc8000fffe1ff */
[----:B------:R-:W-:-:S03]  /*0a90*/  UIMAD UR6, UR31, UR7, UR36 ;  /* 0x000000071f0672a4 */ /* 0x000fc6000f8e0224 */
[----:B------:R-:W-:Y:S01]  /*0aa0*/  UMOV UR7, URZ ;  /* 0x000000ff00077c82 */ /* 0x000fe20008000000 */
[----:B------:R-:W-:-:S11]  /*0ab0*/  UISETP.GE.U32.AND UP1, UPT, UR6, UR31, UPT ;  /* 0x0000001f0600728c */ /* 0x000fd6000bf26070 */
[----:B------:R-:W-:-:S04]  /*0ac0*/  @UP1 UIADD3 UR6, UPT, UPT, UR6, -UR31, URZ ;  /* 0x8000001f06061290 */ /* 0x000fc8000fffe0ff */
[----:B------:R-:W-:-:S11]  /*0ad0*/  UISETP.GE.U32.AND UP1, UPT, UR6, UR31, UPT ;  /* 0x0000001f0600728c */ /* 0x000fd6000bf26070 */
[----:B------:R-:W-:Y:S02]  /*0ae0*/  @UP1 UIADD3 UR6, UPT, UPT, UR6, -UR31, URZ ;  /* 0x8000001f06061290 */ /* 0x000fe4000fffe0ff */
[----:B------:R-:W-:Y:S01]  /*0af0*/  @!UP2 ULOP3.LUT UR6, URZ, UR31, URZ, 0x33, !UPT ;  /* 0x0000001fff06a292 */ /* 0x000fe2000f8e33ff */
[----:B------:R-:W-:Y:S11]  /*0b00*/  BRA `(.L_x_12) ;  /* 0x0000000000187947 */ /* 0x000ff60003800000 */
.L_x_11:
[----:B------:R-:W-:Y:S01]  /*0b10*/  IMAD.U32 R4, RZ, RZ, UR36 ;  /* 0x00000024ff047e24 */ /* 0x000fe2000f8e00ff */
[----:B------:R-:W-:Y:S01]  /*0b20*/  MOV R12, 0xb70 ;  /* 0x00000b70000c7802 */ /* 0x000fe20000000f00 */
[----:B------:R-:W-:Y:S02]  /*0b30*/  IMAD.U32 R5, RZ, RZ, UR37 ;  /* 0x00000025ff057e24 */ /* 0x000fe4000f8e00ff */
[----:B------:R-:W-:Y:S02]  /*0b40*/  IMAD.U32 R11, RZ, RZ, UR29 ;  /* 0x0000001dff0b7e24 */ /* 0x000fe4000f8e00ff */
[----:B------:R-:W-:-:S07]  /*0b50*/  IMAD.MOV.U32 R10, RZ, RZ, R4 ;  /* 0x000000ffff0a7224 */ /* 0x000fce00078e0004 */
[----:B------:R-:W-:Y:S05]  /*0b60*/  CALL.REL.NOINC `($__internal_2_$__cuda_sm20_rem_s64) ;  /* 0x0000029400287944 */ /* 0x000fea0003c00000 */
.L_x_12:
[----:B------:R-:W0:Y:S01]  /*0b70*/  LDCU.64 UR10, c[0x0][0x380] ;  /* 0x00007000ff0a77ac */ /* 0x000e220008000a00 */
[----:B------:R-:W-:Y:S01]  /*0b80*/  ISETP.GT.U32.AND P0, PT, R0, 0x153, PT ;  /* 0x000001530000780c */ /* 0x000fe20003f04070 */
[----:B------:R-:W-:Y:S01]  /*0b90*/  BSSY.RECONVERGENT B0, `(.L_x_13) ;  /* 0x000001a000007945 */ /* 0x000fe20003800200 */
[----:B0-----:R-:W-:-:S04]  /*0ba0*/  UIADD3 UR10, UP1, UP2, UR6, UR10, UR30 ;  /* 0x0000000a060a7290 */ /* 0x001fc8000fa3e01e */
[----:B------:R-:W-:-:S07]  /*0bb0*/  UIADD3.X UR11, UPT, UPT, UR7, UR11, URZ, UP1, UP2 ;  /* 0x0000000b070b7290 */ /* 0x000fce0008fe44ff */
[----:B------:R-:W-:Y:S05]  /*0bc0*/  @P0 BRA `(.L_x_14) ;  /* 0x0000000000580947 */ /* 0x000fea0003800000 */
[----:B------:R-:W-:Y:S02]  /*0bd0*/  IMAD.U32 R7, RZ, RZ, UR11 ;  /* 0x0000000bff077e24 */ /* 0x000fe4000f8e00ff */
[----:B------:R-:W-:Y:S01]  /*0be0*/  IMAD.U32 R6, RZ, RZ, UR10 ;  /* 0x0000000aff067e24 */ /* 0x000fe2000f8e00ff */
[----:B------:R-:W0:Y:S04]  /*0bf0*/  LDCU.64 UR6, c[0x0][0x398] ;  /* 0x00007300ff0677ac */ /* 0x000e280008000a00 */
[----:B------:R1:W2:Y:S01]  /*0c00*/  LDG.E.U8.CONSTANT R7, desc[UR38][R6.64] ;  /* 0x0000002606077981 */ /* 0x0002a2000c1e9100 */
[----:B------:R-:W-:Y:S01]  /*0c10*/  MOV R8, 0x400 ;  /* 0x0000040000087802 */ /* 0x000fe20000000f00 */
[----:B------:R-:W3:Y:S04]  /*0c20*/  S2R R9, SR_CgaCtaId ;  /* 0x0000000000097919 */ /* 0x000ee80000008800 */
[----:B------:R-:W-:-:S02]  /*0c30*/  VIADD R8, R8, 0x110 ;  /* 0x0000011008087836 */ /* 0x000fc40000000000 */
[----:B-1----:R-:W-:Y:S01]  /*0c40*/  IMAD.MOV.U32 R6, RZ, RZ, R0 ;  /* 0x000000ffff067224 */ /* 0x002fe200078e0000 */
[----:B0-----:R-:W-:-:S05]  /*0c50*/  IADD3 R4, P0, PT, R0, UR6, RZ ;  /* 0x0000000600047c10 */ /* 0x001fca000ff1e0ff */
[----:B------:R-:W-:Y:S01]  /*0c60*/  IMAD.X R5, RZ, RZ, UR7, P0 ;  /* 0x00000007ff057e24 */ /* 0x000fe200080e06ff */
[----:B---3--:R-:W-:Y:S01]  /*0c70*/  LEA R9, R9, R8, 0x18 ;  /* 0x0000000809097211 */ /* 0x008fe200078ec0ff */
[----:B--2---:R-:W-:-:S04]  /*0c80*/  IMAD.WIDE.U32 R4, R7, 0x154, R4 ;  /* 0x0000015407047825 */ /* 0x004fc800078e0004 */
[----:B------:R-:W-:-:S07]  /*0c90*/  IMAD.MOV.U32 R8, RZ, RZ, R4 ;  /* 0x000000ffff087224 */ /* 0x000fce00078e0004 */
.L_x_15:
[----:B0-----:R-:W-:-:S06]  /*0ca0*/  IMAD.MOV.U32 R4, RZ, RZ, R8 ;  /* 0x000000ffff047224 */ /* 0x001fcc00078e0008 */
[----:B------:R0:W2:Y:S01]  /*0cb0*/  LDG.E.U8.CONSTANT R4, desc[UR38][R4.64] ;  /* 0x0000002604047981 */ /* 0x0000a2000c1e9100 */
[----:B------:R-:W-:Y:S01]  /*0cc0*/  IMAD.IADD R7, R9, 0x1, R6 ;  /* 0x0000000109077824 */ /* 0x000fe200078e0206 */
[----:B------:R-:W-:Y:S01]  /*0cd0*/  IADD3 R8, P1, PT, R8, UR46, RZ ;  /* 0x0000002e08087c10 */ /* 0x000fe2000ff3e0ff */
[----:B------:R-:W-:-:S05]  /*0ce0*/  VIADD R6, R6, UR46 ;  /* 0x0000002e06067c36 */ /* 0x000fca0008000000 */
[----:B------:R-:W-:Y:S01]  /*0cf0*/  ISETP.GE.U32.AND P0, PT, R6, 0x154, PT ;  /* 0x000001540600780c */ /* 0x000fe20003f06070 */
[----:B0-----:R-:W-:Y:S01]  /*0d00*/  IMAD.X R5, RZ, RZ, R5, P1 ;  /* 0x000000ffff057224 */ /* 0x001fe200008e0605 */
[----:B--2---:R0:W-:Y:S11]  /*0d10*/  STS.U8 [R7], R4 ;  /* 0x0000000407007388 */ /* 0x0041f60000000000 */
[----:B------:R-:W-:Y:S05]  /*0d20*/  @!P0 BRA `(.L_x_15) ;  /* 0xfffffffc00dc8947 */ /* 0x000fea000383ffff */
.L_x_14:
[----:B------:R-:W-:Y:S05]  /*0d30*/  BSYNC.RECONVERGENT B0 ;  /* 0x0000000000007941 */ /* 0x000fea0003800200 */
.L_x_13:
[----:B------:R-:W-:-:S09]  /*0d40*/  UISETP.NE.AND.EX UP1, UPT, UR12, URZ, UPT, !UPT ;  /* 0x000000ff0c00728c */ /* 0x000fd2000bf253f0 */
[----:B------:R-:W-:Y:S05]  /*0d50*/  BRA.U UP1, `(.L_x_16) ;  /* 0x0000000101507547 */ /* 0x000fea000b800000 */
[----:B0-----:R-:W0:Y:S01]  /*0d60*/  I2F.U32.RP R4, UR31 ;  /* 0x0000001f00047d06 */ /* 0x001e220008209000 */
        /* <DEDUP_REMOVED lines=19> */
.L_x_16:
[----:B0-----:R-:W-:Y:S01]  /*0ea0*/  IMAD.U32 R4, RZ, RZ, UR36 ;  /* 0x00000024ff047e24 */ /* 0x001fe2000f8e00ff */
[----:B------:R-:W-:Y:S01]  /*0eb0*/  MOV R12, 0xf00 ;  /* 0x00000f00000c7802 */ /* 0x000fe20000000f00 */
[----:B------:R-:W-:Y:S02]  /*0ec0*/  IMAD.U32 R5, RZ, RZ, UR37 ;  /* 0x00000025ff057e24 */ /* 0x000fe4000f8e00ff */
[----:B------:R-:W-:Y:S02]  /*0ed0*/  IMAD.U32 R11, RZ, RZ, UR29 ;  /* 0x0000001dff0b7e24 */ /* 0x000fe4000f8e00ff */
[----:B------:R-:W-:-:S07]  /*0ee0*/  IMAD.MOV.U32 R10, RZ, RZ, R4 ;  /* 0x000000ffff0a7224 */ /* 0x000fce00078e0004 */
[----:B------:R-:W-:Y:S05]  /*0ef0*/  CALL.REL.NOINC `($__internal_2_$__cuda_sm20_rem_s64) ;  /* 0x0000029000447944 */ /* 0x000fea0003c00000 */
.L_x_17:
[----:B------:R-:W0:Y:S01]  /*0f00*/  LDCU.64 UR12, c[0x0][0x380] ;  /* 0x00007000ff0c77ac */ /* 0x000e220008000a00 */
[----:B------:R-:W-:Y:S01]  /*0f10*/  ISETP.GT.U32.AND P0, PT, R0, 0x153, PT ;  /* 0x000001530000780c */ /* 0x000fe20003f04070 */
[----:B------:R-:W-:Y:S01]  /*0f20*/  BSSY.RECONVERGENT B0, `(.L_x_18) ;  /* 0x0000017000007945 */ /* 0x000fe20003800200 */
[----:B------:R-:W-:Y:S02]  /*0f30*/  ULOP3.LUT UR16, UR28, UR42, URZ, 0xfc, !UPT ;  /* 0x0000002a1c107292 */ /* 0x000fe4000f8efcff */
[----:B0-----:R-:W-:-:S04]  /*0f40*/  UIADD3 UR12, UP1, UP2, UR6, UR12, UR30 ;  /* 0x0000000c060c7290 */ /* 0x001fc8000fa3e01e */
[----:B------:R-:W-:Y:S01]  /*0f50*/  UIADD3.X UR13, UPT, UPT, UR7, UR13, URZ, UP1, UP2 ;  /* 0x0000000d070d7290 */ /* 0x000fe20008fe44ff */
[----:B------:R-:W0:Y:S04]  /*0f60*/  LDCU.64 UR6, c[0x0][0x398] ;  /* 0x00007300ff0677ac */ /* 0x000e280008000a00 */
[----:B------:R-:W-:Y:S07]  /*0f70*/  @P0 BRA `(.L_x_19) ;  /* 0x0000000000440947 */ /* 0x000fee0003800000 */
[----:B------:R-:W-:Y:S02]  /*0f80*/  IMAD.U32 R4, RZ, RZ, UR12 ;  /* 0x0000000cff047e24 */ /* 0x000fe4000f8e00ff */
[----:B------:R-:W-:-:S05]  /*0f90*/  IMAD.U32 R5, RZ, RZ, UR13 ;  /* 0x0000000dff057e24 */ /* 0x000fca000f8e00ff */
[----:B------:R1:W5:Y:S01]  /*0fa0*/  LDG.E.U8.CONSTANT R9, desc[UR38][R4.64] ;  /* 0x0000002604097981 */ /* 0x000362000c1e9100 */
[----:B------:R-:W-:Y:S01]  /*0fb0*/  MOV R6, 0x400 ;  /* 0x0000040000067802 */ /* 0x000fe20000000f00 */
[----:B------:R-:W2:Y:S04]  /*0fc0*/  S2R R8, SR_CgaCtaId ;  /* 0x0000000000087919 */ /* 0x000ea80000008800 */
[----:B------:R-:W-:Y:S02]  /*0fd0*/  VIADD R7, R6, 0x110 ;  /* 0x0000011006077836 */ /* 0x000fe40000000000 */
[----:B------:R-:W-:-:S03]  /*0fe0*/  IMAD.MOV.U32 R6, RZ, RZ, R0 ;  /* 0x000000ffff067224 */ /* 0x000fc600078e0000 */
[----:B-12---:R-:W-:-:S07]  /*0ff0*/  LEA R11, R8, R7, 0x18 ;  /* 0x00000007080b7211 */ /* 0x006fce00078ec0ff */
.L_x_20:
[----:B-1---5:R-:W-:-:S05]  /*1000*/  IMAD R4, R9, 0x154, R6 ;  /* 0x0000015409047824 */ /* 0x022fca00078e0206 */
[----:B0-----:R-:W-:-:S05]  /*1010*/  IADD3 R4, P0, PT, R4, UR6, RZ ;  /* 0x0000000604047c10 */ /* 0x001fca000ff1e0ff */
[----:B------:R-:W-:-:S05]  /*1020*/  IMAD.X R5, RZ, RZ, UR7, P0 ;  /* 0x00000007ff057e24 */ /* 0x000fca00080e06ff */
[----:B------:R-:W2:Y:S01]  /*1030*/  LDG.E.U8.CONSTANT R4, desc[UR38][R4.64] ;  /* 0x0000002604047981 */ /* 0x000ea2000c1e9100 */
[----:B------:R-:W-:Y:S02]  /*1040*/  IMAD.IADD R7, R11, 0x1, R6 ;  /* 0x000000010b077824 */ /* 0x000fe400078e0206 */
[----:B------:R-:W-:-:S05]  /*1050*/  VIADD R6, R6, UR46 ;  /* 0x0000002e06067c36 */ /* 0x000fca0008000000 */
[----:B------:R-:W-:Y:S01]  /*1060*/  ISETP.GE.U32.AND P0, PT, R6, 0x154, PT ;  /* 0x000001540600780c */ /* 0x000fe20003f06070 */
[----:B--2---:R1:W-:-:S12]  /*1070*/  STS.U8 [R7+0x550], R4 ;  /* 0x0005500407007388 */ /* 0x0043d80000000000 */
[----:B------:R-:W-:Y:S05]  /*1080*/  @!P0 BRA `(.L_x_20) ;  /* 0xfffffffc00dc8947 */ /* 0x000fea000383ffff */
.L_x_19:
[----:B0-----:R-:W-:Y:S05]  /*1090*/  BSYNC.RECONVERGENT B0 ;  /* 0x0000000000007941 */ /* 0x001fea0003800200 */
.L_x_18:
[----:B------:R-:W-:-:S09]  /*10a0*/  UISETP.NE.AND.EX UP1, UPT, UR16, URZ, UPT, !UPT ;  /* 0x000000ff1000728c */ /* 0x000fd2000bf253f0 */
[----:B------:R-:W-:Y:S05]  /*10b0*/  BRA.U UP1, `(.L_x_21) ;  /* 0x0000000101507547 */ /* 0x000fea000b800000 */
[----:B-1----:R-:W0:Y:S01]  /*10c0*/  I2F.U32.RP R4, UR31 ;  /* 0x0000001f00047d06 */ /* 0x002e220008209000 */
        /* <DEDUP_REMOVED lines=19> */
.L_x_21:
[----:B-1----:R-:W-:Y:S01]  /*1200*/  IMAD.U32 R4, RZ, RZ, UR34 ;  /* 0x00000022ff047e24 */ /* 0x002fe2000f8e00ff */
[----:B------:R-:W-:Y:S01]  /*1210*/  MOV R12, 0x1260 ;  /* 0x00001260000c7802 */ /* 0x000fe20000000f00 */
[----:B------:R-:W-:Y:S02]  /*1220*/  IMAD.U32 R5, RZ, RZ, UR35 ;  /* 0x00000023ff057e24 */ /* 0x000fe4000f8e00ff */
[----:B------:R-:W-:Y:S02]  /*1230*/  IMAD.U32 R11, RZ, RZ, UR28 ;  /* 0x0000001cff0b7e24 */ /* 0x000fe4000f8e00ff */
[----:B------:R-:W-:-:S07]  /*1240*/  IMAD.MOV.U32 R10, RZ, RZ, R4 ;  /* 0x000000ffff0a7224 */ /* 0x000fce00078e0004 */
[----:B------:R-:W-:Y:S05]  /*1250*/  CALL.REL.NOINC `($__internal_2_$__cuda_sm20_rem_s64) ;  /* 0x0000028c006c7944 */ /* 0x000fea0003c00000 */
.L_x_22:
[----:B------:R-:W0:Y:S01]  /*1260*/  LDCU.64 UR14, c[0x0][0x380] ;  /* 0x00007000ff0e77ac */ /* 0x000e220008000a00 */
[----:B------:R-:W-:Y:S01]  /*1270*/  ISETP.GT.U32.AND P0, PT, R0, 0x153, PT ;  /* 0x000001530000780c */ /* 0x000fe20003f04070 */
[----:B------:R-:W-:Y:S01]  /*1280*/  BSSY.RECONVERGENT B0, `(.L_x_23) ;  /* 0x0000016000007945 */ /* 0x000fe20003800200 */
[----:B0-----:R-:W-:-:S04]  /*1290*/  UIADD3 UR14, UP1, UP2, UR6, UR14, UR30 ;  /* 0x0000000e060e7290 */ /* 0x001fc8000fa3e01e */
[----:B------:R-:W-:Y:S01]  /*12a0*/  UIADD3.X UR15, UPT, UPT, UR7, UR15, URZ, UP1, UP2 ;  /* 0x0000000f070f7290 */ /* 0x000fe20008fe44ff */
[----:B------:R-:W0:Y:S06]  /*12b0*/  LDCU.64 UR6, c[0x0][0x398] ;  /* 0x00007300ff0677ac */ /* 0x000e2c0008000a00 */
[----:B------:R-:W-:Y:S05]  /*12c0*/  @P0 BRA `(.L_x_24) ;  /* 0x0000000000440947 */ /* 0x000fea0003800000 */
        /* <DEDUP_REMOVED lines=8> */
.L_x_25:
        /* <DEDUP_REMOVED lines=9> */
.L_x_24:
[----:B0-----:R-:W-:Y:S05]  /*13e0*/  BSYNC.RECONVERGENT B0 ;  /* 0x0000000000007941 */ /* 0x001fea0003800200 */
.L_x_23:
        /* <DEDUP_REMOVED lines=22> */
.L_x_26:
[----:B-1----:R-:W-:Y:S01]  /*1550*/  IMAD.U32 R4, RZ, RZ, UR34 ;  /* 0x00000022ff047e24 */ /* 0x002fe2000f8e00ff */
[----:B------:R-:W-:Y:S01]  /*1560*/  MOV R12, 0x15b0 ;  /* 0x000015b0000c7802 */ /* 0x000fe20000000f00 */
[----:B------:R-:W-:Y:S02]  /*1570*/  IMAD.U32 R5, RZ, RZ, UR35 ;  /* 0x00000023ff057e24 */ /* 0x000fe4000f8e00ff */
[----:B------:R-:W-:Y:S02]  /*1580*/  IMAD.U32 R11, RZ, RZ, UR28 ;  /* 0x0000001cff0b7e24 */ /* 0x000fe4000f8e00ff */
[----:B------:R-:W-:-:S07]  /*1590*/  IMAD.MOV.U32 R10, RZ, RZ, R4 ;  /* 0x000000ffff0a7224 */ /* 0x000fce00078e0004 */
[----:B------:R-:W-:Y:S05]  /*15a0*/  CALL.REL.NOINC `($__internal_2_$__cuda_sm20_rem_s64) ;  /* 0x0000028800987944 */ /* 0x000fea0003c00000 */
.L_x_27:
        /* <DEDUP_REMOVED lines=16> */
.L_x_30:
        /* <DEDUP_REMOVED lines=9> */
.L_x_29:
[----:B0-----:R-:W-:Y:S05]  /*1740*/  BSYNC.RECONVERGENT B0 ;  /* 0x0000000000007941 */ /* 0x001fea0003800200 */
.L_x_28:
        /* <DEDUP_REMOVED lines=22> */
.L_x_31:
[----:B-1----:R-:W-:Y:S01]  /*18b0*/  IMAD.U32 R4, RZ, RZ, UR32 ;  /* 0x00000020ff047e24 */ /* 0x002fe2000f8e00ff */
[----:B------:R-:W-:Y:S01]  /*18c0*/  MOV R12, 0x1910 ;  /* 0x00001910000c7802 */ /* 0x000fe20000000f00 */
[----:B------:R-:W-:Y:S02]  /*18d0*/  IMAD.U32 R5, RZ, RZ, UR33 ;  /* 0x00000021ff057e24 */ /* 0x000fe4000f8e00ff */
[----:B------:R-:W-:Y:S02]  /*18e0*/  IMAD.U32 R11, RZ, RZ, UR27 ;  /* 0x0000001bff0b7e24 */ /* 0x000fe4000f8e00ff */
[----:B------:R-:W-:-:S07]  /*18f0*/  IMAD.MOV.U32 R10, RZ, RZ, R4 ;  /* 0x000000ffff0a7224 */ /* 0x000fce00078e0004 */
[----:B------:R-:W-:Y:S05]  /*1900*/  CALL.REL.NOINC `($__internal_2_$__cuda_sm20_rem_s64) ;  /* 0x0000028400c07944 */ /* 0x000fea0003c00000 */
.L_x_32:
        /* <DEDUP_REMOVED lines=15> */
.L_x_35:
        /* <DEDUP_REMOVED lines=9> */
.L_x_34:
[----:B0-----:R-:W-:Y:S05]  /*1a90*/  BSYNC.RECONVERGENT B0 ;  /* 0x0000000000007941 */ /* 0x001fea0003800200 */
.L_x_33:
        /* <DEDUP_REMOVED lines=22> */
.L_x_36:
[----:B-1----:R-:W-:Y:S01]  /*1c00*/  IMAD.U32 R4, RZ, RZ, UR32 ;  /* 0x00000020ff047e24 */ /* 0x002fe2000f8e00ff */
[----:B------:R-:W-:Y:S01]  /*1c10*/  MOV R12, 0x1c60 ;  /* 0x00001c60000c7802 */ /* 0x000fe20000000f00 */
[----:B------:R-:W-:Y:S02]  /*1c20*/  IMAD.U32 R5, RZ, RZ, UR33 ;  /* 0x00000021ff057e24 */ /* 0x000fe4000f8e00ff */
[----:B------:R-:W-:Y:S02]  /*1c30*/  IMAD.U32 R11, RZ, RZ, UR27 ;  /* 0x0000001bff0b7e24 */ /* 0x000fe4000f8e00ff */
[----:B------:R-:W-:-:S07]  /*1c40*/  IMAD.MOV.U32 R10, RZ, RZ, R4 ;  /* 0x000000ffff0a7224 */ /* 0x000fce00078e0004 */
[----:B------:R-:W-:Y:S05]  /*1c50*/  CALL.REL.NOINC `($__internal_2_$__cuda_sm20_rem_s64) ;  /* 0x0000028000ec7944 */ /* 0x000fea0003c00000 */
.L_x_37:
        /* <DEDUP_REMOVED lines=16> */
.L_x_40:
        /* <DEDUP_REMOVED lines=9> */
.L_x_39:
[----:B0-----:R-:W-:Y:S05]  /*1df0*/  BSYNC.RECONVERGENT B0 ;  /* 0x0000000000007941 */ /* 0x001fea0003800200 */
.L_x_38:
[----:B------:R-:W-:-:S09]  /*1e00*/  UISETP.NE.AND.EX UP1, UPT, UR52, URZ, UPT, !UPT ;  /* 0x000000ff3400728c */ /* 0x000fd2000bf253f0 */
[----:B------:R-:W-:Y:S05]  /*1e10*/  BRA.U UP1, `(.L_x_41) ;  /* 0x0000000101647547 */ /* 0x000fea000b800000 */
[----:B------:R-:W0:Y:S01]  /*1e20*/  I2F.U32.RP R6, UR31 ;  /* 0x0000001f00067d06 */ /* 0x000e220008209000 */
[----:B-1----:R-:W-:Y:S01]  /*1e30*/  IMAD.MOV.U32 R4, RZ, RZ, RZ ;  /* 0x000000ffff047224 */ /* 0x002fe200078e00ff */
[----:B------:R-:W-:Y:S01]  /*1e40*/  ISETP.NE.U32.AND P1, PT, RZ, UR31, PT ;  /* 0x0000001fff007c0c */ /* 0x000fe2000bf25070 */
[----:B------:R-:W-:-:S05]  /*1e50*/  UMOV UR7, URZ ;  /* 0x000000ff00077c82 */ /* 0x000fca0008000000 */
[----:B0-----:R-:W0:Y:S02]  /*1e60*/  MUFU.RCP R6, R6 ;  /* 0x0000000600067308 */ /* 0x001e240000001000 */
[----:B0-----:R-:W-:-:S06]  /*1e70*/  VIADD R5, R6, 0xffffffe ;  /* 0x0ffffffe06057836 */ /* 0x001fcc0000000000 */
[----:B------:R-:W0:Y:S02]  /*1e80*/  F2I.FTZ.U32.TRUNC.NTZ R5, R5 ;  /* 0x0000000500057305 */ /* 0x000e24000021f000 */
[----:B0-----:R-:W-:-:S04]  /*1e90*/  IMAD.MOV R7, RZ, RZ, -R5 ;  /* 0x000000ffff077224 */ /* 0x001fc800078e0a05 */
[----:B------:R-:W-:-:S04]  /*1ea0*/  IMAD R7, R7, UR31, RZ ;  /* 0x0000001f07077c24 */ /* 0x000fc8000f8e02ff */
[----:B------:R-:W-:-:S04]  /*1eb0*/  IMAD.HI.U32 R4, R5, R7, R4 ;  /* 0x0000000705047227 */ /* 0x000fc800078e0004 */
[----:B------:R-:W-:Y:S02]  /*1ec0*/  IMAD.U32 R5, RZ, RZ, UR31 ;  /* 0x0000001fff057e24 */ /* 0x000fe4000f8e00ff */
[----:B------:R-:W-:-:S04]  /*1ed0*/  IMAD.HI.U32 R4, R4, UR8, RZ ;  /* 0x0000000804047c27 */ /* 0x000fc8000f8e00ff */
[----:B------:R-:W-:-:S05]  /*1ee0*/  IMAD.MOV R4, RZ, RZ, -R4 ;  /* 0x000000ffff047224 */ /* 0x000fca00078e0a04 */
[----:B------:R-:W-:Y:S01]  /*1ef0*/  R2UR UR6, R4 ;  /* 0x00000000040672ca */ /* 0x000fe200000e0000 */
[----:B------:R-:W-:-:S12]  /*1f00*/  IMAD.U32 R4, RZ, RZ, UR31 ;  /* 0x0000001fff047e24 */ /* 0x000fd8000f8e00ff */
[----:B------:R-:W-:-:S06]  /*1f10*/  UIMAD UR6, UR31, UR6, UR8 ;  /* 0x000000061f0672a4 */ /* 0x000fcc000f8e0208 */
[----:B------:R-:W-:-:S13]  /*1f20*/  ISETP.LE.U32.AND P0, PT, R4, UR6, PT ;  /* 0x0000000604007c0c */ /* 0x000fda000bf03070 */
[----:B------:R-:W-:-:S04]  /*1f30*/  @P0 IADD3 R6, PT, PT, -R5, UR6, RZ ;  /* 0x0000000605060c10 */ /* 0x000fc8000fffe1ff */
[----:B------:R-:W-:-:S13]  /*1f40*/  @P0 R2UR UR6, R6 ;  /* 0x00000000060602ca */ /* 0x000fda00000e0000 */
[----:B------:R-:W-:Y:S02]  /*1f50*/  ISETP.LE.U32.AND P0, PT, R4, UR6, PT ;  /* 0x0000000604007c0c */ /* 0x000fe4000bf03070 */
[----:B------:R-:W-:-:S11]  /*1f60*/  @!P1 LOP3.LUT R4, RZ, UR31, RZ, 0x33, !PT ;  /* 0x0000001fff049c12 */ /* 0x000fd6000f8e33ff */
[----:B------:R-:W-:-:S04]  /*1f70*/  @P0 IADD3 R5, PT, PT, -R5, UR6, RZ ;  /* 0x0000000605050c10 */ /* 0x000fc8000fffe1ff */
[----:B------:R-:W-:Y:S02]  /*1f80*/  @P0 R2UR UR6, R5 ;  /* 0x00000000050602ca */ /* 0x000fe400000e0000 */
[----:B------:R-:W-:Y:S01]  /*1f90*/  @!P1 R2UR UR6, R4 ;  /* 0x00000000040692ca */ /* 0x000fe200000e0000 */
[----:B------:R-:W-:-:S14]  /*1fa0*/  BRA `(.L_x_42) ;  /* 0x0000000000187947 */ /* 0x000fdc0003800000 */
.L_x_41:
[----:B-1----:R-:W-:Y:S01]  /*1fb0*/  IMAD.U32 R4, RZ, RZ, UR8 ;  /* 0x00000008ff047e24 */ /* 0x002fe2000f8e00ff */
[----:B------:R-:W-:Y:S01]  /*1fc0*/  MOV R12, 0x2010 ;  /* 0x00002010000c7802 */ /* 0x000fe20000000f00 */
[----:B------:R-:W-:Y:S02]  /*1fd0*/  IMAD.U32 R5, RZ, RZ, UR9 ;  /* 0x00000009ff057e24 */ /* 0x000fe4000f8e00ff */
[----:B------:R-:W-:Y:S02]  /*1fe0*/  IMAD.U32 R11, RZ, RZ, UR26 ;  /* 0x0000001aff0b7e24 */ /* 0x000fe4000f8e00ff */
[----:B------:R-:W-:-:S07]  /*1ff0*/  IMAD.MOV.U32 R10, RZ, RZ, R4 ;  /* 0x000000ffff0a7224 */ /* 0x000fce00078e0004 */
[----:B------:R-:W-:Y:S05]  /*2000*/  CALL.REL.NOINC `($__internal_2_$__cuda_sm20_rem_s64) ;  /* 0x0000028000007944 */ /* 0x000fea0003c00000 */
.L_x_42:
        /* <DEDUP_REMOVED lines=15> */
.L_x_45:
        /* <DEDUP_REMOVED lines=9> */
.L_x_44:
[----:B0-----:R-:W-:Y:S05]  /*2190*/  BSYNC.RECONVERGENT B0 ;  /* 0x0000000000007941 */ /* 0x001fea0003800200 */
.L_x_43:
[----:B------:R-:W-:-:S09]  /*21a0*/  UISETP.NE.AND.EX UP1, UPT, UR52, URZ, UPT, !UPT ;  /* 0x000000ff3400728c */ /* 0x000fd2000bf253f0 */
[----:B------:R-:W-:Y:S05]  /*21b0*/  BRA.U UP1, `(.L_x_46) ;  /* 0x0000000101587547 */ /* 0x000fea000b800000 */
[----:B------:R-:W0:Y:S01]  /*21c0*/  I2F.U32.RP R6, UR31 ;  /* 0x0000001f00067d06 */ /* 0x000e220008209000 */
[----:B------:R-:W-:-:S07]  /*21d0*/  UISETP.NE.U32.AND UP2, UPT, UR31, URZ, UPT ;  /* 0x000000ff1f00728c */ /* 0x000fce000bf45070 */
[----:B0-----:R-:W1:Y:S02]  /*21e0*/  MUFU.RCP R6, R6 ;  /* 0x0000000600067308 */ /* 0x001e640000001000 */
[----:B-1----:R-:W-:-:S06]  /*21f0*/  VIADD R4, R6, 0xffffffe ;  /* 0x0ffffffe06047836 */ /* 0x002fcc0000000000 */
[----:B------:R0:W1:Y:S02]  /*2200*/  F2I.FTZ.U32.TRUNC.NTZ R5, R4 ;  /* 0x0000000400057305 */ /* 0x000064000021f000 */
[----:B0-----:R-:W-:-:S05]  /*2210*/  IMAD.MOV.U32 R4, RZ, RZ, RZ ;  /* 0x000000ffff047224 */ /* 0x001fca00078e00ff */
[----:B------:R-:W-:Y:S01]  /*2220*/  R2UR UR6, R4 ;  /* 0x00000000040672ca */ /* 0x000fe200000e0000 */
[----:B-1----:R-:W-:Y:S01]  /*2230*/  IMAD.MOV R7, RZ, RZ, -R5 ;  /* 0x000000ffff077224 */ /* 0x002fe200078e0a05 */
[----:B------:R-:W-:-:S03]  /*2240*/  R2UR UR7, R5 ;  /* 0x00000000050772ca */ /* 0x000fc600000e0000 */
[----:B------:R-:W-:-:S10]  /*2250*/  IMAD R7, R7, UR31, RZ ;  /* 0x0000001f07077c24 */ /* 0x000fd4000f8e02ff */
[----:B------:R-:W-:-:S05]  /*2260*/  IMAD.HI.U32 R7, R5, R7, UR6 ;  /* 0x0000000605077e27 */ /* 0x000fca000f8e0007 */
[----:B------:R-:W-:-:S13]  /*2270*/  R2UR UR6, R7 ;  /* 0x00000000070672ca */ /* 0x000fda00000e0000 */
        /* <DEDUP_REMOVED lines=10> */
.L_x_46:
[----:B-1----:R-:W-:Y:S01]  /*2320*/  IMAD.U32 R4, RZ, RZ, UR8 ;  /* 0x00000008ff047e24 */ /* 0x002fe2000f8e00ff */
[----:B------:R-:W-:Y:S01]  /*2330*/  MOV R12, 0x2380 ;  /* 0x00002380000c7802 */ /* 0x000fe20000000f00 */
[----:B------:R-:W-:Y:S02]  /*2340*/  IMAD.U32 R5, RZ, RZ, UR9 ;  /* 0x00000009ff057e24 */ /* 0x000fe4000f8e00ff */
[----:B------:R-:W-:Y:S02]  /*2350*/  IMAD.U32 R11, RZ, RZ, UR26 ;  /* 0x0000001aff0b7e24 */ /* 0x000fe4000f8e00ff */
[----:B------:R-:W-:-:S07]  /*2360*/  IMAD.MOV.U32 R10, RZ, RZ, R4 ;  /* 0x000000ffff0a7224 */ /* 0x000fce00078e0004 */
[----:B------:R-:W-:Y:S05]  /*2370*/  CALL.REL.NOINC `($__internal_2_$__cuda_sm20_rem_s64) ;  /* 0x0000027c00247944 */ /* 0x000fea0003c00000 */
.L_x_47:
[----:B------:R-:W0:Y:S01]  /*2380*/  LDCU.64 UR52, c[0x0][0x380] ;  /* 0x00007000ff3477ac */ /* 0x000e220008000a00 */
[----:B------:R-:W-:Y:S01]  /*2390*/  ISETP.GT.U32.AND P0, PT, R0, 0x153, PT ;  /* 0x000001530000780c */ /* 0x000fe20003f04070 */
[----:B------:R-:W-:Y:S01]  /*23a0*/  BSSY.RECONVERGENT B0, `(.L_x_48) ;  /* 0x0000015000007945 */ /* 0x000fe20003800200 */
[----:B0-----:R-:W-:Y:S01]  /*23b0*/  UIADD3 UR6, UP1, UP2, UR6, UR52, UR30 ;  /* 0x0000003406067290 */ /* 0x001fe2000fa3e01e */
[----:B------:R-:W0:Y:S03]  /*23c0*/  LDCU.64 UR30, c[0x0][0x398] ;  /* 0x00007300ff1e77ac */ /* 0x000e260008000a00 */
[----:B------:R-:W-:-:S07]  /*23d0*/  UIADD3.X UR7, UPT, UPT, UR7, UR53, URZ, UP1, UP2 ;  /* 0x0000003507077290 */ /* 0x000fce0008fe44ff */
[----:B------:R-:W-:Y:S05]  /*23e0*/  @P0 BRA `(.L_x_49) ;  /* 0x0000000000400947 */ /* 0x000fea0003800000 */
[----:B------:R-:W-:Y:S02]  /*23f0*/  IMAD.U32 R4, RZ, RZ, UR6 ;  /* 0x00000006ff047e24 */ /* 0x000fe4000f8e00ff */
[----:B------:R-:W-:-:S05]  /*2400*/  IMAD.U32 R5, RZ, RZ, UR7 ;  /* 0x00000007ff057e24 */ /* 0x000fca000f8e00ff */
[----:B------:R1:W5:Y:S01]  /*2410*/  LDG.E.U8.CONSTANT R9, desc[UR38][R4.64] ;  /* 0x0000002604097981 */ /* 0x000362000c1e9100 */
[----:B------:R-:W-:Y:S01]  /*2420*/  MOV R6, 0x400 ;  /* 0x0000040000067802 */ /* 0x000fe20000000f00 */
[----:B------:R-:W2:Y:S04]  /*2430*/  S2R R7, SR_CgaCtaId ;  /* 0x0000000000077919 */ /* 0x000ea80000008800 */
[----:B------:R-:W-:-:S05]  /*2440*/  VIADD R6, R6, 0x110 ;  /* 0x0000011006067836 */ /* 0x000fca0000000000 */
[----:B-12---:R-:W-:-:S07]  /*2450*/  LEA R11, R7, R6, 0x18 ;  /* 0x00000006070b7211 */ /* 0x006fce00078ec0ff */
.L_x_50:
        /* <DEDUP_REMOVED lines=9> */
.L_x_49:
[----:B0-----:R-:W-:Y:S05]  /*24f0*/  BSYNC.RECONVERGENT B0 ;  /* 0x0000000000007941 */ /* 0x001fea0003800200 */
.L_x_48:
[----:B------:R-:W-:Y:S01]  /*2500*/  BAR.SYNC.DEFER_BLOCKING 0x0 ;  /* 0x0000000000007b1d */ /* 0x000fe20000010000 */
[----:B------:R-:W-:-:S07]  /*2510*/  IMAD.MOV.U32 R42, RZ, RZ, RZ ;  /* 0x000000ffff2a7224 */ /* 0x000fce00078e00ff */
.L_x_250:
[----:B0-----:R-:W0:Y:S01]  /*2520*/  S2R R43, SR_TID.X ;  /* 0x00000000002b7919 */ /* 0x001e220000002100 */
[----:B------:R-:W2:Y:S01]  /*2530*/  LDCU UR52, c[0x0][0x360] ;  /* 0x00006c00ff3477ac */ /* 0x000ea20008000800 */
[----:B------:R-:W-:Y:S01]  /*2540*/  BSSY.RECONVERGENT B0, `(.L_x_51) ;  /* 0x000002d000007945 */ /* 0x000fe20003800200 */
[----:B------:R-:W-:Y:S02]  /*2550*/  IMAD.MOV.U32 R11, RZ, RZ, RZ ;  /* 0x000000ffff0b7224 */ /* 0x000fe400078e00ff */
[----:B------:R-:W-:Y:S01]  /*2560*/  IMAD.MOV.U32 R15, RZ, RZ, RZ ;  /* 0x000000ffff0f7224 */ /* 0x000fe200078e00ff */
[----:B0-----:R-:W-:-:S13]  /*2570*/  ISETP.GT.U32.AND P0, PT, R43, 0x153, PT ;  /* 0x000001532b00780c */ /* 0x001fda0003f04070 */
[----:B--23--:R-:W-:Y:S05]  /*2580*/  @P0 BRA `(.L_x_52) ;  /* 0x0000000000a00947 */ /* 0x00cfea0003800000 */
[----:B------:R-:W0:Y:S01]  /*2590*/  I2F.U32.RP R0, UR52 ;  /* 0x0000003400007d06 */ /* 0x000e220008209000 */
[----:B------:R-:W2:Y:S01]  /*25a0*/  S2R R9, SR_CgaCtaId ;  /* 0x0000000000097919 */ /* 0x000ea20000008800 */
[----:B------:R-:W-:Y:S01]  /*25b0*/  MOV R6, 0x400 ;  /* 0x0000040000067802 */ /* 0x000fe20000000f00 */
[----:B------:R-:W-:Y:S01]  /*25c0*/  IMAD.MOV.U32 R11, RZ, RZ, RZ ;  /* 0x000000ffff0b7224 */ /* 0x000fe200078e00ff */
[----:B------:R-:W-:Y:S01]  /*25d0*/  ISETP.NE.U32.AND P2, PT, RZ, UR52, PT ;  /* 0x00000034ff007c0c */ /* 0x000fe2000bf45070 */
[----:B------:R-:W-:Y:S02]  /*25e0*/  IMAD.MOV.U32 R15, RZ, RZ, RZ ;  /* 0x000000ffff0f7224 */ /* 0x000fe400078e00ff */
[----:B------:R-:W-:Y:S01]  /*25f0*/  VIADD R6, R6, 0x110 ;  /* 0x0000011006067836 */ /* 0x000fe20000000000 */
[----:B0-----:R-:W1:Y:S02]  /*2600*/  MUFU.RCP R0, R0 ;  /* 0x0000000000007308 */ /* 0x001e640000001000 */
[----:B-1----:R-:W-:-:S02]  /*2610*/  VIADD R4, R0, 0xffffffe ;  /* 0x0ffffffe00047836 */ /* 0x002fc40000000000 */
[----:B--2---:R-:W-:Y:S02]  /*2620*/  LEA R17, R9, R6, 0x18 ;  /* 0x0000000609117211 */ /* 0x004fe400078ec0ff */
[----:B------:R-:W-:Y:S02]  /*2630*/  LOP3.LUT R9, RZ, UR52, RZ, 0x33, !PT ;  /* 0x00000034ff097c12 */ /* 0x000fe4000f8e33ff */
[----:B------:R0:W1:Y:S02]  /*2640*/  F2I.FTZ.U32.TRUNC.NTZ R5, R4 ;  /* 0x0000000400057305 */ /* 0x000064000021f000 */
[----:B0-----:R-:W-:Y:S02]  /*2650*/  IMAD.MOV.U32 R4, RZ, RZ, RZ ;  /* 0x000000ffff047224 */ /* 0x001fe400078e00ff */
[----:B-1----:R-:W-:-:S04]  /*2660*/  IMAD.MOV R7, RZ, RZ, -R5 ;  /* 0x000000ffff077224 */ /* 0x002fc800078e0a05 */
[----:B------:R-:W-:-:S04]  /*2670*/  IMAD R7, R7, UR52, RZ ;  /* 0x0000003407077c24 */ /* 0x000fc8000f8e02ff */
[----:B------:R-:W-:-:S04]  /*2680*/  IMAD.HI.U32 R7, R5, R7, R4 ;  /* 0x0000000705077227 */ /* 0x000fc800078e0004 */
[----:B------:R-:W-:-:S07]  /*2690*/  IMAD.MOV.U32 R4, RZ, RZ, R43 ;  /* 0x000000ffff047224 */ /* 0x000fce00078e002b */
.L_x_53:
[----:B------:R-:W-:Y:S02]  /*26a0*/  IMAD.IADD R0, R4, 0x1, -R43 ;  /* 0x0000000104007824 */ /* 0x000fe400078e0a2b */
[----:B------:R-:W-:Y:S02]  /*26b0*/  IMAD.IADD R5, R17, 0x1, R4 ;  /* 0x0000000111057824 */ /* 0x000fe400078e0204 */
[----:B------:R-:W-:-:S04]  /*26c0*/  IMAD.HI.U32 R6, R7, R0, RZ ;  /* 0x0000000007067227 */ /* 0x000fc800078e00ff */
[----:B------:R-:W-:Y:S01]  /*26d0*/  IMAD.MOV R13, RZ, RZ, -R6 ;  /* 0x000000ffff0d7224 */ /* 0x000fe200078e0a06 */
[----:B------:R-:W0:Y:S01]  /*26e0*/  LDS.S8 R5, [R5] ;  /* 0x0000000005057984 */ /* 0x000e220000000200 */
[----:B------:R-:W-:Y:S02]  /*26f0*/  VIADD R4, R4, UR52 ;  /* 0x0000003404047c36 */ /* 0x000fe40008000000 */
[----:B------:R-:W-:-:S05]  /*2700*/  IMAD R0, R13, UR52, R0 ;  /* 0x000000340d007c24 */ /* 0x000fca000f8e0200 */
[----:B------:R-:W-:-:S13]  /*2710*/  ISETP.GE.U32.AND P0, PT, R0, UR52, PT ;  /* 0x0000003400007c0c */ /* 0x000fda000bf06070 */
[----:B------:R-:W-:Y:S02]  /*2720*/  @P0 VIADD R0, R0, -UR52 ;  /* 0x8000003400000c36 */ /* 0x000fe40008000000 */
[----:B------:R-:W-:Y:S01]  /*2730*/  @P0 VIADD R6, R6, 0x1 ;  /* 0x0000000106060836 */ /* 0x000fe20000000000 */
[----:B------:R-:W-:Y:S02]  /*2740*/  ISETP.GE.U32.AND P0, PT, R4, 0x154, PT ;  /* 0x000001540400780c */ /* 0x000fe40003f06070 */
[----:B------:R-:W-:-:S13]  /*2750*/  ISETP.GE.U32.AND P1, PT, R0, UR52, PT ;  /* 0x0000003400007c0c */ /* 0x000fda000bf26070 */
[----:B------:R-:W-:Y:S01]  /*2760*/  @P1 VIADD R6, R6, 0x1 ;  /* 0x0000000106061836 */ /* 0x000fe20000000000 */
[----:B0-----:R-:W-:-:S04]  /*2770*/  PRMT R8, R5, 0x9910, RZ ;  /* 0x0000991005087816 */ /* 0x001fc800000000ff */
[----:B------:R-:W-:-:S05]  /*2780*/  SEL R0, R9, R6, !P2 ;  /* 0x0000000609007207 */ /* 0x000fca0005000000 */
[----:B------:R-:W-:Y:S01]  /*2790*/  IMAD.IADD R6, R1, 0x1, R0 ;  /* 0x0000000101067824 */ /* 0x000fe200078e0200 */
[----:B------:R-:W-:-:S04]  /*27a0*/  IABS R0, R8 ;  /* 0x0000000800007213 */ /* 0x000fc80000000000 */
[----:B------:R0:W-:Y:S01]  /*27b0*/  STL.U8 [R6+0x140], R5 ;  /* 0x0001400506007387 */ /* 0x0001e20000100000 */
[----:B------:R-:W-:-:S04]  /*27c0*/  PRMT R0, R0, 0x7710, RZ ;  /* 0x0000771000007816 */ /* 0x000fc800000000ff */
[----:B------:R-:W-:-:S04]  /*27d0*/  LOP3.LUT R0, R0, 0xffff, RZ, 0xc0, !PT ;  /* 0x0000ffff00007812 */ /* 0x000fc800078ec0ff */
[----:B------:R-:W-:-:S05]  /*27e0*/  IADD3 R11, P1, PT, R0, R11, RZ ;  /* 0x0000000b000b7210 */ /* 0x000fca0007f3e0ff */
[----:B------:R-:W-:Y:S01]  /*27f0*/  IMAD.X R15, RZ, RZ, R15, P1 ;  /* 0x000000ffff0f7224 */ /* 0x000fe200008e060f */
[----:B0-----:R-:W-:Y:S07]  /*2800*/  @!P0 BRA `(.L_x_53) ;  /* 0xfffffffc00a48947 */ /* 0x001fee000383ffff */
.L_x_52:
[----:B------:R-:W-:Y:S05]  /*2810*/  BSYNC.RECONVERGENT B0 ;  /* 0x0000000000007941 */ /* 0x000fea0003800200 */
.L_x_51:
[----:B------:R-:W0:Y:S01]  /*2820*/  SHFL.DOWN PT, R0, R11, 0x10, 0x1f ;  /* 0x0a001f000b007f89 */ /* 0x000e2200000e0000 */
[----:B------:R-:W-:Y:S01]  /*2830*/  MOV R16, 0x400 ;  /* 0x0000040000107802 */ /* 0x000fe20000000f00 */
[----:B------:R-:W-:Y:S02]  /*2840*/  USHF.R.U32.HI UR42, URZ, 0x5, UR52 ;  /* 0x00000005ff2a7899 */ /* 0x000fe40008011634 */
[----:B-1----:R-:W1:Y:S01]  /*2850*/  SHFL.DOWN PT, R4, R15, 0x10, 0x1f ;  /* 0x0a001f000f047f89 */ /* 0x002e6200000e0000 */
[----:B------:R-:W2:Y:S01]  /*2860*/  S2R R17, SR_CgaCtaId ;  /* 0x0000000000117919 */ /* 0x000ea20000008800 */
[----:B------:R-:W-:Y:S01]  /*2870*/  BAR.SYNC.DEFER_BLOCKING 0x0 ;  /* 0x0000000000007b1d */ /* 0x000fe20000010000 */
[----:B0-----:R-:W-:-:S04]  /*2880*/  IADD3 R8, P0, PT, R0, R11, RZ ;  /* 0x0000000b00087210 */ /* 0x001fc80007f1e0ff */
[----:B------:R-:W-:Y:S01]  /*2890*/  IADD3 R5, P1, PT, RZ, R8, RZ ;  /* 0x00000008ff057210 */ /* 0x000fe20007f3e0ff */
[----:B------:R-:W0:Y:S03]  /*28a0*/  SHFL.DOWN PT, R0, R8, 0x8, 0x1f ;  /* 0x09001f0008007f89 */ /* 0x000e2600000e0000 */
[----:B-1----:R-:W-:-:S05]  /*28b0*/  IADD3.X R7, PT, PT, R4, RZ, R15, P1, P0 ;  /* 0x000000ff04077210 */ /* 0x002fca0000fe040f */
[----:B------:R-:W1:Y:S01]  /*28c0*/  SHFL.DOWN PT, R4, R7, 0x8, 0x1f ;  /* 0x09001f0007047f89 */ /* 0x000e6200000e0000 */
[----:B0-----:R-:W-:-:S04]  /*28d0*/  IADD3 R6, P0, PT, R0, R5, RZ ;  /* 0x0000000500067210 */ /* 0x001fc80007f1e0ff */
[----:B------:R-:W-:Y:S01]  /*28e0*/  IADD3 R5, P1, PT, RZ, R6, RZ ;  /* 0x00000006ff057210 */ /* 0x000fe20007f3e0ff */
[----:B------:R-:W0:Y:S03]  /*28f0*/  SHFL.DOWN PT, R0, R6, 0x4, 0x1f ;  /* 0x08801f0006007f89 */ /* 0x000e2600000e0000 */
[----:B-1----:R-:W-:-:S05]  /*2900*/  IADD3.X R13, PT, PT, R4, RZ, R7, P1, P0 ;  /* 0x000000ff040d7210 */ /* 0x002fca0000fe0407 */
[----:B------:R-:W1:Y:S01]  /*2910*/  SHFL.DOWN PT, R4, R13, 0x4, 0x1f ;  /* 0x08801f000d047f89 */ /* 0x000e6200000e0000 */
[----:B0-----:R-:W-:-:S04]  /*2920*/  IADD3 R0, P0, PT, R0, R5, RZ ;  /* 0x0000000500007210 */ /* 0x001fc80007f1e0ff */
[----:B------:R-:W-:Y:S02]  /*2930*/  IADD3 R5, P1, PT, RZ, R0, RZ ;  /* 0x00000000ff057210 */ /* 0x000fe40007f3e0ff */
[----:B------:R-:W0:Y:S02]  /*2940*/  SHFL.DOWN PT, R0, R0, 0x2, 0x1f ;  /* 0x08401f0000007f89 */ /* 0x000e2400000e0000 */
[----:B-1----:R-:W-:-:S05]  /*2950*/  IADD3.X R11, PT, PT, R4, RZ, R13, P1, P0 ;  /* 0x000000ff040b7210 */ /* 0x002fca0000fe040d */
[----:B------:R-:W1:Y:S01]  /*2960*/  SHFL.DOWN PT, R4, R11, 0x2, 0x1f ;  /* 0x08401f000b047f89 */ /* 0x000e6200000e0000 */
[----:B0-----:R-:W-:Y:S01]  /*2970*/  IADD3 R5, P0, PT, R0, R5, RZ ;  /* 0x0000000500057210 */ /* 0x001fe20007f1e0ff */
[----:B------:R-:W-:-:S03]  /*2980*/  VIADD R0, R16, 0x8 ;  /* 0x0000000810007836 */ /* 0x000fc60000000000 */
[----:B------:R-:W-:Y:S01]  /*2990*/  IADD3 R7, P1, PT, RZ, R5, RZ ;  /* 0x00000005ff077210 */ /* 0x000fe20007f3e0ff */
[----:B------:R-:W0:Y:S01]  /*29a0*/  SHFL.DOWN PT, R6, R5, 0x1, 0x1f ;  /* 0x08201f0005067f89 */ /* 0x000e2200000e0000 */
[----:B--2---:R-:W-:Y:S02]  /*29b0*/  LEA R0, R17, R0, 0x18 ;  /* 0x0000000011007211 */ /* 0x004fe400078ec0ff */
[----:B-1----:R-:W-:Y:S02]  /*29c0*/  IADD3.X R9, PT, PT, R4, RZ, R11, P1, P0 ;  /* 0x000000ff04097210 */ /* 0x002fe40000fe040b */
[C---:B------:R-:W-:Y:S01]  /*29d0*/  LOP3.LUT P0, R14, R43.reuse, 0x1f, RZ, 0xc0, !PT ;  /* 0x0000001f2b0e7812 */ /* 0x040fe2000780c0ff */
[C---:B------:R-:W-:Y:S01]  /*29e0*/  IMAD R12, R43.reuse, 0x8, R0 ;  /* 0x000000082b0c7824 */ /* 0x040fe200078e0200 */
[C---:B------:R-:W-:Y:S01]  /*29f0*/  LEA.HI R13, R43.reuse, R0, RZ, 0x1e ;  /* 0x000000002b0d7211 */ /* 0x040fe200078ff0ff */
[----:B------:R-:W1:Y:S01]  /*2a00*/  SHFL.DOWN PT, R4, R9, 0x1, 0x1f ;  /* 0x08201f0009047f89 */ /* 0x000e6200000e0000 */
[----:B------:R-:W-:-:S02]  /*2a10*/  ISETP.GE.U32.AND P1, PT, R43, UR42, PT ;  /* 0x0000002a2b007c0c */ /* 0x000fc4000bf26070 */
[----:B0-----:R-:W-:-:S04]  /*2a20*/  IADD3 R6, P2, P3, RZ, R7, R6 ;  /* 0x00000007ff067210 */ /* 0x001fc80007b5e006 */
[----:B-1----:R-:W-:Y:S02]  /*2a30*/  IADD3.X R7, PT, PT, R4, R9, RZ, P2, P3 ;  /* 0x0000000904077210 */ /* 0x002fe400017e64ff */
[----:B------:R-:W-:-:S03]  /*2a40*/  CS2R R4, SRZ ;  /* 0x0000000000047805 */ /* 0x000fc6000001ff00 */
[----:B------:R0:W-:Y:S01]  /*2a50*/  @!P0 STS.64 [R13], R6 ;  /* 0x000000060d008388 */ /* 0x0001e20000000a00 */
[----:B------:R-:W-:Y:S01]  /*2a60*/  BAR.SYNC.DEFER_BLOCKING 0x0 ;  /* 0x0000000000007b1d */ /* 0x000fe20000010000 */
[----:B------:R-:W-:-:S05]  /*2a70*/  ISETP.GT.U32.AND P0, PT, R43, 0x1f, PT ;  /* 0x0000001f2b00780c */ /* 0x000fca0003f04070 */
[----:B------:R0:W1:Y:S08]  /*2a80*/  @!P1 LDS.64 R4, [R12] ;  /* 0x000000000c049984 */ /* 0x0000700000000a00 */
[----:B0-----:R-:W-:Y:S05]  /*2a90*/  @P0 BRA `(.L_x_54) ;  /* 0x0000000000740947 */ /* 0x001fea0003800000 */
[----:B------:R-:W-:Y:S01]  /*2aa0*/  UMOV UR30, 0xffffffff ;  /* 0xffffffff001e7882 */ /* 0x000fe20000000000 */
[----:B------:R-:W-:Y:S02]  /*2ab0*/  ISETP.NE.AND P1, PT, R43, RZ, PT ;  /* 0x000000ff2b00720c */ /* 0x000fe40003f25270 */
[----:B------:R-:W-:Y:S11]  /*2ac0*/  BRA.DIV UR30, `(.L_x_55) ;  /* 0x000001e61ea87947 */ /* 0x000ff6000b800000 */
[----:B-1----:R-:W0:Y:S04]  /*2ad0*/  SHFL.DOWN PT, R7, R4, 0x10, 0x1f ;  /* 0x0a001f0004077f89 */ /* 0x002e2800000e0000 */
[----:B------:R-:W1:Y:S01]  /*2ae0*/  SHFL.DOWN PT, R9, R5, 0x10, 0x1f ;  /* 0x0a001f0005097f89 */ /* 0x000e6200000e0000 */
        /* <DEDUP_REMOVED lines=17> */
[----:B------:R0:W2:Y:S03]  /*2c00*/  SHFL.DOWN PT, R4, R0, 0x1, 0x1f ;  /* 0x08201f0000047f89 */ /* 0x0000a600000e0000 */
[----:B-1----:R-:W-:-:S05]  /*2c10*/  IADD3.X R7, PT, PT, R22, RZ, R9, P2, P0 ;  /* 0x000000ff16077210 */ /* 0x002fca00017e0409 */
[----:B------:R0:W1:Y:S04]  /*2c20*/  SHFL.DOWN PT, R22, R7, 0x1, 0x1f ;  /* 0x08201f0007167f89 */ /* 0x00006800000e0000 */
.L_x_334:
[----:B--2---:R-:W-:-:S04]  /*2c30*/  IADD3 R4, P0, P2, RZ, R5, R4 ;  /* 0x00000005ff047210 */ /* 0x004fc80007a1e004 */
[----:B-1----:R-:W-:Y:S02]  /*2c40*/  IADD3.X R5, PT, PT, R22, R7, RZ, P0, P2 ;  /* 0x0000000716057210 */ /* 0x002fe400007e44ff */
[----:B0-----:R-:W-:-:S05]  /*2c50*/  @!P1 LEA R7, R17, R16, 0x18 ;  /* 0x0000001011079211 */ /* 0x001fca00078ec0ff */
[----:B------:R0:W-:Y:S02]  /*2c60*/  @!P1 STS.64 [R7+0x8], R4 ;  /* 0x0000080407009388 */ /* 0x0001e40000000a00 */
.L_x_54:
[----:B01----:R-:W0:Y:S01]  /*2c70*/  LDC.64 R4, c[0x0][0x398] ;  /* 0x0000e600ff047b82 */ /* 0x003e220000000a00 */
[----:B------:R-:W-:Y:S05]  /*2c80*/  WARPSYNC.ALL ;  /* 0x0000000000007948 */ /* 0x000fea0003800000 */
[----:B------:R-:W-:Y:S01]  /*2c90*/  ISETP.GT.U32.AND P1, PT, R43, 0x153, PT ;  /* 0x000001532b00780c */ /* 0x000fe20003f24070 */
[----:B0-----:R-:W-:Y:S01]  /*2ca0*/  IMAD.WIDE.U32 R4, R42, 0x2a8, R4 ;  /* 0x000002a82a047825 */ /* 0x001fe200078e0004 */
[----:B------:R-:W-:Y:S01]  /*2cb0*/  BAR.SYNC.DEFER_BLOCKING 0x0 ;  /* 0x0000000000007b1d */ /* 0x000fe20000010000 */
[----:B------:R-:W-:-:S05]  /*2cc0*/  LEA R16, R17, R16, 0x18 ;  /* 0x0000001011107211 */ /* 0x000fca00078ec0ff */
[----:B------:R-:W-:Y:S01]  /*2cd0*/  BSSY.RECONVERGENT B0, `(.L_x_56) ;  /* 0x000007a000007945 */ /* 0x000fe20003800200 */
[----:B------:R-:W0:Y:S02]  /*2ce0*/  LDS.64 R6, [R16+0x8] ;  /* 0x0000080010067984 */ /* 0x000e240000000a00 */
[----:B0-----:R-:W-:-:S04]  /*2cf0*/  ISETP.GT.U32.AND P0, PT, R6, 0x1, PT ;  /* 0x000000010600780c */ /* 0x001fc80003f04070 */
[----:B------:R-:W-:-:S04]  /*2d00*/  ISETP.GT.U32.AND.EX P0, PT, R7, RZ, PT, P0 ;  /* 0x000000ff0700720c */ /* 0x000fc80003f04100 */
[----:B------:R-:W-:Y:S02]  /*2d10*/  SEL R17, R7, RZ, P0 ;  /* 0x000000ff07117207 */ /* 0x000fe40000000000 */
[----:B------:R-:W-:Y:S02]  /*2d20*/  SEL R15, R6, 0x1, P0 ;  /* 0x00000001060f7807 */ /* 0x000fe40000000000 */
[C---:B------:R-:W-:Y:S01]  /*2d30*/  ISETP.LT.AND P2, PT, R17.reuse, RZ, PT ;  /* 0x000000ff1100720c */ /* 0x040fe20003f41270 */
[----:B------:R-:W-:-:S04]  /*2d40*/  IMAD.WIDE.U32 R8, R17, 0x60606061, RZ ;  /* 0x6060606111087825 */ /* 0x000fc800078e00ff */
[----:B------:R-:W-:-:S04]  /*2d50*/  IMAD.WIDE.U32 R6, R15, 0x60606061, RZ ;  /* 0x606060610f067825 */ /* 0x000fc800078e00ff */
[----:B------:R-:W-:-:S04]  /*2d60*/  IMAD.WIDE.U32 R8, P0, R15, 0x60606060, R8 ;  /* 0x606060600f087825 */ /* 0x000fc80007800008 */
[----:B------:R-:W-:Y:S01]  /*2d70*/  IMAD.X R11, RZ, RZ, RZ, P0 ;  /* 0x000000ffff0b7224 */ /* 0x000fe200000e06ff */
[----:B------:R-:W-:Y:S01]  /*2d80*/  IADD3 RZ, P0, PT, R7, R8, RZ ;  /* 0x0000000807ff7210 */ /* 0x000fe20007f1e0ff */
[----:B------:R-:W-:-:S04]  /*2d90*/  IMAD.MOV.U32 R10, RZ, RZ, R9 ;  /* 0x000000ffff0a7224 */ /* 0x000fc800078e0009 */
[----:B------:R-:W-:-:S04]  /*2da0*/  IMAD.WIDE.U32.X R6, R17, 0x60606060, R10, P0 ;  /* 0x6060606011067825 */ /* 0x000fc800000e040a */
[----:B------:R-:W-:Y:S01]  /*2db0*/  IMAD.MOV.U32 R11, RZ, RZ, RZ ;  /* 0x000000ffff0b7224 */ /* 0x000fe200078e00ff */
[----:B------:R-:W-:-:S04]  /*2dc0*/  IADD3 R19, P0, PT, R6, -0x60606061, RZ ;  /* 0x9f9f9f9f06137810 */ /* 0x000fc80007f1e0ff */
[----:B------:R-:W-:Y:S02]  /*2dd0*/  IADD3.X R9, PT, PT, R7, -0x60606061, RZ, P0, !PT ;  /* 0x9f9f9f9f07097810 */ /* 0x000fe400007fe4ff */
[----:B------:R-:W-:Y:S02]  /*2de0*/  SEL R19, R19, R6, P2 ;  /* 0x0000000613137207 */ /* 0x000fe40001000000 */
[----:B------:R-:W-:Y:S02]  /*2df0*/  SEL R6, R9, R7, P2 ;  /* 0x0000000709067207 */ /* 0x000fe40001000000 */
[----:B------:R-:W-:Y:S01]  /*2e00*/  IADD3 R0, P2, PT, R15, 0x153, RZ ;  /* 0x000001530f007810 */ /* 0x000fe20007f5e0ff */
[----:B------:R-:W-:Y:S01]  /*2e10*/  IMAD.MOV.U32 R15, RZ, RZ, RZ ;  /* 0x000000ffff0f7224 */ /* 0x000fe200078e00ff */
[----:B------:R-:W-:Y:S02]  /*2e20*/  SHF.R.S64 R19, R19, 0x7, R6 ;  /* 0x0000000713137819 */ /* 0x000fe40000001006 */
[----:B------:R-:W-:Y:S01]  /*2e30*/  ISETP.GE.U32.AND P0, PT, R0, 0x2a7, PT ;  /* 0x000002a70000780c */ /* 0x000fe20003f06070 */
[----:B------:R-:W-:Y:S01]  /*2e40*/  IMAD.X R0, RZ, RZ, R17, P2 ;  /* 0x000000ffff007224 */ /* 0x000fe200010e0611 */
[----:B------:R-:W-:-:S04]  /*2e50*/  LEA.HI R19, P2, R6, R19, RZ, 0x1 ;  /* 0x0000001306137211 */ /* 0x000fc800078508ff */
[----:B------:R-:W-:Y:S02]  /*2e60*/  ISETP.GE.U32.AND.EX P0, PT, R0, RZ, PT, P0 ;  /* 0x000000ff0000720c */ /* 0x000fe40003f06100 */
[----:B------:R-:W-:Y:S02]  /*2e70*/  LEA.HI.X.SX32 R18, R6, RZ, 0x19, P2 ;  /* 0x000000ff06127211 */ /* 0x000fe400010fceff */
[----:B------:R-:W-:Y:S02]  /*2e80*/  SEL R19, R19, 0x1, P0 ;  /* 0x0000000113137807 */ /* 0x000fe40000000000 */
[----:B------:R-:W-:Y:S01]  /*2e90*/  SEL R18, R18, RZ, P0 ;  /* 0x000000ff12127207 */ /* 0x000fe20000000000 */
[----:B------:R-:W-:Y:S06]  /*2ea0*/  @P1 BRA `(.L_x_57) ;  /* 0x0000000400701947 */ /* 0x000fec0003800000 */
[----:B------:R-:W-:Y:S01]  /*2eb0*/  BSSY.RECONVERGENT B1, `(.L_x_58) ;  /* 0x0000037000017945 */ /* 0x000fe20003800200 */
[----:B------:R-:W-:-:S07]  /*2ec0*/  IMAD.MOV.U32 R21, RZ, RZ, R43 ;  /* 0x000000ffff157224 */ /* 0x000fce00078e002b */
.L_x_62:
[----:B------:R-:W-:-:S05]  /*2ed0*/  IADD3 R6, P0, PT, R4, R21, RZ ;  /* 0x0000001504067210 */ /* 0x000fca0007f1e0ff */
[----:B0-----:R-:W-:-:S05]  /*2ee0*/  IMAD.X R7, RZ, RZ, R5, P0 ;  /* 0x000000ffff077224 */ /* 0x001fca00000e0605 */
[----:B------:R-:W2:Y:S01]  /*2ef0*/  LDG.E.U8.CONSTANT R6, desc[UR38][R6.64+0x575da0] ;  /* 0x575da02606067981 */ /* 0x000ea2000c1e9100 */
[----:B------:R-:W-:Y:S01]  /*2f00*/  MOV R0, 0x400 ;  /* 0x0000040000007802 */ /* 0x000fe20000000f00 */
[----:B------:R-:W-:Y:S01]  /*2f10*/  BSSY.RECONVERGENT B2, `(.L_x_59) ;  /* 0x0000027000027945 */ /* 0x000fe20003800200 */
[----:B------:R-:W0:Y:S03]  /*2f20*/  S2R R9, SR_CgaCtaId ;  /* 0x0000000000097919 */ /* 0x000e260000008800 */
[----:B------:R-:W-:-:S05]  /*2f30*/  VIADD R0, R0, 0x110 ;  /* 0x0000011000007836 */ /* 0x000fca0000000000 */
[----:B0-----:R-:W-:-:S05]  /*2f40*/  LEA R16, R9, R0, 0x18 ;  /* 0x0000000009107211 */ /* 0x001fca00078ec0ff */
[----:B------:R-:W-:Y:S02]  /*2f50*/  IMAD.IADD R0, R16, 0x1, R21 ;  /* 0x0000000110007824 */ /* 0x000fe400078e0215 */
[----:B------:R-:W-:-:S03]  /*2f60*/  VIADD R21, R21, UR52 ;  /* 0x0000003415157c36 */ /* 0x000fc60008000000 */
[----:B------:R-:W0:Y:S02]  /*2f70*/  LDS.S8 R8, [R0] ;  /* 0x0000000000087984 */ /* 0x000e240000000200 */
[----:B------:R-:W-:Y:S02]  /*2f80*/  ISETP.GE.U32.AND P5, PT, R21, 0x154, PT ;  /* 0x000001541500780c */ /* 0x000fe40003fa6070 */
[----:B--2---:R-:W-:-:S05]  /*2f90*/  PRMT R9, R6, 0x8880, RZ ;  /* 0x0000888006097816 */ /* 0x004fca00000000ff */
[----:B0-----:R-:W-:-:S05]  /*2fa0*/  IMAD.WIDE R8, R9, R8, RZ ;  /* 0x0000000809087225 */ /* 0x001fca00078e02ff */
[----:B------:R-:W-:-:S04]  /*2fb0*/  LOP3.LUT R6, R9, R18, RZ, 0xfc, !PT ;  /* 0x0000001209067212 */ /* 0x000fc800078efcff */
[----:B------:R-:W-:-:S13]  /*2fc0*/  ISETP.NE.U32.AND P0, PT, R6, RZ, PT ;  /* 0x000000ff0600720c */ /* 0x000fda0003f05070 */
[----:B------:R-:W-:Y:S05]  /*2fd0*/  @P0 BRA `(.L_x_60) ;  /* 0x0000000000500947 */ /* 0x000fea0003800000 */
[----:B------:R-:W0:Y:S01]  /*2fe0*/  I2F.U32.RP R9, R19 ;  /* 0x0000001300097306 */ /* 0x000e220000209000 */
[----:B------:R-:W-:-:S07]  /*2ff0*/  ISETP.NE.U32.AND P2, PT, R19, RZ, PT ;  /* 0x000000ff1300720c */ /* 0x000fce0003f45070 */
[----:B0-----:R-:W0:Y:S02]  /*3000*/  MUFU.RCP R9, R9 ;  /* 0x0000000900097308 */ /* 0x001e240000001000 */
[----:B0-----:R-:W-:-:S06]  /*3010*/  VIADD R6, R9, 0xffffffe ;  /* 0x0ffffffe09067836 */ /* 0x001fcc0000000000 */
[----:B------:R0:W1:Y:S02]  /*3020*/  F2I.FTZ.U32.TRUNC.NTZ R7, R6 ;  /* 0x0000000600077305 */ /* 0x000064000021f000 */
[----:B0-----:R-:W-:Y:S02]  /*3030*/  IMAD.MOV.U32 R6, RZ, RZ, RZ ;  /* 0x000000ffff067224 */ /* 0x001fe400078e00ff */
[----:B-1----:R-:W-:-:S04]  /*3040*/  IMAD.MOV R10, RZ, RZ, -R7 ;  /* 0x000000ffff0a7224 */ /* 0x002fc800078e0a07 */
[----:B------:R-:W-:-:S04]  /*3050*/  IMAD R11, R10, R19, RZ ;  /* 0x000000130a0b7224 */ /* 0x000fc800078e02ff */
[----:B------:R-:W-:-:S06]  /*3060*/  IMAD.HI.U32 R7, R7, R11, R6 ;  /* 0x0000000b07077227 */ /* 0x000fcc00078e0006 */
[----:B------:R-:W-:-:S04]  /*3070*/  IMAD.HI.U32 R6, R7, R8, RZ ;  /* 0x0000000807067227 */ /* 0x000fc800078e00ff */
[----:B------:R-:W-:-:S04]  /*3080*/  IMAD.MOV R7, RZ, RZ, -R6 ;  /* 0x000000ffff077224 */ /* 0x000fc800078e0a06 */
[----:B------:R-:W-:Y:S02]  /*3090*/  IMAD R8, R19, R7, R8 ;  /* 0x0000000713087224 */ /* 0x000fe400078e0208 */
[----:B------:R-:W-:-:S03]  /*30a0*/  IMAD.MOV.U32 R7, RZ, RZ, RZ ;  /* 0x000000ffff077224 */ /* 0x000fc600078e00ff */
[----:B------:R-:W-:-:S13]  /*30b0*/  ISETP.GE.U32.AND P0, PT, R8, R19, PT ;  /* 0x000000130800720c */ /* 0x000fda0003f06070 */
[----:B------:R-:W-:Y:S02]  /*30c0*/  @P0 IMAD.IADD R8, R8, 0x1, -R19 ;  /* 0x0000000108080824 */ /* 0x000fe400078e0a13 */
[----:B------:R-:W-:-:S03]  /*30d0*/  @P0 VIADD R6, R6, 0x1 ;  /* 0x0000000106060836 */ /* 0x000fc60000000000 */
[----:B------:R-:W-:-:S13]  /*30e0*/  ISETP.GE.U32.AND P1, PT, R8, R19, PT ;  /* 0x000000130800720c */ /* 0x000fda0003f26070 */
[----:B------:R-:W-:Y:S01]  /*30f0*/  @P1 VIADD R6, R6, 0x1 ;  /* 0x0000000106061836 */ /* 0x000fe20000000000 */
[----:B------:R-:W-:Y:S01]  /*3100*/  @!P2 LOP3.LUT R6, RZ, R19, RZ, 0x33, !PT ;  /* 0x00000013ff06a212 */ /* 0x000fe200078e33ff */
[----:B------:R-:W-:Y:S06]  /*3110*/  BRA `(.L_x_61) ;  /* 0x0000000000187947 */ /* 0x000fec0003800000 */
.L_x_60:
[----:B------:R-:W-:Y:S01]  /*3120*/  IMAD.MOV.U32 R20, RZ, RZ, R8 ;  /* 0x000000ffff147224 */ /* 0x000fe200078e0008 */
[----:B------:R-:W-:Y:S01]  /*3130*/  MOV R15, 0x3160 ;  /* 0x00003160000f7802 */ /* 0x000fe20000000f00 */
[----:B------:R-:W-:-:S07]  /*3140*/  IMAD.MOV.U32 R17, RZ, RZ, R9 ;  /* 0x000000ffff117224 */ /* 0x000fce00078e0009 */
[----:B------:R-:W-:Y:S05]  /*3150*/  CALL.REL.NOINC `($__internal_0_$__cuda_sm20_div_s64) ;  /* 0x00000268000c7944 */ /* 0x000fea0003c00000 */
[----:B------:R-:W-:Y:S02]  /*3160*/  IMAD.MOV.U32 R6, RZ, RZ, R8 ;  /* 0x000000ffff067224 */ /* 0x000fe400078e0008 */
[----:B------:R-:W-:-:S07]  /*3170*/  IMAD.MOV.U32 R7, RZ, RZ, R9 ;  /* 0x000000ffff077224 */ /* 0x000fce00078e0009 */
.L_x_61:
[----:B------:R-:W-:Y:S05]  /*3180*/  BSYNC.RECONVERGENT B2 ;  /* 0x0000000000027941 */ /* 0x000fea0003800200 */
.L_x_59:
[----:B------:R-:W-:-:S04]  /*3190*/  ISETP.GT.U32.AND P0, PT, R6, -0x7f, PT ;  /* 0xffffff810600780c */ /* 0x000fc80003f04070 */
[----:B------:R-:W-:-:S04]  /*31a0*/  ISETP.GT.AND.EX P0, PT, R7, -0x1, PT, P0 ;  /* 0xffffffff0700780c */ /* 0x000fc80003f04300 */
[----:B------:R-:W-:Y:S02]  /*31b0*/  SEL R6, R6, 0xffffff81, P0 ;  /* 0xffffff8106067807 */ /* 0x000fe40000000000 */
[----:B------:R-:W-:Y:S02]  /*31c0*/  SEL R7, R7, 0xffffffff, P0 ;  /* 0xffffffff07077807 */ /* 0x000fe40000000000 */
[----:B------:R-:W-:-:S04]  /*31d0*/  ISETP.LT.U32.AND P0, PT, R6, 0x7f, PT ;  /* 0x0000007f0600780c */ /* 0x000fc80003f01070 */
[----:B------:R-:W-:-:S04]  /*31e0*/  ISETP.LT.AND.EX P0, PT, R7, RZ, PT, P0 ;  /* 0x000000ff0700720c */ /* 0x000fc80003f01300 */
[----:B------:R-:W-:-:S05]  /*31f0*/  SEL R7, R6, 0x7f, P0 ;  /* 0x0000007f06077807 */ /* 0x000fca0000000000 */
[----:B------:R0:W-:Y:S01]  /*3200*/  STS.U8 [R0], R7 ;  /* 0x0000000700007388 */ /* 0x0001e20000000000 */
[----:B------:R-:W-:Y:S05]  /*3210*/  @!P5 BRA `(.L_x_62) ;  /* 0xfffffffc002cd947 */ /* 0x000fea000383ffff */
[----:B------:R-:W-:Y:S05]  /*3220*/  BSYNC.RECONVERGENT B1 ;  /* 0x0000000000017941 */ /* 0x000fea0003800200 */
.L_x_58:
[----:B0-----:R-:W0:Y:S01]  /*3230*/  I2F.U32.RP R0, UR52 ;  /* 0x0000003400007d06 */ /* 0x001e220008209000 */
[----:B------:R-:W-:Y:S01]  /*3240*/  IMAD.MOV.U32 R6, RZ, RZ, RZ ;  /* 0x000000ffff067224 */ /* 0x000fe200078e00ff */
[----:B------:R-:W-:Y:S01]  /*3250*/  ISETP.NE.U32.AND P2, PT, RZ, UR52, PT ;  /* 0x00000034ff007c0c */ /* 0x000fe2000bf45070 */
[----:B------:R-:W-:Y:S01]  /*3260*/  IMAD.MOV.U32 R11, RZ, RZ, RZ ;  /* 0x000000ffff0b7224 */ /* 0x000fe200078e00ff */
[----:B------:R-:W-:Y:S01]  /*3270*/  LOP3.LUT R19, RZ, UR52, RZ, 0x33, !PT ;  /* 0x00000034ff137c12 */ /* 0x000fe2000f8e33ff */
[----:B------:R-:W-:-:S03]  /*3280*/  IMAD.MOV.U32 R15, RZ, RZ, RZ ;  /* 0x000000ffff0f7224 */ /* 0x000fc600078e00ff */
[----:B0-----:R-:W0:Y:S02]  /*3290*/  MUFU.RCP R0, R0 ;  /* 0x0000000000007308 */ /* 0x001e240000001000 */
[----:B0-----:R-:W-:-:S06]  /*32a0*/  VIADD R7, R0, 0xffffffe ;  /* 0x0ffffffe00077836 */ /* 0x001fcc0000000000 */
[----:B------:R-:W0:Y:S02]  /*32b0*/  F2I.FTZ.U32.TRUNC.NTZ R7, R7 ;  /* 0x0000000700077305 */ /* 0x000e24000021f000 */
[----:B0-----:R-:W-:-:S04]  /*32c0*/  IMAD.MOV R9, RZ, RZ, -R7 ;  /* 0x000000ffff097224 */ /* 0x001fc800078e0a07 */
[----:B------:R-:W-:-:S04]  /*32d0*/  IMAD R9, R9, UR52, RZ ;  /* 0x0000003409097c24 */ /* 0x000fc8000f8e02ff */
[----:B------:R-:W-:-:S04]  /*32e0*/  IMAD.HI.U32 R17, R7, R9, R6 ;  /* 0x0000000907117227 */ /* 0x000fc800078e0006 */
[----:B------:R-:W-:-:S07]  /*32f0*/  IMAD.MOV.U32 R6, RZ, RZ, R43 ;  /* 0x000000ffff067224 */ /* 0x000fce00078e002b */
.L_x_63:
[----:B------:R-:W-:Y:S02]  /*3300*/  IMAD.IADD R0, R6, 0x1, -R43 ;  /* 0x0000000106007824 */ /* 0x000fe400078e0a2b */
[----:B------:R-:W-:Y:S02]  /*3310*/  IMAD.IADD R7, R16, 0x1, R6 ;  /* 0x0000000110077824 */ /* 0x000fe400078e0206 */
[----:B------:R-:W-:-:S04]  /*3320*/  IMAD.HI.U32 R8, R17, R0, RZ ;  /* 0x0000000011087227 */ /* 0x000fc800078e00ff */
[----:B------:R-:W-:Y:S01]  /*3330*/  IMAD.MOV R9, RZ, RZ, -R8 ;  /* 0x000000ffff097224 */ /* 0x000fe200078e0a08 */
[----:B------:R-:W0:Y:S01]  /*3340*/  LDS.S8 R7, [R7+0x550] ;  /* 0x0005500007077984 */ /* 0x000e220000000200 */
        /* <DEDUP_REMOVED lines=18> */
.L_x_57:
[----:B------:R-:W-:Y:S05]  /*3470*/  BSYNC.RECONVERGENT B0 ;  /* 0x0000000000007941 */ /* 0x000fea0003800200 */
.L_x_56:
[----:B------:R-:W0:Y:S01]  /*3480*/  SHFL.DOWN PT, R0, R11, 0x10, 0x1f ;  /* 0x0a001f000b007f89 */ /* 0x000e2200000e0000 */
[----:B------:R-:W-:Y:S01]  /*3490*/  BAR.SYNC.DEFER_BLOCKING 0x0 ;  /* 0x0000000000007b1d */ /* 0x000fe20000010000 */
[----:B------:R-:W-:-:S05]  /*34a0*/  ISETP.GE.U32.AND P3, PT, R43, UR42, PT ;  /* 0x0000002a2b007c0c */ /* 0x000fca000bf66070 */
        /* <DEDUP_REMOVED lines=19> */
[----:B-1----:R-:W-:Y:S02]  /*35e0*/  IADD3.X R11, PT, PT, R6, RZ, R15, P1, P0 ;  /* 0x000000ff060b7210 */ /* 0x002fe40000fe040f */
[----:B------:R-:W-:Y:S02]  /*35f0*/  CS2R R6, SRZ ;  /* 0x0000000000067805 */ /* 0x000fe4000001ff00 */
[----:B------:R-:W-:Y:S01]  /*3600*/  ISETP.NE.AND P0, PT, R14, RZ, PT ;  /* 0x000000ff0e00720c */ /* 0x000fe20003f05270 */
[----:B------:R-:W1:Y:S01]  /*3610*/  SHFL.DOWN PT, R0, R11, 0x1, 0x1f ;  /* 0x08201f000b007f89 */ /* 0x000e6200000e0000 */
[----:B0-----:R-:W-:-:S04]  /*3620*/  IADD3 R8, P1, P2, RZ, R9, R8 ;  /* 0x00000009ff087210 */ /* 0x001fc80007a3e008 */
[----:B-1----:R-:W-:-:S07]  /*3630*/  IADD3.X R9, PT, PT, R0, R11, RZ, P1, P2 ;  /* 0x0000000b00097210 */ /* 0x002fce0000fe44ff */
        /* <DEDUP_REMOVED lines=30> */
.L_x_345:
[----:B------:R-:W3:Y:S01]  /*3820*/  @!P1 S2R R11, SR_CgaCtaId ;  /* 0x00000000000b9919 */ /* 0x000ee20000008800 */
[----:B--2---:R-:W-:Y:S02]  /*3830*/  IADD3 R6, P0, P2, RZ, R7, R6 ;  /* 0x00000007ff067210 */ /* 0x004fe40007a1e006 */
[----:B0-----:R-:W-:Y:S02]  /*3840*/  @!P1 MOV R0, 0x400 ;  /* 0x0000040000009802 */ /* 0x001fe40000000f00 */
[----:B-1----:R-:W-:Y:S02]  /*3850*/  IADD3.X R7, PT, PT, R22, R9, RZ, P0, P2 ;  /* 0x0000000916077210 */ /* 0x002fe400007e44ff */
[----:B---3--:R-:W-:-:S05]  /*3860*/  @!P1 LEA R11, R11, R0, 0x18 ;  /* 0x000000000b0b9211 */ /* 0x008fca00078ec0ff */
[----:B------:R0:W-:Y:S02]  /*3870*/  @!P1 STS.64 [R11+0x8], R6 ;  /* 0x000008060b009388 */ /* 0x0001e40000000a00 */
.L_x_64:
[----:B------:R-:W-:Y:S05]  /*3880*/  WARPSYNC.ALL ;  /* 0x0000000000007948 */ /* 0x000fea0003800000 */
[----:B------:R-:W-:Y:S01]  /*3890*/  ISETP.GT.U32.AND P1, PT, R43, 0x153, PT ;  /* 0x000001532b00780c */ /* 0x000fe20003f24070 */
[----:B------:R-:W2:Y:S08]  /*38a0*/  S2UR UR31, SR_CgaCtaId ;  /* 0x00000000001f79c3 */ /* 0x000eb00000008800 */
[----:B------:R-:W-:Y:S06]  /*38b0*/  BAR.SYNC.DEFER_BLOCKING 0x0 ;  /* 0x0000000000007b1d */ /* 0x000fec0000010000 */
[----:B------:R-:W-:Y:S01]  /*38c0*/  UMOV UR30, 0x400 ;  /* 0x00000400001e7882 */ /* 0x000fe20000000000 */
[----:B------:R-:W-:Y:S01]  /*38d0*/  BSSY.RECONVERGENT B0, `(.L_x_66) ;  /* 0x000007b000007945 */ /* 0x000fe20003800200 */
[----:B--2---:R-:W-:-:S09]  /*38e0*/  ULEA UR30, UR31, UR30, 0x18 ;  /* 0x0000001e1f1e7291 */ /* 0x004fd2000f8ec0ff */
[----:B01----:R-:W0:Y:S02]  /*38f0*/  LDS.64 R6, [UR30+0x8] ;  /* 0x0000081eff067984 */ /* 0x003e240008000a00 */
        /* <DEDUP_REMOVED lines=30> */
.L_x_72:
        /* <DEDUP_REMOVED lines=10> */
[----:B------:R-:W0:Y:S02]  /*3b80*/  LDS.S8 R8, [R0+0x550] ;  /* 0x0005500000087984 */ /* 0x000e240000000200 */
        /* <DEDUP_REMOVED lines=26> */
.L_x_70:
[----:B------:R-:W-:Y:S01]  /*3d30*/  IMAD.MOV.U32 R20, RZ, RZ, R8 ;  /* 0x000000ffff147224 */ /* 0x000fe200078e0008 */
[----:B------:R-:W-:Y:S01]  /*3d40*/  MOV R15, 0x3d70 ;  /* 0x00003d70000f7802 */ /* 0x000fe20000000f00 */
[----:B------:R-:W-:-:S07]  /*3d50*/  IMAD.MOV.U32 R17, RZ, RZ, R9 ;  /* 0x000000ffff117224 */ /* 0x000fce00078e0009 */
[----:B------:R-:W-:Y:S05]  /*3d60*/  CALL.REL.NOINC `($__internal_0_$__cuda_sm20_div_s64) ;  /* 0x0000025c00087944 */ /* 0x000fea0003c00000 */
[----:B------:R-:W-:Y:S02]  /*3d70*/  IMAD.MOV.U32 R6, RZ, RZ, R8 ;  /* 0x000000ffff067224 */ /* 0x000fe400078e0008 */
[----:B------:R-:W-:-:S07]  /*3d80*/  IMAD.MOV.U32 R7, RZ, RZ, R9 ;  /* 0x000000ffff077224 */ /* 0x000fce00078e0009 */
.L_x_71:
[----:B------:R-:W-:Y:S05]  /*3d90*/  BSYNC.RECONVERGENT B2 ;  /* 0x0000000000027941 */ /* 0x000fea0003800200 */
.L_x_69:
[----:B------:R-:W-:-:S04]  /*3da0*/  ISETP.GT.U32.AND P0, PT, R6, -0x7f, PT ;  /* 0xffffff810600780c */ /* 0x000fc80003f04070 */
[----:B------:R-:W-:-:S04]  /*3db0*/  ISETP.GT.AND.EX P0, PT, R7, -0x1, PT, P0 ;  /* 0xffffffff0700780c */ /* 0x000fc80003f04300 */
[----:B------:R-:W-:Y:S02]  /*3dc0*/  SEL R6, R6, 0xffffff81, P0 ;  /* 0xffffff8106067807 */ /* 0x000fe40000000000 */
[----:B------:R-:W-:Y:S02]  /*3dd0*/  SEL R7, R7, 0xffffffff, P0 ;  /* 0xffffffff07077807 */ /* 0x000fe40000000000 */
[----:B------:R-:W-:-:S04]  /*3de0*/  ISETP.LT.U32.AND P0, PT, R6, 0x7f, PT ;  /* 0x0000007f0600780c */ /* 0x000fc80003f01070 */
[----:B------:R-:W-:-:S04]  /*3df0*/  ISETP.LT.AND.EX P0, PT, R7, RZ, PT, P0 ;  /* 0x000000ff0700720c */ /* 0x000fc80003f01300 */
[----:B------:R-:W-:-:S05]  /*3e00*/  SEL R7, R6, 0x7f, P0 ;  /* 0x0000007f06077807 */ /* 0x000fca0000000000 */
[----:B------:R0:W-:Y:S01]  /*3e10*/  STS.U8 [R0+0x550], R7 ;  /* 0x0005500700007388 */ /* 0x0001e20000000000 */
[----:B------:R-:W-:Y:S05]  /*3e20*/  @!P5 BRA `(.L_x_72) ;  /* 0xfffffffc002cd947 */ /* 0x000fea000383ffff */
[----:B------:R-:W-:Y:S05]  /*3e30*/  BSYNC.RECONVERGENT B1 ;  /* 0x0000000000017941 */ /* 0x000fea0003800200 */
.L_x_68:
        /* <DEDUP_REMOVED lines=13> */
.L_x_73:
        /* <DEDUP_REMOVED lines=23> */
.L_x_67:
[----:B------:R-:W-:Y:S05]  /*4080*/  BSYNC.RECONVERGENT B0 ;  /* 0x0000000000007941 */ /* 0x000fea0003800200 */
.L_x_66:
[----:B------:R-:W0:Y:S01]  /*4090*/  SHFL.DOWN PT, R0, R11, 0x10, 0x1f ;  /* 0x0a001f000b007f89 */ /* 0x000e2200000e0000 */
[----:B------:R-:W-:Y:S01]  /*40a0*/  BAR.SYNC.DEFER_BLOCKING 0x0 ;  /* 0x0000000000007b1d */ /* 0x000fe20000010000 */
[----:B------:R-:W-:Y:S02]  /*40b0*/  ISETP.NE.AND P2, PT, R14, RZ, PT ;  /* 0x000000ff0e00720c */ /* 0x000fe40003f45270 */
[----:B------:R-:W-:-:S03]  /*40c0*/  ISETP.GE.U32.AND P3, PT, R43, UR42, PT ;  /* 0x0000002a2b007c0c */ /* 0x000fc6000bf66070 */
        /* <DEDUP_REMOVED lines=20> */
[----:B------:R-:W-:-:S03]  /*4210*/  CS2R R6, SRZ ;  /* 0x0000000000067805 */ /* 0x000fc6000001ff00 */
[----:B------:R-:W1:Y:S01]  /*4220*/  SHFL.DOWN PT, R0, R11, 0x1, 0x1f ;  /* 0x08201f000b007f89 */ /* 0x000e6200000e0000 */
[----:B0-----:R-:W-:-:S04]  /*4230*/  IADD3 R8, P0, P1, RZ, R9, R8 ;  /* 0x00000009ff087210 */ /* 0x001fc8000791e008 */
[----:B-1----:R-:W-:Y:S02]  /*4240*/  IADD3.X R9, PT, PT, R0, R11, RZ, P0, P1 ;  /* 0x0000000b00097210 */ /* 0x002fe400007e24ff */
[----:B------:R-:W-:-:S03]  /*4250*/  ISETP.GT.U32.AND P0, PT, R43, 0x1f, PT ;  /* 0x0000001f2b00780c */ /* 0x000fc60003f04070 */
[----:B------:R0:W-:Y:S01]  /*4260*/  @!P2 STS.64 [R13], R8 ;  /* 0x000000080d00a388 */ /* 0x0001e20000000a00 */
[----:B------:R-:W-:Y:S06]  /*4270*/  BAR.SYNC.DEFER_BLOCKING 0x0 ;  /* 0x0000000000007b1d */ /* 0x000fec0000010000 */
[----:B------:R0:W1:Y:S03]  /*4280*/  @!P3 LDS.64 R6, [R12] ;  /* 0x000000000c06b984 */ /* 0x0000660000000a00 */
[----:B------:R-:W-:Y:S05]  /*4290*/  @P0 BRA `(.L_x_74) ;  /* 0x00000000007c0947 */ /* 0x000fea0003800000 */
[----:B------:R-:W-:Y:S01]  /*42a0*/  UMOV UR30, 0xffffffff ;  /* 0xffffffff001e7882 */ /* 0x000fe20000000000 */
[----:B------:R-:W-:Y:S02]  /*42b0*/  ISETP.NE.AND P1, PT, R43, RZ, PT ;  /* 0x000000ff2b00720c */ /* 0x000fe40003f25270 */
[----:B------:R-:W-:Y:S11]  /*42c0*/  BRA.DIV UR30, `(.L_x_75) ;  /* 0x000001d61ec87947 */ /* 0x000ff6000b800000 */
[----:B01----:R-:W0:Y:S04]  /*42d0*/  SHFL.DOWN PT, R9, R6, 0x10, 0x1f ;  /* 0x0a001f0006097f89 */ /* 0x003e2800000e0000 */
        /* <DEDUP_REMOVED lines=21> */
.L_x_356:
[----:B------:R-:W3:Y:S01]  /*4430*/  @!P1 S2R R11, SR_CgaCtaId ;  /* 0x00000000000b9919 */ /* 0x000ee20000008800 */
[----:B--2---:R-:W-:Y:S02]  /*4440*/  IADD3 R6, P0, P2, RZ, R7, R6 ;  /* 0x00000007ff067210 */ /* 0x004fe40007a1e006 */
[----:B0-----:R-:W-:Y:S02]  /*4450*/  @!P1 MOV R0, 0x400 ;  /* 0x0000040000009802 */ /* 0x001fe40000000f00 */
[----:B-1----:R-:W-:Y:S02]  /*4460*/  IADD3.X R7, PT, PT, R22, R9, RZ, P0, P2 ;  /* 0x0000000916077210 */ /* 0x002fe400007e44ff */
[----:B---3--:R-:W-:-:S05]  /*4470*/  @!P1 LEA R11, R11, R0, 0x18 ;  /* 0x000000000b0b9211 */ /* 0x008fca00078ec0ff */
[----:B------:R2:W-:Y:S02]  /*4480*/  @!P1 STS.64 [R11+0x8], R6 ;  /* 0x000008060b009388 */ /* 0x0005e40000000a00 */
.L_x_74:
[----:B------:R-:W-:Y:S05]  /*4490*/  WARPSYNC.ALL ;  /* 0x0000000000007948 */ /* 0x000fea0003800000 */
[----:B------:R-:W-:Y:S01]  /*44a0*/  ISETP.GT.U32.AND P1, PT, R43, 0x153, PT ;  /* 0x000001532b00780c */ /* 0x000fe20003f24070 */
[----:B------:R-:W3:Y:S08]  /*44b0*/  S2UR UR31, SR_CgaCtaId ;  /* 0x00000000001f79c3 */ /* 0x000ef00000008800 */
[----:B------:R-:W-:Y:S06]  /*44c0*/  BAR.SYNC.DEFER_BLOCKING 0x0 ;  /* 0x0000000000007b1d */ /* 0x000fec0000010000 */
[----:B------:R-:W-:Y:S01]  /*44d0*/  UMOV UR30, 0x400 ;  /* 0x00000400001e7882 */ /* 0x000fe20000000000 */
[----:B------:R-:W-:Y:S01]  /*44e0*/  BSSY.RECONVERGENT B0, `(.L_x_76) ;  /* 0x000007b000007945 */ /* 0x000fe20003800200 */
[----:B---3--:R-:W-:-:S09]  /*44f0*/  ULEA UR30, UR31, UR30, 0x18 ;  /* 0x0000001e1f1e7291 */ /* 0x008fd2000f8ec0ff */
[----:B-12---:R-:W1:Y:S02]  /*4500*/  LDS.64 R6, [UR30+0x8] ;  /* 0x0000081eff067984 */ /* 0x006e640008000a00 */
[----:B-1----:R-:W-:-:S04]  /*4510*/  ISETP.GT.U32.AND P0, PT, R6, 0x1, PT ;  /* 0x000000010600780c */ /* 0x002fc80003f04070 */
[----:B------:R-:W-:-:S04]  /*4520*/  ISETP.GT.U32.AND.EX P0, PT, R7, RZ, PT, P0 ;  /* 0x000000ff0700720c */ /* 0x000fc80003f04100 */
[----:B------:R-:W-:Y:S02]  /*4530*/  SEL R17, R7, RZ, P0 ;  /* 0x000000ff07117207 */ /* 0x000fe40000000000 */
[----:B------:R-:W-:Y:S02]  /*4540*/  SEL R15, R6, 0x1, P0 ;  /* 0x00000001060f7807 */ /* 0x000fe40000000000 */
[C---:B------:R-:W-:Y:S01]  /*4550*/  ISETP.LT.AND P2, PT, R17.reuse, RZ, PT ;  /* 0x000000ff1100720c */ /* 0x040fe20003f41270 */
[----:B0-----:R-:W-:-:S04]  /*4560*/  IMAD.WIDE.U32 R8, R17, 0x60606061, RZ ;  /* 0x6060606111087825 */ /* 0x001fc800078e00ff */
        /* <DEDUP_REMOVED lines=24> */
.L_x_82:
        /* <DEDUP_REMOVED lines=37> */
.L_x_80:
[----:B------:R-:W-:Y:S01]  /*4940*/  IMAD.MOV.U32 R20, RZ, RZ, R8 ;  /* 0x000000ffff147224 */ /* 0x000fe200078e0008 */
[----:B------:R-:W-:Y:S01]  /*4950*/  MOV R15, 0x4980 ;  /* 0x00004980000f7802 */ /* 0x000fe20000000f00 */
[----:B------:R-:W-:-:S07]  /*4960*/  IMAD.MOV.U32 R17, RZ, RZ, R9 ;  /* 0x000000ffff117224 */ /* 0x000fce00078e0009 */
[----:B------:R-:W-:Y:S05]  /*4970*/  CALL.REL.NOINC `($__internal_0_$__cuda_sm20_div_s64) ;  /* 0x0000025000047944 */ /* 0x000fea0003c00000 */
[----:B------:R-:W-:Y:S02]  /*4980*/  IMAD.MOV.U32 R6, RZ, RZ, R8 ;  /* 0x000000ffff067224 */ /* 0x000fe400078e0008 */
[----:B------:R-:W-:-:S07]  /*4990*/  IMAD.MOV.U32 R7, RZ, RZ, R9 ;  /* 0x000000ffff077224 */ /* 0x000fce00078e0009 */
.L_x_81:
[----:B------:R-:W-:Y:S05]  /*49a0*/  BSYNC.RECONVERGENT B2 ;  /* 0x0000000000027941 */ /* 0x000fea0003800200 */
.L_x_79:
        /* <DEDUP_REMOVED lines=10> */
.L_x_78:
        /* <DEDUP_REMOVED lines=13> */
.L_x_83:
        /* <DEDUP_REMOVED lines=23> */
.L_x_77:
[----:B------:R-:W-:Y:S05]  /*4c90*/  BSYNC.RECONVERGENT B0 ;  /* 0x0000000000007941 */ /* 0x000fea0003800200 */
.L_x_76:
        /* <DEDUP_REMOVED lines=58> */
.L_x_367:
[----:B------:R-:W3:Y:S01]  /*5040*/  @!P1 S2R R11, SR_CgaCtaId ;  /* 0x00000000000b9919 */ /* 0x000ee20000008800 */
[----:B--2---:R-:W-:Y:S02]  /*5050*/  IADD3 R6, P0, P2, RZ, R7, R6 ;  /* 0x00000007ff067210 */ /* 0x004fe40007a1e006 */
[----:B0-----:R-:W-:Y:S02]  /*5060*/  @!P1 MOV R0, 0x400 ;  /* 0x0000040000009802 */ /* 0x001fe40000000f00 */
[----:B-1----:R-:W-:Y:S02]  /*5070*/  IADD3.X R7, PT, PT, R22, R9, RZ, P0, P2 ;  /* 0x0000000916077210 */ /* 0x002fe400007e44ff */
[----:B---3--:R-:W-:-:S05]  /*5080*/  @!P1 LEA R11, R11, R0, 0x18 ;  /* 0x000000000b0b9211 */ /* 0x008fca00078ec0ff */
[----:B------:R2:W-:Y:S02]  /*5090*/  @!P1 STS.64 [R11+0x8], R6 ;  /* 0x000008060b009388 */ /* 0x0005e40000000a00 */
.L_x_84:
        /* <DEDUP_REMOVED lines=38> */
.L_x_92:
        /* <DEDUP_REMOVED lines=37> */
.L_x_90:
[----:B------:R-:W-:Y:S01]  /*5550*/  IMAD.MOV.U32 R20, RZ, RZ, R8 ;  /* 0x000000ffff147224 */ /* 0x000fe200078e0008 */
[----:B------:R-:W-:Y:S01]  /*5560*/  MOV R15, 0x5590 ;  /* 0x00005590000f7802 */ /* 0x000fe20000000f00 */
[----:B------:R-:W-:-:S07]  /*5570*/  IMAD.MOV.U32 R17, RZ, RZ, R9 ;  /* 0x000000ffff117224 */ /* 0x000fce00078e0009 */
[----:B------:R-:W-:Y:S05]  /*5580*/  CALL.REL.NOINC `($__internal_0_$__cuda_sm20_div_s64) ;  /* 0x0000024400007944 */ /* 0x000fea0003c00000 */
[----:B------:R-:W-:Y:S02]  /*5590*/  IMAD.MOV.U32 R6, RZ, RZ, R8 ;  /* 0x000000ffff067224 */ /* 0x000fe400078e0008 */
[----:B------:R-:W-:-:S07]  /*55a0*/  IMAD.MOV.U32 R7, RZ, RZ, R9 ;  /* 0x000000ffff077224 */ /* 0x000fce00078e0009 */
.L_x_91:
[----:B------:R-:W-:Y:S05]  /*55b0*/  BSYNC.RECONVERGENT B2 ;  /* 0x0000000000027941 */ /* 0x000fea0003800200 */
.L_x_89:
        /* <DEDUP_REMOVED lines=10> */
.L_x_88:
        /* <DEDUP_REMOVED lines=13> */
.L_x_93:
        /* <DEDUP_REMOVED lines=23> */
.L_x_87:
[----:B------:R-:W-:Y:S05]  /*58a0*/  BSYNC.RECONVERGENT B0 ;  /* 0x0000000000007941 */ /* 0x000fea0003800200 */
.L_x_86:
        /* <DEDUP_REMOVED lines=58> */
.L_x_378:
[----:B------:R-:W3:Y:S01]  /*5c50*/  @!P1 S2R R11, SR_CgaCtaId ;  /* 0x00000000000b9919 */ /* 0x000ee20000008800 */
[----:B--2---:R-:W-:Y:S02]  /*5c60*/  IADD3 R6, P0, P2, RZ, R7, R6 ;  /* 0x00000007ff067210 */ /* 0x004fe40007a1e006 */
[----:B0-----:R-:W-:Y:S02]  /*5c70*/  @!P1 MOV R0, 0x400 ;  /* 0x0000040000009802 */ /* 0x001fe40000000f00 */
[----:B-1----:R-:W-:Y:S02]  /*5c80*/  IADD3.X R7, PT, PT, R22, R9, RZ, P0, P2 ;  /* 0x0000000916077210 */ /* 0x002fe400007e44ff */
[----:B---3--:R-:W-:-:S05]  /*5c90*/  @!P1 LEA R11, R11, R0, 0x18 ;  /* 0x000000000b0b9211 */ /* 0x008fca00078ec0ff */
[----:B------:R2:W-:Y:S02]  /*5ca0*/  @!P1 STS.64 [R11+0x8], R6 ;  /* 0x000008060b009388 */ /* 0x0005e40000000a00 */
.L_x_94:
        /* <DEDUP_REMOVED lines=38> */
.L_x_102:
        /* <DEDUP_REMOVED lines=37> */
.L_x_100:
[----:B------:R-:W-:Y:S01]  /*6160*/  IMAD.MOV.U32 R20, RZ, RZ, R8 ;  /* 0x000000ffff147224 */ /* 0x000fe200078e0008 */
[----:B------:R-:W-:Y:S01]  /*6170*/  MOV R15, 0x61a0 ;  /* 0x000061a0000f7802 */ /* 0x000fe20000000f00 */
[----:B------:R-:W-:-:S07]  /*6180*/  IMAD.MOV.U32 R17, RZ, RZ, R9 ;  /* 0x000000ffff117224 */ /* 0x000fce00078e0009 */
[----:B------:R-:W-:Y:S05]  /*6190*/  CALL.REL.NOINC `($__internal_0_$__cuda_sm20_div_s64) ;  /* 0x0000023400fc7944 */ /* 0x000fea0003c00000 */
[----:B------:R-:W-:Y:S02]  /*61a0*/  IMAD.MOV.U32 R6, RZ, RZ, R8 ;  /* 0x000000ffff067224 */ /* 0x000fe400078e0008 */
[----:B------:R-:W-:-:S07]  /*61b0*/  IMAD.MOV.U32 R7, RZ, RZ, R9 ;  /* 0x000000ffff077224 */ /* 0x000fce00078e0009 */
.L_x_101:
[----:B------:R-:W-:Y:S05]  /*61c0*/  BSYNC.RECONVERGENT B2 ;  /* 0x0000000000027941 */ /* 0x000fea0003800200 */
.L_x_99:
        /* <DEDUP_REMOVED lines=10> */
.L_x_98:
        /* <DEDUP_REMOVED lines=13> */
.L_x_103:
        /* <DEDUP_REMOVED lines=23> */
.L_x_97:
[----:B------:R-:W-:Y:S05]  /*64b0*/  BSYNC.RECONVERGENT B0 ;  /* 0x0000000000007941 */ /* 0x000fea0003800200 */
.L_x_96:
        /* <DEDUP_REMOVED lines=58> */
.L_x_389:
[----:B------:R-:W3:Y:S01]  /*6860*/  @!P1 S2R R11, SR_CgaCtaId ;  /* 0x00000000000b9919 */ /* 0x000ee20000008800 */
[----:B--2---:R-:W-:Y:S02]  /*6870*/  IADD3 R6, P0, P2, RZ, R7, R6 ;  /* 0x00000007ff067210 */ /* 0x004fe40007a1e006 */
[----:B0-----:R-:W-:Y:S02]  /*6880*/  @!P1 MOV R0, 0x400 ;  /* 0x0000040000009802 */ /* 0x001fe40000000f00 */
[----:B-1----:R-:W-:Y:S02]  /*6890*/  IADD3.X R7, PT, PT, R22, R9, RZ, P0, P2 ;  /* 0x0000000916077210 */ /* 0x002fe400007e44ff */
[----:B---3--:R-:W-:-:S05]  /*68a0*/  @!P1 LEA R11, R11, R0, 0x18 ;  /* 0x000000000b0b9211 */ /* 0x008fca00078ec0ff */
[----:B------:R2:W-:Y:S02]  /*68b0*/  @!P1 STS.64 [R11+0x8], R6 ;  /* 0x000008060b009388 */ /* 0x0005e40000000a00 */
.L_x_104:
        /* <DEDUP_REMOVED lines=38> */
.L_x_112:
        /* <DEDUP_REMOVED lines=37> */
.L_x_110:
[----:B------:R-:W-:Y:S01]  /*6d70*/  IMAD.MOV.U32 R20, RZ, RZ, R8 ;  /* 0x000000ffff147224 */ /* 0x000fe200078e0008 */
[----:B------:R-:W-:Y:S01]  /*6d80*/  MOV R15, 0x6db0 ;  /* 0x00006db0000f7802 */ /* 0x000fe20000000f00 */
[----:B------:R-:W-:-:S07]  /*6d90*/  IMAD.MOV.U32 R17, RZ, RZ, R9 ;  /* 0x000000ffff117224 */ /* 0x000fce00078e0009 */
[----:B------:R-:W-:Y:S05]  /*6da0*/  CALL.REL.NOINC `($__internal_0_$__cuda_sm20_div_s64) ;  /* 0x0000022800f87944 */ /* 0x000fea0003c00000 */
[----:B------:R-:W-:Y:S02]  /*6db0*/  IMAD.MOV.U32 R6, RZ, RZ, R8 ;  /* 0x000000ffff067224 */ /* 0x000fe400078e0008 */
[----:B------:R-:W-:-:S07]  /*6dc0*/  IMAD.MOV.U32 R7, RZ, RZ, R9 ;  /* 0x000000ffff077224 */ /* 0x000fce00078e0009 */
.L_x_111:
[----:B------:R-:W-:Y:S05]  /*6dd0*/  BSYNC.RECONVERGENT B2 ;  /* 0x0000000000027941 */ /* 0x000fea0003800200 */
.L_x_109:
        /* <DEDUP_REMOVED lines=10> */
.L_x_108:
        /* <DEDUP_REMOVED lines=13> */
.L_x_113:
        /* <DEDUP_REMOVED lines=23> */
.L_x_107:
[----:B------:R-:W-:Y:S05]  /*70c0*/  BSYNC.RECONVERGENT B0 ;  /* 0x0000000000007941 */ /* 0x000fea0003800200 */
.L_x_106:
        /* <DEDUP_REMOVED lines=58> */
.L_x_400:
[----:B------:R-:W3:Y:S01]  /*7470*/  @!P1 S2R R11, SR_CgaCtaId ;  /* 0x00000000000b9919 */ /* 0x000ee20000008800 */
[----:B--2---:R-:W-:Y:S02]  /*7480*/  IADD3 R6, P0, P2, RZ, R7, R6 ;  /* 0x00000007ff067210 */ /* 0x004fe40007a1e006 */
[----:B0-----:R-:W-:Y:S02]  /*7490*/  @!P1 MOV R0, 0x400 ;  /* 0x0000040000009802 */ /* 0x001fe40000000f00 */
[----:B-1----:R-:W-:Y:S02]  /*74a0*/  IADD3.X R7, PT, PT, R22, R9, RZ, P0, P2 ;  /* 0x0000000916077210 */ /* 0x002fe400007e44ff */
[----:B---3--:R-:W-:-:S05]  /*74b0*/  @!P1 LEA R11, R11, R0, 0x18 ;  /* 0x000000000b0b9211 */ /* 0x008fca00078ec0ff */
[----:B------:R2:W-:Y:S02]  /*74c0*/  @!P1 STS.64 [R11+0x8], R6 ;  /* 0x000008060b009388 */ /* 0x0005e40000000a00 */
.L_x_114:
        /* <DEDUP_REMOVED lines=38> */
.L_x_122:
        /* <DEDUP_REMOVED lines=37> */
.L_x_120:
[----:B------:R-:W-:Y:S01]  /*7980*/  IMAD.MOV.U32 R20, RZ, RZ, R8 ;  /* 0x000000ffff147224 */ /* 0x000fe200078e0008 */
[----:B------:R-:W-:Y:S01]  /*7990*/  MOV R15, 0x79c0 ;  /* 0x000079c0000f7802 */ /* 0x000fe20000000f00 */
[----:B------:R-:W-:-:S07]  /*79a0*/  IMAD.MOV.U32 R17, RZ, RZ, R9 ;  /* 0x000000ffff117224 */ /* 0x000fce00078e0009 */
[----:B------:R-:W-:Y:S05]  /*79b0*/  CALL.REL.NOINC `($__internal_0_$__cuda_sm20_div_s64) ;  /* 0x0000021c00f47944 */ /* 0x000fea0003c00000 */
[----:B------:R-:W-:Y:S02]  /*79c0*/  IMAD.MOV.U32 R6, RZ, RZ, R8 ;  /* 0x000000ffff067224 */ /* 0x000fe400078e0008 */
[----:B------:R-:W-:-:S07]  /*79d0*/  IMAD.MOV.U32 R7, RZ, RZ, R9 ;  /* 0x000000ffff077224 */ /* 0x000fce00078e0009 */
.L_x_121:
[----:B------:R-:W-:Y:S05]  /*79e0*/  BSYNC.RECONVERGENT B2 ;  /* 0x0000000000027941 */ /* 0x000fea0003800200 */
.L_x_119:
        /* <DEDUP_REMOVED lines=10> */
.L_x_118:
        /* <DEDUP_REMOVED lines=13> */
.L_x_123:
        /* <DEDUP_REMOVED lines=23> */
.L_x_117:
[----:B------:R-:W-:Y:S05]  /*7cd0*/  BSYNC.RECONVERGENT B0 ;  /* 0x0000000000007941 */ /* 0x000fea0003800200 */
.L_x_116:
        /* <DEDUP_REMOVED lines=58> */
.L_x_411:
[----:B------:R-:W3:Y:S01]  /*8080*/  @!P1 S2R R11, SR_CgaCtaId ;  /* 0x00000000000b9919 */ /* 0x000ee20000008800 */
[----:B--2---:R-:W-:Y:S02]  /*8090*/  IADD3 R6, P0, P2, RZ, R7, R6 ;  /* 0x00000007ff067210 */ /* 0x004fe40007a1e006 */
[----:B0-----:R-:W-:Y:S02]  /*80a0*/  @!P1 MOV R0, 0x400 ;  /* 0x0000040000009802 */ /* 0x001fe40000000f00 */
[----:B-1----:R-:W-:Y:S02]  /*80b0*/  IADD3.X R7, PT, PT, R22, R9, RZ, P0, P2 ;  /* 0x0000000916077210 */ /* 0x002fe400007e44ff */
[----:B---3--:R-:W-:-:S05]  /*80c0*/  @!P1 LEA R11, R11, R0, 0x18 ;  /* 0x000000000b0b9211 */ /* 0x008fca00078ec0ff */
[----:B------:R2:W-:Y:S02]  /*80d0*/  @!P1 STS.64 [R11+0x8], R6 ;  /* 0x000008060b009388 */ /* 0x0005e40000000a00 */
.L_x_124:
[----:B------:R-:W-:Y:S05]  /*80e0*/  WARPSYNC.ALL ;  /* 0x0000000000007948 */ /* 0x000fea0003800000 */
[----:B------:R-:W-:Y:S01]  /*80f0*/  BAR.SYNC.DEFER_BLOCKING 0x0 ;  /* 0x0000000000007b1d */ /* 0x000fe20000010000 */
[----:B------:R-:W-:-:S13]  /*8100*/  ISETP.GT.U32.AND P1, PT, R43, 0x153, PT ;  /* 0x000001532b00780c */ /* 0x000fda0003f24070 */
[----:B------:R-:W-:Y:S05]  /*8110*/  @P1 BRA.U `(.L_x_126) ;  /* 0x0000000500541947 */ /* 0x000fea0003800000 */
[----:B------:R-:W3:Y:S01]  /*8120*/  S2UR UR31, SR_CgaCtaId ;  /* 0x00000000001f79c3 */ /* 0x000ee20000008800 */
        /* <DEDUP_REMOVED lines=15> */
[----:B------:R-:W-:-:S03]  /*8220*/  IMAD.WIDE.U32.X R6, R17, 0x60606060, R10, P0 ;  /* 0x6060606011067825 */ /* 0x000fc600000e040a */
[----:B------:R-:W-:-:S04]  /*8230*/  IADD3 R19, P0, PT, R6, -0x60606061, RZ ;  /* 0x9f9f9f9f06137810 */ /* 0x000fc80007f1e0ff */
[----:B------:R-:W-:Y:S02]  /*8240*/  IADD3.X R9, PT, PT, R7, -0x60606061, RZ, P0, !PT ;  /* 0x9f9f9f9f07097810 */ /* 0x000fe400007fe4ff */
[----:B------:R-:W-:Y:S02]  /*8250*/  SEL R19, R19, R6, P2 ;  /* 0x0000000613137207 */ /* 0x000fe40001000000 */
[----:B------:R-:W-:Y:S02]  /*8260*/  SEL R6, R9, R7, P2 ;  /* 0x0000000709067207 */ /* 0x000fe40001000000 */
[----:B------:R-:W-:Y:S02]  /*8270*/  IADD3 R0, P2, PT, R15, 0x153, RZ ;  /* 0x000001530f007810 */ /* 0x000fe40007f5e0ff */
        /* <DEDUP_REMOVED lines=9> */
[----:B------:R-:W-:-:S07]  /*8310*/  IMAD.MOV.U32 R21, RZ, RZ, R43 ;  /* 0x000000ffff157224 */ /* 0x000fce00078e002b */
.L_x_131:
[----:B------:R-:W-:-:S05]  /*8320*/  IADD3 R6, P0, PT, R4, R21, RZ ;  /* 0x0000001504067210 */ /* 0x000fca0007f1e0ff */
[----:B0-----:R-:W-:-:S05]  /*8330*/  IMAD.X R7, RZ, RZ, R5, P0 ;  /* 0x000000ffff077224 */ /* 0x001fca00000e0605 */
[----:B------:R-:W2:Y:S01]  /*8340*/  LDG.E.U8.CONSTANT R6, desc[UR38][R6.64+0x575da0] ;  /* 0x575da02606067981 */ /* 0x000ea2000c1e9100 */
[----:B------:R-:W0:Y:S01]  /*8350*/  S2UR UR31, SR_CgaCtaId ;  /* 0x00000000001f79c3 */ /* 0x000e220000008800 */
[----:B------:R-:W-:Y:S01]  /*8360*/  UMOV UR30, 0x400 ;  /* 0x00000400001e7882 */ /* 0x000fe20000000000 */
[----:B------:R-:W-:Y:S01]  /*8370*/  BSSY.RECONVERGENT B1, `(.L_x_128) ;  /* 0x0000025000017945 */ /* 0x000fe20003800200 */
[----:B------:R-:W-:-:S04]  /*8380*/  UIADD3 UR30, UPT, UPT, UR30, 0x110, URZ ;  /* 0x000001101e1e7890 */ /* 0x000fc8000fffe0ff */
[----:B0-----:R-:W-:-:S06]  /*8390*/  ULEA UR30, UR31, UR30, 0x18 ;  /* 0x0000001e1f1e7291 */ /* 0x001fcc000f8ec0ff */
[----:B------:R-:W-:-:S03]  /*83a0*/  VIADD R0, R21, UR30 ;  /* 0x0000001e15007c36 */ /* 0x000fc60008000000 */
[----:B------:R0:W1:Y:S02]  /*83b0*/  LDS.S8 R16, [R21+UR30+0x2530] ;  /* 0x0025301e15107984 */ /* 0x0000640008000200 */
[----:B0-----:R-:W-:-:S05]  /*83c0*/  VIADD R21, R21, UR52 ;  /* 0x0000003415157c36 */ /* 0x001fca0008000000 */
[----:B------:R-:W-:Y:S02]  /*83d0*/  ISETP.GE.U32.AND P5, PT, R21, 0x154, PT ;  /* 0x000001541500780c */ /* 0x000fe40003fa6070 */
[----:B--2---:R-:W-:-:S05]  /*83e0*/  PRMT R17, R6, 0x8880, RZ ;  /* 0x0000888006117816 */ /* 0x004fca00000000ff */
[----:B-1----:R-:W-:-:S05]  /*83f0*/  IMAD.WIDE R16, R17, R16, RZ ;  /* 0x0000001011107225 */ /* 0x002fca00078e02ff */
        /* <DEDUP_REMOVED lines=23> */
.L_x_129:
[----:B------:R-:W-:Y:S01]  /*8570*/  IMAD.MOV.U32 R20, RZ, RZ, R16 ;  /* 0x000000ffff147224 */ /* 0x000fe200078e0010 */
[----:B------:R-:W-:-:S07]  /*8580*/  MOV R15, 0x85a0 ;  /* 0x000085a0000f7802 */ /* 0x000fce0000000f00 */
[----:B------:R-:W-:Y:S05]  /*8590*/  CALL.REL.NOINC `($__internal_0_$__cuda_sm20_div_s64) ;  /* 0x0000021000fc7944 */ /* 0x000fea0003c00000 */
[----:B------:R-:W-:Y:S02]  /*85a0*/  IMAD.MOV.U32 R6, RZ, RZ, R8 ;  /* 0x000000ffff067224 */ /* 0x000fe400078e0008 */
[----:B------:R-:W-:-:S07]  /*85b0*/  IMAD.MOV.U32 R7, RZ, RZ, R9 ;  /* 0x000000ffff077224 */ /* 0x000fce00078e0009 */
.L_x_130:
[----:B------:R-:W-:Y:S05]  /*85c0*/  BSYNC.RECONVERGENT B1 ;  /* 0x0000000000017941 */ /* 0x000fea0003800200 */
.L_x_128:
        /* <DEDUP_REMOVED lines=9> */
.L_x_127:
[----:B------:R-:W-:Y:S05]  /*8660*/  BSYNC.RECONVERGENT B0 ;  /* 0x0000000000007941 */ /* 0x000fea0003800200 */
.L_x_126:
[----:B------:R-:W-:Y:S01]  /*8670*/  BAR.SYNC.DEFER_BLOCKING 0x0 ;  /* 0x0000000000007b1d */ /* 0x000fe20000010000 */
[----:B------:R-:W-:-:S05]  /*8680*/  ISETP.GT.U32.AND P0, PT, R43, 0x153, PT ;  /* 0x000001532b00780c */ /* 0x000fca0003f04070 */
[----:B------:R-:W-:Y:S08]  /*8690*/  BSSY.RECONVERGENT B0, `(.L_x_132) ;  /* 0x00000af000007945 */ /* 0x000ff00003800200 */
[----:B------:R-:W-:Y:S05]  /*86a0*/  @P0 BRA `(.L_x_133) ;  /* 0x0000000800b40947 */ /* 0x000fea0003800000 */
[----:B0-----:R-:W0:Y:S01]  /*86b0*/  I2F.U32.RP R0, UR52 ;  /* 0x0000003400007d06 */ /* 0x001e220008209000 */
[----:B------:R-:W3:Y:S01]  /*86c0*/  S2R R9, SR_CgaCtaId ;  /* 0x0000000000097919 */ /* 0x000ee20000008800 */
[----:B-12---:R-:W-:Y:S01]  /*86d0*/  MOV R6, 0x400 ;  /* 0x0000040000067802 */ /* 0x006fe20000000f00 */
[----:B------:R-:W-:Y:S01]  /*86e0*/  BSSY.RECONVERGENT B1, `(.L_x_134) ;  /* 0x000001f000017945 */ /* 0x000fe20003800200 */
[----:B------:R-:W-:Y:S02]  /*86f0*/  ISETP.NE.U32.AND P0, PT, RZ, UR52, PT ;  /* 0x00000034ff007c0c */ /* 0x000fe4000bf05070 */
[----:B------:R-:W-:Y:S01]  /*8700*/  LOP3.LUT R8, RZ, UR52, RZ, 0x33, !PT ;  /* 0x00000034ff087c12 */ /* 0x000fe2000f8e33ff */
[----:B------:R-:W-:Y:S01]  /*8710*/  VIADD R6, R6, 0x110 ;  /* 0x0000011006067836 */ /* 0x000fe20000000000 */
[----:B0-----:R-:W0:Y:S02]  /*8720*/  MUFU.RCP R0, R0 ;  /* 0x0000000000007308 */ /* 0x001e240000001000 */
[----:B0-----:R-:W-:-:S02]  /*8730*/  VIADD R4, R0, 0xffffffe ;  /* 0x0ffffffe00047836 */ /* 0x001fc40000000000 */
[----:B---3--:R-:W-:Y:S01]  /*8740*/  LEA R11, R9, R6, 0x18 ;  /* 0x00000006090b7211 */ /* 0x008fe200078ec0ff */
[----:B------:R-:W-:-:S03]  /*8750*/  IMAD.MOV.U32 R0, RZ, RZ, R43 ;  /* 0x000000ffff007224 */ /* 0x000fc600078e002b */
[----:B------:R0:W1:Y:S01]  /*8760*/  F2I.FTZ.U32.TRUNC.NTZ R5, R4 ;  /* 0x0000000400057305 */ /* 0x000062000021f000 */
[----:B------:R-:W-:Y:S02]  /*8770*/  IMAD R6, R42, 0x8, R1 ;  /* 0x000000082a067824 */ /* 0x000fe400078e0201 */
[----:B0-----:R-:W-:Y:S02]  /*8780*/  IMAD.MOV.U32 R4, RZ, RZ, RZ ;  /* 0x000000ffff047224 */ /* 0x001fe400078e00ff */
[----:B-1----:R-:W-:-:S04]  /*8790*/  IMAD.MOV R7, RZ, RZ, -R5 ;  /* 0x000000ffff077224 */ /* 0x002fc800078e0a05 */
[----:B------:R-:W-:-:S04]  /*87a0*/  IMAD R7, R7, UR52, RZ ;  /* 0x0000003407077c24 */ /* 0x000fc8000f8e02ff */
[----:B------:R-:W-:-:S07]  /*87b0*/  IMAD.HI.U32 R9, R5, R7, R4 ;  /* 0x0000000705097227 */ /* 0x000fce00078e0004 */
.L_x_135:
[----:B0-----:R-:W-:-:S04]  /*87c0*/  IMAD.IADD R4, R0, 0x1, -R43 ;  /* 0x0000000100047824 */ /* 0x001fc800078e0a2b */
[----:B------:R-:W-:-:S04]  /*87d0*/  IMAD.HI.U32 R5, R9, R4, RZ ;  /* 0x0000000409057227 */ /* 0x000fc800078e00ff */
[----:B------:R-:W-:-:S04]  /*87e0*/  IMAD.MOV R7, RZ, RZ, -R5 ;  /* 0x000000ffff077224 */ /* 0x000fc800078e0a05 */
[----:B------:R-:W-:-:S05]  /*87f0*/  IMAD R4, R7, UR52, R4 ;  /* 0x0000003407047c24 */ /* 0x000fca000f8e0204 */
[----:B------:R-:W-:-:S13]  /*8800*/  ISETP.GE.U32.AND P1, PT, R4, UR52, PT ;  /* 0x0000003404007c0c */ /* 0x000fda000bf26070 */
[----:B------:R-:W-:Y:S02]  /*8810*/  @P1 VIADD R4, R4, -UR52 ;  /* 0x8000003404041c36 */ /* 0x000fe40008000000 */
[----:B------:R-:W-:-:S03]  /*8820*/  @P1 VIADD R5, R5, 0x1 ;  /* 0x0000000105051836 */ /* 0x000fc60000000000 */
[----:B------:R-:W-:-:S13]  /*8830*/  ISETP.GE.U32.AND P2, PT, R4, UR52, PT ;  /* 0x0000003404007c0c */ /* 0x000fda000bf46070 */
[----:B------:R-:W-:-:S05]  /*8840*/  @P2 VIADD R5, R5, 0x1 ;  /* 0x0000000105052836 */ /* 0x000fca0000000000 */
[----:B------:R-:W-:-:S05]  /*8850*/  SEL R5, R8, R5, !P0 ;  /* 0x0000000508057207 */ /* 0x000fca0004000000 */
[----:B------:R-:W-:-:S06]  /*8860*/  IMAD.IADD R4, R6, 0x1, R5 ;  /* 0x0000000106047824 */ /* 0x000fcc00078e0205 */
[----:B------:R-:W2:Y:S01]  /*8870*/  LDL.U8 R4, [R4] ;  /* 0x0000000004047983 */ /* 0x000ea20000100000 */
[----:B------:R-:W-:Y:S02]  /*8880*/  IMAD.IADD R5, R11, 0x1, R0 ;  /* 0x000000010b057824 */ /* 0x000fe400078e0200 */
[----:B------:R-:W-:-:S05]  /*8890*/  VIADD R0, R0, UR52 ;  /* 0x0000003400007c36 */ /* 0x000fca0008000000 */
[----:B------:R-:W-:Y:S01]  /*88a0*/  ISETP.GE.U32.AND P1, PT, R0, 0x154, PT ;  /* 0x000001540000780c */ /* 0x000fe20003f26070 */
[----:B--2---:R0:W-:-:S12]  /*88b0*/  STS.U8 [R5+0x154], R4 ;  /* 0x0001540405007388 */ /* 0x0041d80000000000 */
[----:B------:R-:W-:Y:S05]  /*88c0*/  @!P1 BRA `(.L_x_135) ;  /* 0xfffffffc00bc9947 */ /* 0x000fea000383ffff */
[----:B------:R-:W-:Y:S05]  /*88d0*/  BSYNC.RECONVERGENT B1 ;  /* 0x0000000000017941 */ /* 0x000fea0003800200 */
.L_x_134:
[----:B------:R-:W-:Y:S01]  /*88e0*/  BSSY.RECONVERGENT B1, `(.L_x_136) ;  /* 0x0000013000017945 */ /* 0x000fe20003800200 */
[----:B------:R-:W-:-:S07]  /*88f0*/  IMAD.MOV.U32 R0, RZ, RZ, R43 ;  /* 0x000000ffff007224 */ /* 0x000fce00078e002b */
.L_x_137:
[----:B01----:R-:W-:-:S04]  /*8900*/  IMAD.IADD R4, R0, 0x1, -R43 ;  /* 0x0000000100047824 */ /* 0x003fc800078e0a2b */
        /* <DEDUP_REMOVED lines=10> */
[----:B------:R-:W2:Y:S01]  /*89b0*/  LDL.U8 R4, [R4+0x20] ;  /* 0x0000200004047983 */ /* 0x000ea20000100000 */
[----:B------:R-:W-:Y:S02]  /*89c0*/  IMAD.IADD R5, R11, 0x1, R0 ;  /* 0x000000010b057824 */ /* 0x000fe400078e0200 */
[----:B------:R-:W-:-:S05]  /*89d0*/  VIADD R0, R0, UR52 ;  /* 0x0000003400007c36 */ /* 0x000fca0008000000 */
[----:B------:R-:W-:Y:S01]  /*89e0*/  ISETP.GE.U32.AND P1, PT, R0, 0x154, PT ;  /* 0x000001540000780c */ /* 0x000fe20003f26070 */
[----:B--2---:R1:W-:-:S12]  /*89f0*/  STS.U8 [R5+0x6a4], R4 ;  /* 0x0006a40405007388 */ /* 0x0043d80000000000 */
[----:B------:R-:W-:Y:S05]  /*8a00*/  @!P1 BRA `(.L_x_137) ;  /* 0xfffffffc00bc9947 */ /* 0x000fea000383ffff */
[----:B------:R-:W-:Y:S05]  /*8a10*/  BSYNC.RECONVERGENT B1 ;  /* 0x0000000000017941 */ /* 0x000fea0003800200 */
.L_x_136:
[----:B------:R-:W-:Y:S01]  /*8a20*/  BSSY.RECONVERGENT B1, `(.L_x_138) ;  /* 0x0000013000017945 */ /* 0x000fe20003800200 */
[----:B------:R-:W-:-:S07]  /*8a30*/  IMAD.MOV.U32 R0, RZ, RZ, R43 ;  /* 0x000000ffff007224 */ /* 0x000fce00078e002b */
.L_x_139:
        /* <DEDUP_REMOVED lines=18> */
.L_x_138:
[----:B------:R-:W-:Y:S01]  /*8b60*/  BSSY.RECONVERGENT B1, `(.L_x_140) ;  /* 0x0000013000017945 */ /* 0x000fe20003800200 */
[----:B------:R-:W-:-:S07]  /*8b70*/  IMAD.MOV.U32 R0, RZ, RZ, R43 ;  /* 0x000000ffff007224 */ /* 0x000fce00078e002b */
.L_x_141:
        /* <DEDUP_REMOVED lines=18> */
.L_x_140:
[----:B------:R-:W-:Y:S01]  /*8ca0*/  BSSY.RECONVERGENT B1, `(.L_x_142) ;  /* 0x0000013000017945 */ /* 0x000fe20003800200 */
[----:B------:R-:W-:-:S07]  /*8cb0*/  IMAD.MOV.U32 R0, RZ, RZ, R43 ;  /* 0x000000ffff007224 */ /* 0x000fce00078e002b */
.L_x_143:
        /* <DEDUP_REMOVED lines=18> */
.L_x_142:
[----:B------:R-:W-:Y:S01]  /*8de0*/  BSSY.RECONVERGENT B1, `(.L_x_144) ;  /* 0x0000013000017945 */ /* 0x000fe20003800200 */
[----:B------:R-:W-:-:S07]  /*8df0*/  IMAD.MOV.U32 R0, RZ, RZ, R43 ;  /* 0x000000ffff007224 */ /* 0x000fce00078e002b */
.L_x_145:
        /* <DEDUP_REMOVED lines=18> */
.L_x_144:
[----:B------:R-:W-:Y:S01]  /*8f20*/  BSSY.RECONVERGENT B1, `(.L_x_146) ;  /* 0x0000013000017945 */ /* 0x000fe20003800200 */
[----:B------:R-:W-:-:S07]  /*8f30*/  IMAD.MOV.U32 R0, RZ, RZ, R43 ;  /* 0x000000ffff007224 */ /* 0x000fce00078e002b */
.L_x_147:
        /* <DEDUP_REMOVED lines=18> */
.L_x_146:
[----:B------:R-:W-:-:S07]  /*9060*/  IMAD.MOV.U32 R0, RZ, RZ, R43 ;  /* 0x000000ffff007224 */ /* 0x000fce00078e002b */
.L_x_148:
[----:B0--3--:R-:W-:-:S04]  /*9070*/  IMAD.IADD R4, R0, 0x1, -R43 ;  /* 0x0000000100047824 */ /* 0x009fc800078e0a2b */
        /* <DEDUP_REMOVED lines=16> */
.L_x_133:
[----:B------:R-:W-:Y:S05]  /*9180*/  BSYNC.RECONVERGENT B0 ;  /* 0x0000000000007941 */ /* 0x000fea0003800200 */
.L_x_132:
[----:B---3--:R-:W1:Y:S01]  /*9190*/  LDC R5, c[0x0][0x3b0] ;  /* 0x0000ec00ff057b82 */ /* 0x008e620000000800 */
[----:B0-----:R-:W-:Y:S02]  /*91a0*/  IMAD.MOV.U32 R0, RZ, RZ, RZ ;  /* 0x000000ffff007224 */ /* 0x001fe400078e00ff */
[----:B-12---:R-:W-:-:S05]  /*91b0*/  IMAD R6, R42, 0x64, R5 ;  /* 0x000000642a067824 */ /* 0x006fca00078e0205 */
[----:B------:R-:W-:Y:S06]  /*91c0*/  BAR.SYNC.DEFER_BLOCKING 0x0 ;  /* 0x0000000000007b1d */ /* 0x000fec0000010000 */
.L_x_157:
[----:B------:R-:W-:Y:S01]  /*91d0*/  ISETP.GT.U32.AND P0, PT, R43, 0x153, PT ;  /* 0x000001532b00780c */ /* 0x000fe20003f04070 */
[----:B------:R-:W-:Y:S01]  /*91e0*/  BSSY.RECONVERGENT B0, `(.L_x_149) ;  /* 0x0000034000007945 */ /* 0x000fe20003800200 */
[----:B0-----:R-:W-:Y:S02]  /*91f0*/  CS2R R4, SRZ ;  /* 0x0000000000047805 */ /* 0x001fe4000001ff00 */
[----:B------:R-:W-:-:S09]  /*9200*/  CS2R R8, SRZ ;  /* 0x0000000000087805 */ /* 0x000fd2000001ff00 */
[----:B------:R-:W-:Y:S05]  /*9210*/  @P0 BRA `(.L_x_150) ;  /* 0x0000000000c00947 */ /* 0x000fea0003800000 */
[----:B------:R-:W0:Y:S01]  /*9220*/  S2R R5, SR_CTAID.X ;  /* 0x0000000000057919 */ /* 0x000e220000002500 */
[----:B------:R-:W-:Y:S01]  /*9230*/  MOV R4, 0x400 ;  /* 0x0000040000047802 */ /* 0x000fe20000000f00 */
[----:B------:R-:W-:Y:S01]  /*9240*/  IMAD.MOV.U32 R11, RZ, RZ, R43 ;  /* 0x000000ffff0b7224 */ /* 0x000fe200078e002b */
[----:B------:R-:W1:Y:S03]  /*9250*/  S2R R9, SR_CgaCtaId ;  /* 0x0000000000097919 */ /* 0x000e660000008800 */
[----:B------:R-:W-:Y:S02]  /*9260*/  VIADD R4, R4, 0x110 ;  /* 0x0000011004047836 */ /* 0x000fe40000000000 */
[----:B0-----:R-:W-:-:S03]  /*9270*/  IMAD R5, R5, 0x8, R0 ;  /* 0x0000000805057824 */ /* 0x001fc600078e0200 */
[----:B-1----:R-:W-:Y:S02]  /*9280*/  LEA R22, R9, R4, 0x18 ;  /* 0x0000000409167211 */ /* 0x002fe400078ec0ff */
[----:B------:R-:W-:Y:S02]  /*9290*/  CS2R R8, SRZ ;  /* 0x0000000000087805 */ /* 0x000fe4000001ff00 */
[----:B------:R-:W-:Y:S02]  /*92a0*/  LEA.HI R7, R5, R6, RZ, 0x1f ;  /* 0x0000000605077211 */ /* 0x000fe400078ff8ff */
[----:B------:R-:W-:-:S03]  /*92b0*/  CS2R R4, SRZ ;  /* 0x0000000000047805 */ /* 0x000fc6000001ff00 */
[----:B------:R-:W-:-:S07]  /*92c0*/  VIADD R20, R7, 0x155 ;  /* 0x0000015507147836 */ /* 0x000fce0000000000 */
.L_x_151:
[----:B------:R-:W-:-:S04]  /*92d0*/  IMAD R7, R11, -0x61c88647, R20 ;  /* 0x9e3779b90b077824 */ /* 0x000fc800078e0214 */
[----:B------:R-:W-:Y:S01]  /*92e0*/  VIADD R15, R7, 0x1 ;  /* 0x00000001070f7836 */ /* 0x000fe20000000000 */
[----:B------:R-:W-:-:S04]  /*92f0*/  SHF.R.U32.HI R10, RZ, 0x10, R7 ;  /* 0x00000010ff0a7819 */ /* 0x000fc80000011607 */
[----:B------:R-:W-:Y:S02]  /*9300*/  SHF.R.U32.HI R16, RZ, 0x10, R15 ;  /* 0x00000010ff107819 */ /* 0x000fe4000001160f */
[----:B------:R-:W-:Y:S01]  /*9310*/  LOP3.LUT R10, R10, R7, RZ, 0x3c, !PT ;  /* 0x000000070a0a7212 */ /* 0x000fe200078e3cff */
[----:B------:R-:W-:Y:S01]  /*9320*/  IMAD R7, R0, 0x550, R11 ;  /* 0x0000055000077824 */ /* 0x000fe200078e020b */
[----:B------:R-:W-:Y:S01]  /*9330*/  LOP3.LUT R16, R16, R15, RZ, 0x3c, !PT ;  /* 0x0000000f10107212 */ /* 0x000fe200078e3cff */
[----:B------:R-:W-:Y:S02]  /*9340*/  VIADD R11, R11, UR52 ;  /* 0x000000340b0b7c36 */ /* 0x000fe40008000000 */
[----:B------:R-:W-:Y:S02]  /*9350*/  IMAD R10, R10, -0x7a143595, RZ ;  /* 0x85ebca6b0a0a7824 */ /* 0x000fe400078e02ff */
[----:B------:R-:W-:Y:S01]  /*9360*/  IMAD R17, R16, -0x7a143595, RZ ;  /* 0x85ebca6b10117824 */ /* 0x000fe200078e02ff */
[----:B------:R-:W-:Y:S01]  /*9370*/  ISETP.GE.U32.AND P2, PT, R11, 0x154, PT ;  /* 0x000001540b00780c */ /* 0x000fe20003f46070 */
[----:B------:R-:W-:Y:S01]  /*9380*/  IMAD.IADD R15, R22, 0x1, R7 ;  /* 0x00000001160f7824 */ /* 0x000fe200078e0207 */
[----:B------:R-:W-:-:S02]  /*9390*/  SHF.R.U32.HI R7, RZ, 0xd, R10 ;  /* 0x0000000dff077819 */ /* 0x000fc4000001160a */
[----:B------:R-:W-:Y:S02]  /*93a0*/  SHF.R.U32.HI R18, RZ, 0xd, R17 ;  /* 0x0000000dff127819 */ /* 0x000fe40000011611 */
[----:B------:R-:W0:Y:S01]  /*93b0*/  LDS.S8 R16, [R15] ;  /* 0x000000000f107984 */ /* 0x000e220000000200 */
[----:B------:R-:W-:Y:S02]  /*93c0*/  LOP3.LUT R7, R7, R10, RZ, 0x3c, !PT ;  /* 0x0000000a07077212 */ /* 0x000fe400078e3cff */
[----:B------:R-:W-:Y:S01]  /*93d0*/  LOP3.LUT R18, R18, R17, RZ, 0x3c, !PT ;  /* 0x0000001112127212 */ /* 0x000fe200078e3cff */
[----:B------:R-:W1:Y:S02]  /*93e0*/  LDS.S8 R19, [R15+0x154] ;  /* 0x000154000f137984 */ /* 0x000e640000000200 */
        /* <DEDUP_REMOVED lines=8> */
[----:B------:R-:W-:Y:S02]  /*9470*/  ISETP.NE.U32.AND P0, PT, R7, 0x1, PT ;  /* 0x000000010700780c */ /* 0x000fe40003f05070 */
[----:B------:R-:W-:Y:S02]  /*9480*/  ISETP.NE.U32.AND P1, PT, R18, 0x1, PT ;  /* 0x000000011200780c */ /* 0x000fe40003f25070 */
[----:B------:R-:W-:Y:S02]  /*9490*/  SHF.R.U32.HI R10, RZ, 0x1, R10 ;  /* 0x00000001ff0a7819 */ /* 0x000fe4000001160a */
[----:B------:R-:W-:Y:S02]  /*94a0*/  SHF.R.U32.HI R17, RZ, 0x1, R17 ;  /* 0x00000001ff117819 */ /* 0x000fe40000011611 */
[----:B------:R-:W-:Y:S02]  /*94b0*/  LOP3.LUT R7, R10, 0x1f, RZ, 0xc0, !PT ;  /* 0x0000001f0a077812 */ /* 0x000fe400078ec0ff */
[----:B------:R-:W-:-:S03]  /*94c0*/  LOP3.LUT R17, R17, 0x1f, RZ, 0xc0, !PT ;  /* 0x0000001f11117812 */ /* 0x000fc600078ec0ff */
[----:B------:R-:W-:Y:S02]  /*94d0*/  @P0 IMAD.MOV R7, RZ, RZ, -R7 ;  /* 0x000000ffff070224 */ /* 0x000fe400078e0a07 */
[----:B------:R-:W-:Y:S02]  /*94e0*/  @P1 IMAD.MOV R17, RZ, RZ, -R17 ;  /* 0x000000ffff111224 */ /* 0x000fe400078e0a11 */
[----:B0-----:R-:W-:-:S04]  /*94f0*/  IMAD.WIDE R8, R7, R16, R8 ;  /* 0x0000001007087225 */ /* 0x001fc800078e0208 */
[----:B-1----:R-:W-:Y:S01]  /*9500*/  IMAD.WIDE R4, R17, R19, R4 ;  /* 0x0000001311047225 */ /* 0x002fe200078e0204 */
[----:B------:R-:W-:Y:S06]  /*9510*/  @!P2 BRA `(.L_x_151) ;  /* 0xfffffffc006ca947 */ /* 0x000fec000383ffff */
.L_x_150:
[----:B------:R-:W-:Y:S05]  /*9520*/  BSYNC.RECONVERGENT B0 ;  /* 0x0000000000007941 */ /* 0x000fea0003800200 */
.L_x_149:
[----:B------:R-:W0:Y:S01]  /*9530*/  SHFL.DOWN PT, R7, R8, 0x10, 0x1f ;  /* 0x0a001f0008077f89 */ /* 0x000e2200000e0000 */
[----:B------:R-:W-:Y:S01]  /*9540*/  BAR.SYNC.DEFER_BLOCKING 0x0 ;  /* 0x0000000000007b1d */ /* 0x000fe20000010000 */
[----:B------:R-:W-:Y:S02]  /*9550*/  ISETP.GE.U32.AND P2, PT, R43, UR42, PT ;  /* 0x0000002a2b007c0c */ /* 0x000fe4000bf46070 */
[----:B------:R-:W-:-:S03]  /*9560*/  PLOP3.LUT P4, PT, PT, PT, PT, 0x8, 0x80 ;  /* 0x000000000080781c */ /* 0x000fc60003f8e170 */
        /* <DEDUP_REMOVED lines=24> */
[----:B-1----:R-:W-:Y:S02]  /*96f0*/  IADD3.X R11, PT, PT, R7, R16, RZ, P0, P3 ;  /* 0x00000010070b7210 */ /* 0x002fe400007e64ff */
[----:B------:R-:W-:-:S05]  /*9700*/  ISETP.GT.U32.AND P3, PT, R43, 0x1f, PT ;  /* 0x0000001f2b00780c */ /* 0x000fca0003f64070 */
[----:B------:R0:W-:Y:S01]  /*9710*/  @!P1 STS.64 [R13], R10 ;  /* 0x0000000a0d009388 */ /* 0x0001e20000000a00 */
[----:B------:R-:W-:Y:S06]  /*9720*/  BAR.SYNC.DEFER_BLOCKING 0x0 ;  /* 0x0000000000007b1d */ /* 0x000fec0000010000 */
[----:B------:R0:W1:Y:S01]  /*9730*/  @!P2 LDS.64 R8, [R12] ;  /* 0x000000000c08a984 */ /* 0x0000620000000a00 */
[----:B------:R-:W-:Y:S05]  /*9740*/  @P3 BRA `(.L_x_152) ;  /* 0x0000000000803947 */ /* 0x000fea0003800000 */
[----:B------:R-:W-:Y:S01]  /*9750*/  UMOV UR30, 0xffffffff ;  /* 0xffffffff001e7882 */ /* 0x000fe20000000000 */
[----:B------:R-:W-:Y:S02]  /*9760*/  ISETP.NE.AND P5, PT, R43, RZ, PT ;  /* 0x000000ff2b00720c */ /* 0x000fe40003fa5270 */
[----:B------:R-:W-:Y:S11]  /*9770*/  BRA.DIV UR30, `(.L_x_153) ;  /* 0x0000019a1efc7947 */ /* 0x000ff6000b800000 */
[----:B-1----:R-:W1:Y:S04]  /*9780*/  SHFL.DOWN PT, R7, R8, 0x10, 0x1f ;  /* 0x0a001f0008077f89 */ /* 0x002e6800000e0000 */
[----:B0-----:R-:W0:Y:S01]  /*9790*/  SHFL.DOWN PT, R11, R9, 0x10, 0x1f ;  /* 0x0a001f00090b7f89 */ /* 0x001e2200000e0000 */
[----:B-1----:R-:W-:-:S04]  /*97a0*/  IADD3 R22, P0, PT, R7, R8, RZ ;  /* 0x0000000807167210 */ /* 0x002fc80007f1e0ff */
[----:B------:R-:W-:Y:S01]  /*97b0*/  IADD3 R16, P6, PT, RZ, R22, RZ ;  /* 0x00000016ff107210 */ /* 0x000fe20007fde0ff */
[----:B------:R-:W1:Y:S03]  /*97c0*/  SHFL.DOWN PT, R7, R22, 0x8, 0x1f ;  /* 0x09001f0016077f89 */ /* 0x000e6600000e0000 */
[----:B0-----:R-:W-:-:S05]  /*97d0*/  IADD3.X R25, PT, PT, R11, RZ, R9, P6, P0 ;  /* 0x000000ff0b197210 */ /* 0x001fca00037e0409 */
[----:B------:R-:W0:Y:S01]  /*97e0*/  SHFL.DOWN PT, R10, R25, 0x8, 0x1f ;  /* 0x09001f00190a7f89 */ /* 0x000e2200000e0000 */
        /* <DEDUP_REMOVED lines=11> */
[----:B------:R-:W-:Y:S02]  /*98a0*/  IADD3 R9, P6, PT, RZ, R8, RZ ;  /* 0x00000008ff097210 */ /* 0x000fe40007fde0ff */
[----:B------:R-:W1:Y:S02]  /*98b0*/  SHFL.DOWN PT, R8, R8, 0x1, 0x1f ;  /* 0x08201f0008087f89 */ /* 0x000e6400000e0000 */
[----:B0-----:R-:W-:-:S05]  /*98c0*/  IADD3.X R7, PT, PT, R22, RZ, R11, P6, P0 ;  /* 0x000000ff16077210 */ /* 0x001fca00037e040b */
[----:B------:R0:W2:Y:S04]  /*98d0*/  SHFL.DOWN PT, R22, R7, 0x1, 0x1f ;  /* 0x08201f0007167f89 */ /* 0x0000a800000e0000 */
.L_x_422:
[----:B------:R-:W3:Y:S01]  /*98e0*/  @!P5 S2R R11, SR_CgaCtaId ;  /* 0x00000000000bd919 */ /* 0x000ee20000008800 */
[----:B-1----:R-:W-:Y:S02]  /*98f0*/  IADD3 R8, P0, P6, RZ, R9, R8 ;  /* 0x00000009ff087210 */ /* 0x002fe40007e1e008 */
[----:B------:R-:W-:Y:S02]  /*9900*/  @!P5 MOV R10, 0x400 ;  /* 0x00000400000ad802 */ /* 0x000fe40000000f00 */
[----:B--2---:R-:W-:Y:S02]  /*9910*/  IADD3.X R9, PT, PT, R22, R7, RZ, P0, P6 ;  /* 0x0000000716097210 */ /* 0x004fe400007ec4ff */
[----:B------:R-:W-:Y:S02]  /*9920*/  @!P5 PLOP3.LUT P4, PT, PT, PT, PT, 0x80, 0x8 ;  /* 0x000000000008d81c */ /* 0x000fe40003f8f070 */
[----:B---3--:R-:W-:-:S05]  /*9930*/  @!P5 LEA R11, R11, R10, 0x18 ;  /* 0x0000000a0b0bd211 */ /* 0x008fca00078ec0ff */
[----:B------:R2:W-:Y:S06]  /*9940*/  @!P5 STS.64 [R11+0x8], R8 ;  /* 0x000008080b00d388 */ /* 0x0005ec0000000a00 */
.L_x_152:
[----:B------:R-:W-:Y:S05]  /*9950*/  WARPSYNC.ALL ;  /* 0x0000000000007948 */ /* 0x000fea0003800000 */
[----:B0-----:R-:W0:Y:S01]  /*9960*/  SHFL.DOWN PT, R7, R4, 0x10, 0x1f ;  /* 0x0a001f0004077f89 */ /* 0x001e2200000e0000 */
[----:B------:R-:W3:Y:S01]  /*9970*/  S2UR UR31, SR_CgaCtaId ;  /* 0x00000000001f79c3 */ /* 0x000ee20000008800 */
[----:B------:R-:W-:Y:S01]  /*9980*/  UMOV UR30, 0x400 ;  /* 0x00000400001e7882 */ /* 0x000fe20000000000 */
[----:B------:R-:W-:Y:S01]  /*9990*/  BSSY B0, `(.L_x_154) ;  /* 0x000003d000007945 */ /* 0x000fe20003800000 */
[----:B-12---:R-:W1:Y:S05]  /*99a0*/  SHFL.DOWN PT, R9, R5, 0x10, 0x1f ;  /* 0x0a001f0005097f89 */ /* 0x006e6a00000e0000 */
[----:B------:R-:W-:Y:S01]  /*99b0*/  BAR.SYNC.DEFER_BLOCKING 0x0 ;  /* 0x0000000000007b1d */ /* 0x000fe20000010000 */
[----:B0-----:R-:W-:Y:S01]  /*99c0*/  IADD3 R11, P0, PT, R7, R4, RZ ;  /* 0x00000004070b7210 */ /* 0x001fe20007f1e0ff */
[----:B---3--:R-:W-:-:S03]  /*99d0*/  ULEA UR30, UR31, UR30, 0x18 ;  /* 0x0000001e1f1e7291 */ /* 0x008fc6000f8ec0ff */
        /* <DEDUP_REMOVED lines=9> */
[----:B0-----:R-:W-:-:S04]  /*9a70*/  IADD3 R5, P0, PT, R7, R10, RZ ;  /* 0x0000000a07057210 */ /* 0x001fc80007f1e0ff */
[----:B------:R-:W-:Y:S02]  /*9a80*/  IADD3 R8, P5, PT, RZ, R5, RZ ;  /* 0x00000005ff087210 */ /* 0x000fe40007fbe0ff */
[----:B------:R-:W0:Y:S02]  /*9a90*/  SHFL.DOWN PT, R5, R5, 0x2, 0x1f ;  /* 0x08401f0005057f89 */ /* 0x000e2400000e0000 */
[----:B-1----:R-:W-:Y:S02]  /*9aa0*/  IADD3.X R15, PT, PT, R4, RZ, R17, P5, P0 ;  /* 0x000000ff040f7210 */ /* 0x002fe40002fe0411 */
[----:B------:R-:W-:-:S03]  /*9ab0*/  CS2R R16, SRZ ;  /* 0x0000000000107805 */ /* 0x000fc6000001ff00 */
[----:B------:R-:W1:Y:S01]  /*9ac0*/  SHFL.DOWN PT, R4, R15, 0x2, 0x1f ;  /* 0x08401f000f047f89 */ /* 0x000e6200000e0000 */
[----:B0-----:R-:W-:-:S04]  /*9ad0*/  IADD3 R11, P0, PT, R5, R8, RZ ;  /* 0x00000008050b7210 */ /* 0x001fc80007f1e0ff */
[----:B------:R-:W-:Y:S01]  /*9ae0*/  IADD3 R9, P5, PT, RZ, R11, RZ ;  /* 0x0000000bff097210 */ /* 0x000fe20007fbe0ff */
[----:B------:R-:W0:Y:S03]  /*9af0*/  SHFL.DOWN PT, R8, R11, 0x1, 0x1f ;  /* 0x08201f000b087f89 */ /* 0x000e2600000e0000 */
[----:B-1----:R-:W-:Y:S02]  /*9b00*/  IADD3.X R10, PT, PT, R4, RZ, R15, P5, P0 ;  /* 0x000000ff040a7210 */ /* 0x002fe40002fe040f */
[----:B------:R-:W-:Y:S04]  /*9b10*/  LDS.64 R4, [UR30+0x8] ;  /* 0x0000081eff047984 */ /* 0x000fe80008000a00 */
[----:B------:R-:W1:Y:S01]  /*9b20*/  SHFL.DOWN PT, R7, R10, 0x1, 0x1f ;  /* 0x08201f000a077f89 */ /* 0x000e6200000e0000 */
[----:B------:R-:W-:Y:S01]  /*9b30*/  BAR.SYNC.DEFER_BLOCKING 0x0 ;  /* 0x0000000000007b1d */ /* 0x000fe20000010000 */
[----:B0-----:R-:W-:-:S04]  /*9b40*/  IADD3 R8, P0, P5, RZ, R9, R8 ;  /* 0x00000009ff087210 */ /* 0x001fc80007d1e008 */
[----:B-1----:R-:W-:Y:S02]  /*9b50*/  IADD3.X R9, PT, PT, R7, R10, RZ, P0, P5 ;  /* 0x0000000a07097210 */ /* 0x002fe400007ea4ff */
[----:B------:R-:W-:-:S03]  /*9b60*/  LEA R7, R0, UR47, 0x3 ;  /* 0x0000002f00077c11 */ /* 0x000fc6000f8e18ff */
[----:B------:R0:W-:Y:S01]  /*9b70*/  @!P1 STS.64 [R13], R8 ;  /* 0x000000080d009388 */ /* 0x0001e20000000a00 */
[----:B------:R-:W-:Y:S06]  /*9b80*/  BAR.SYNC.DEFER_BLOCKING 0x0 ;  /* 0x0000000000007b1d */ /* 0x000fec0000010000 */
[----:B------:R0:W-:Y:S04]  /*9b90*/  STL.64 [R7], R4 ;  /* 0x0000000407007387 */ /* 0x0001e80000100a00 */
[----:B------:R0:W1:Y:S01]  /*9ba0*/  @!P2 LDS.64 R16, [R12] ;  /* 0x000000000c10a984 */ /* 0x0000620000000a00 */
[----:B------:R-:W-:Y:S05]  /*9bb0*/  @P3 BRA `(.L_x_155) ;  /* 0x0000000000683947 */ /* 0x000fea0003800000 */
[----:B------:R-:W-:-:S03]  /*9bc0*/  UMOV UR31, 0xffffffff ;  /* 0xffffffff001f7882 */ /* 0x000fc60000000000 */
[----:B------:R-:W-:Y:S05]  /*9bd0*/  BRA.DIV UR31, `(.L_x_156) ;  /* 0x0000019a1ffc7947 */ /* 0x000fea000b800000 */
        /* <DEDUP_REMOVED lines=21> */
[----:B------:R1:W2:Y:S04]  /*9d30*/  SHFL.DOWN PT, R22, R7, 0x1, 0x1f ;  /* 0x08201f0007167f89 */ /* 0x0002a800000e0000 */
.L_x_433:
[----:B0-----:R-:W-:-:S04]  /*9d40*/  IADD3 R16, P0, P1, RZ, R5, R4 ;  /* 0x00000005ff107210 */ /* 0x001fc8000791e004 */
[----:B--2---:R-:W-:-:S09]  /*9d50*/  IADD3.X R17, PT, PT, R22, R7, RZ, P0, P1 ;  /* 0x0000000716117210 */ /* 0x004fd200007e24ff */
.L_x_155:
[----:B------:R-:W-:Y:S05]  /*9d60*/  BSYNC B0 ;  /* 0x0000000000007941 */ /* 0x000fea0003800000 */
.L_x_154:
[----:B01----:R-:W-:Y:S01]  /*9d70*/  IMAD.MOV.U32 R4, RZ, RZ, R16 ;  /* 0x000000ffff047224 */ /* 0x003fe200078e0010 */
[----:B------:R-:W-:Y:S05]  /*9d80*/  WARPSYNC.ALL ;  /* 0x0000000000007948 */ /* 0x000fea0003800000 */
[----:B------:R-:W-:-:S05]  /*9d90*/  IMAD.MOV.U32 R5, RZ, RZ, R17 ;  /* 0x000000ffff057224 */ /* 0x000fca00078e0011 */
[----:B------:R-:W-:Y:S01]  /*9da0*/  @P4 STS.64 [UR30+0x8], R4 ;  /* 0x00000804ff004988 */ /* 0x000fe20008000a1e */
[----:B------:R-:W-:Y:S01]  /*9db0*/  BAR.SYNC.DEFER_BLOCKING 0x0 ;  /* 0x0000000000007b1d */ /* 0x000fe20000010000 */
[C---:B------:R-:W-:Y:S01]  /*9dc0*/  LEA R7, R0.reuse, UR48, 0x3 ;  /* 0x0000003000077c11 */ /* 0x040fe2000f8e18ff */
[----:B------:R-:W-:-:S05]  /*9dd0*/  VIADD R0, R0, 0x1 ;  /* 0x0000000100007836 */ /* 0x000fca0000000000 */
[----:B------:R-:W-:Y:S01]  /*9de0*/  ISETP.NE.AND P0, PT, R0, 0x8, PT ;  /* 0x000000080000780c */ /* 0x000fe20003f05270 */
[----:B------:R-:W0:Y:S04]  /*9df0*/  LDS.64 R4, [UR30+0x8] ;  /* 0x0000081eff047984 */ /* 0x000e280008000a00 */
[----:B0-----:R0:W-:Y:S08]  /*9e00*/  STL.64 [R7], R4 ;  /* 0x0000000407007387 */ /* 0x0011f00000100a00 */
[----:B------:R-:W-:Y:S05]  /*9e10*/  @P0 BRA `(.L_x_157) ;  /* 0xfffffff000ec0947 */ /* 0x000fea000383ffff */
[----:B------:R-:W-:Y:S01]  /*9e20*/  ISETP.GT.U32.AND P0, PT, R43, 0x153, PT ;  /* 0x000001532b00780c */ /* 0x000fe20003f04070 */
[----:B------:R-:W1:Y:S01]  /*9e30*/  LDCU.64 UR52, c[0x0][0x398] ;  /* 0x00007300ff3477ac */ /* 0x000e620008000a00 */
[----:B------:R-:W-:Y:S11]  /*9e40*/  BSSY.RECONVERGENT B0, `(.L_x_158) ;  /* 0x0000205000007945 */ /* 0x000ff60003800200 */
[----:B------:R-:W-:Y:S05]  /*9e50*/  @P0 BRA `(.L_x_159) ;  /* 0x00000020000c0947 */ /* 0x000fea0003800000 */
[----:B------:R2:W5:Y:S04]  /*9e60*/  LDL.128 R32, [R1+0x180] ;  /* 0x0001800001207983 */ /* 0x0005680000100c00 */
[----:B0-----:R2:W5:Y:S04]  /*9e70*/  LDL.128 R4, [R1+0x1c0] ;  /* 0x0001c00001047983 */ /* 0x0015680000100c00 */
[----:B------:R2:W5:Y:S04]  /*9e80*/  LDL.128 R8, [R1+0x190] ;  /* 0x0001900001087983 */ /* 0x0005680000100c00 */
[----:B------:R2:W5:Y:S04]  /*9e90*/  LDL.128 R12, [R1+0x1d0] ;  /* 0x0001d000010c7983 */ /* 0x0005680000100c00 */
[----:B------:R2:W5:Y:S04]  /*9ea0*/  LDL.128 R16, [R1+0x1a0] ;  /* 0x0001a00001107983 */ /* 0x0005680000100c00 */
[----:B------:R2:W5:Y:S04]  /*9eb0*/  LDL.128 R20, [R1+0x1e0] ;  /* 0x0001e00001147983 */ /* 0x0005680000100c00 */
[----:B------:R2:W5:Y:S04]  /*9ec0*/  LDL.128 R24, [R1+0x1b0] ;  /* 0x0001b00001187983 */ /* 0x0005680000100c00 */
[----:B------:R2:W5:Y:S02]  /*9ed0*/  LDL.128 R28, [R1+0x1f0] ;  /* 0x0001f000011c7983 */ /* 0x0005640000100c00 */
.L_x_161:
[----:B---3--:R-:W0:Y:S01]  /*9ee0*/  S2R R44, SR_CgaCtaId ;  /* 0x00000000002c7919 */ /* 0x008e220000008800 */
[----:B------:R-:W-:Y:S01]  /*9ef0*/  MOV R0, 0x400 ;  /* 0x0000040000007802 */ /* 0x000fe20000000f00 */
[----:B------:R-:W-:Y:S01]  /*9f00*/  IMAD.MOV.U32 R64, RZ, RZ, RZ ;  /* 0x000000ffff407224 */ /* 0x000fe200078e00ff */
[----:B------:R-:W-:Y:S02]  /*9f10*/  CS2R R66, SRZ ;  /* 0x0000000000427805 */ /* 0x000fe4000001ff00 */
[----:B------:R-:W-:Y:S02]  /*9f20*/  CS2R R62, SRZ ;  /* 0x00000000003e7805 */ /* 0x000fe4000001ff00 */
[----:B------:R-:W-:Y:S01]  /*9f30*/  CS2R R60, SRZ ;  /* 0x00000000003c7805 */ /* 0x000fe2000001ff00 */
[----:B------:R-:W-:Y:S01]  /*9f40*/  VIADD R65, R0, 0x110 ;  /* 0x0000011000417836 */ /* 0x000fe20000000000 */
[----:B------:R-:W-:Y:S01]  /*9f50*/  CS2R R58, SRZ ;  /* 0x00000000003a7805 */ /* 0x000fe2000001ff00 */
[----:B------:R-:W-:Y:S01]  /*9f60*/  IMAD.MOV.U32 R0, RZ, RZ, RZ ;  /* 0x000000ffff007224 */ /* 0x000fe200078e00ff */
[----:B------:R-:W-:-:S02]  /*9f70*/  CS2R R56, SRZ ;  /* 0x0000000000387805 */ /* 0x000fc4000001ff00 */
[----:B------:R-:W-:Y:S02]  /*9f80*/  CS2R R54, SRZ ;  /* 0x0000000000367805 */ /* 0x000fe4000001ff00 */
[----:B------:R-:W-:Y:S02]  /*9f90*/  CS2R R68, SRZ ;  /* 0x0000000000447805 */ /* 0x000fe4000001ff00 */
[----:B------:R-:W-:Y:S02]  /*9fa0*/  CS2R R70, SRZ ;  /* 0x0000000000467805 */ /* 0x000fe4000001ff00 */
[----:B------:R-:W-:Y:S02]  /*9fb0*/  CS2R R76, SRZ ;  /* 0x00000000004c7805 */ /* 0x000fe4000001ff00 */
[----:B------:R-:W-:Y:S02]  /*9fc0*/  CS2R R80, SRZ ;  /* 0x0000000000507805 */ /* 0x000fe4000001ff00 */
[----:B------:R-:W-:-:S02]  /*9fd0*/  CS2R R82, SRZ ;  /* 0x0000000000527805 */ /* 0x000fc4000001ff00 */
[----:B------:R-:W-:Y:S02]  /*9fe0*/  CS2R R84, SRZ ;  /* 0x0000000000547805 */ /* 0x000fe4000001ff00 */
[----:B------:R-:W-:Y:S01]  /*9ff0*/  CS2R R78, SRZ ;  /* 0x00000000004e7805 */ /* 0x000fe2000001ff00 */
[----:B------:R-:W-:Y:S01]  /*a000*/  IMAD.MOV.U32 R87, RZ, RZ, RZ ;  /* 0x000000ffff577224 */ /* 0x000fe200078e00ff */
[----:B------:R-:W-:Y:S02]  /*a010*/  CS2R R72, SRZ ;  /* 0x0000000000487805 */ /* 0x000fe4000001ff00 */
[----:B------:R-:W-:Y:S02]  /*a020*/  CS2R R74, SRZ ;  /* 0x00000000004a7805 */ /* 0x000fe4000001ff00 */
[----:B0-----:R-:W-:Y:S02]  /*a030*/  LEA R65, R44, R65, 0x18 ;  /* 0x000000412c417211 */ /* 0x001fe400078ec0ff */
[----:B------:R-:W0:Y:S02]  /*a040*/  LDC.64 R44, c[0x0][0x398] ;  /* 0x0000e600ff2c7b82 */ /* 0x000e240000000a00 */
[----:B0-----:R-:W-:-:S07]  /*a050*/  IMAD.WIDE.U32 R46, R42, 0x2a8, R44 ;  /* 0x000002a82a2e7825 */ /* 0x001fce00078e002c */
.L_x_160:
[----:B------:R-:W-:Y:S02]  /*a060*/  IMAD R48, R0, 0x154, R43 ;  /* 0x0000015400307824 */ /* 0x000fe400078e022b */
[----:B------:R-:W-:Y:S02]  /*a070*/  IMAD.MOV.U32 R49, RZ, RZ, RZ ;  /* 0x000000ffff317224 */ /* 0x000fe400078e00ff */
[----:B------:R-:W-:-:S03]  /*a080*/  IMAD.WIDE.U32 R50, R42, 0x70b98, R48 ;  /* 0x00070b982a327825 */ /* 0x000fc600078e0030 */
[----:B------:R-:W-:-:S05]  /*a090*/  IADD3 R50, P0, PT, R50, R46, RZ ;  /* 0x0000002e32327210 */ /* 0x000fca0007f1e0ff */
[----:B------:R-:W-:-:S05]  /*a0a0*/  IMAD.X R51, R51, 0x1, R47, P0 ;  /* 0x0000000133337824 */ /* 0x000fca00000e062f */
[----:B------:R0:W3:Y:S01]  /*a0b0*/  LDG.E.U8.CONSTANT R50, desc[UR38][R50.64+0x15400] ;  /* 0x0154002632327981 */ /* 0x0000e2000c1e9100 */
[----:B------:R-:W-:-:S05]  /*a0c0*/  IMAD R48, R42, 0x70e40, R48 ;  /* 0x00070e402a307824 */ /* 0x000fca00078e0230 */
[----:B-1----:R-:W-:-:S05]  /*a0d0*/  IADD3 R48, P0, PT, R48, UR52, RZ ;  /* 0x0000003430307c10 */ /* 0x002fca000ff1e0ff */
[----:B------:R-:W-:-:S05]  /*a0e0*/  IMAD.X R49, RZ, RZ, UR53, P0 ;  /* 0x00000035ff317e24 */ /* 0x000fca00080e06ff */
[----:B------:R1:W4:Y:S01]  /*a0f0*/  LDG.E.U8.CONSTANT R88, desc[UR38][R48.64+0x31790] ;  /* 0x0317902630587981 */ /* 0x000322000c1e9100 */
[----:B------:R-:W-:Y:S02]  /*a100*/  IMAD.IADD R86, R65, 0x1, R0 ;  /* 0x0000000141567824 */ /* 0x000fe400078e0200 */
[----:B0-----:R-:W-:Y:S02]  /*a110*/  IMAD.MOV.U32 R51, RZ, RZ, R71 ;  /* 0x000000ffff337224 */ /* 0x001fe400078e0047 */
[----:B------:R-:W-:Y:S01]  /*a120*/  VIADD R0, R0, 0x1 ;  /* 0x0000000100007836 */ /* 0x000fe20000000000 */
[----:B------:R-:W0:Y:S04]  /*a130*/  LDS.S8 R53, [R86] ;  /* 0x0000000056357984 */ /* 0x000e280000000200 */
[----:B------:R-:W2:Y:S01]  /*a140*/  LDS.S8 R52, [R86+0x550] ;  /* 0x0005500056347984 */ /* 0x000ea20000000200 */
[----:B------:R-:W-:-:S03]  /*a150*/  ISETP.NE.AND P0, PT, R0, 0x154, PT ;  /* 0x000001540000780c */ /* 0x000fc60003f05270 */
[----:B-1----:R-:W1:Y:S04]  /*a160*/  LDS.S8 R48, [R86+0xff0] ;  /* 0x000ff00056307984 */ /* 0x002e680000000200 */
[----:B------:R-:W1:Y:S04]  /*a170*/  LDS.S8 R49, [R86+0x1540] ;  /* 0x0015400056317984 */ /* 0x000e680000000200 */
[----:B------:R-:W1:Y:S04]  /*a180*/  LDS.S8 R90, [R86+0xaa0] ;  /* 0x000aa000565a7984 */ /* 0x000e680000000200 */
[----:B------:R-:W-:Y:S04]  /*a190*/  LDS.S8 R71, [R86+0x2530] ;  /* 0x0025300056477984 */ /* 0x000fe80000000200 */
[----:B------:R-:W-:Y:S04]  /*a1a0*/  LDS.S8 R91, [R86+0x6a4] ;  /* 0x0006a400565b7984 */ /* 0x000fe80000000200 */
[----:B------:R-:W-:Y:S04]  /*a1b0*/  LDS.S8 R92, [R86+0xbf4] ;  /* 0x000bf400565c7984 */ /* 0x000fe80000000200 */
[----:B------:R-:W-:Y:S04]  /*a1c0*/  LDS.S8 R93, [R86+0x1144] ;  /* 0x00114400565d7984 */ /* 0x000fe80000000200 */
[----:B------:R-:W-:Y:S04]  /*a1d0*/  LDS.S8 R94, [R86+0x1694] ;  /* 0x00169400565e7984 */ /* 0x000fe80000000200 */
[----:B------:R-:W-:Y:S01]  /*a1e0*/  LDS.S8 R95, [R86+0x1be4] ;  /* 0x001be400565f7984 */ /* 0x000fe20000000200 */
[----:B---3--:R-:W-:Y:S01]  /*a1f0*/  PRMT R89, R50, 0x8880, RZ ;  /* 0x0000888032597816 */ /* 0x008fe200000000ff */
[----:B------:R-:W-:-:S02]  /*a200*/  IMAD.MOV.U32 R50, RZ, RZ, R68 ;  /* 0x000000ffff327224 */ /* 0x000fc400078e0044 */
[----:B------:R-:W-:Y:S02]  /*a210*/  IMAD.MOV.U32 R68, RZ, RZ, R66 ;  /* 0x000000ffff447224 */ /* 0x000fe400078e0042 */
[----:B------:R-:W3:Y:S01]  /*a220*/  LDS.S8 R66, [R86+0x1a90] ;  /* 0x001a900056427984 */ /* 0x000ee20000000200 */
[----:B0-----:R-:W-:-:S04]  /*a230*/  IMAD.WIDE R50, R53, R89, R50 ;  /* 0x0000005935327225 */ /* 0x001fc800078e0232 */
[C---:B--2---:R-:W-:Y:S02]  /*a240*/  IMAD.WIDE R52, R89.reuse, R52, R68 ;  /* 0x0000003459347225 */ /* 0x044fe400078e0244 */
[----:B------:R-:W0:Y:S02]  /*a250*/  LDS.S8 R68, [R86+0x1fe0] ;  /* 0x001fe00056447984 */ /* 0x000e240000000200 */
[C---:B-1----:R-:W-:Y:S02]  /*a260*/  IMAD.WIDE R56, R89.reuse, R48, R56 ;  /* 0x0000003059387225 */ /* 0x042fe400078e0238 */
[----:B------:R-:W1:Y:S02]  /*a270*/  LDS.S8 R69, [R86+0x154] ;  /* 0x0001540056457984 */ /* 0x000e640000000200 */
[----:B------:R-:W-:-:S04]  /*a280*/  IMAD.WIDE R58, R89, R49, R58 ;  /* 0x00000031593a7225 */ /* 0x000fc800078e023a */
[C---:B------:R-:W-:Y:S02]  /*a290*/  IMAD.WIDE R54, R89.reuse, R90, R54 ;  /* 0x0000005a59367225 */ /* 0x040fe400078e0236 */
[----:B------:R-:W2:Y:S02]  /*a2a0*/  LDS.S8 R90, [R86+0x2134] ;  /* 0x00213400565a7984 */ /* 0x000ea40000000200 */
[----:B---3--:R-:W-:-:S04]  /*a2b0*/  IMAD.WIDE R60, R89, R66, R60 ;  /* 0x00000042593c7225 */ /* 0x008fc800078e023c */
[----:B------:R-:W-:Y:S02]  /*a2c0*/  IMAD.MOV.U32 R66, RZ, RZ, R64 ;  /* 0x000000ffff427224 */ /* 0x000fe400078e0040 */
[----:B0-----:R-:W-:-:S04]  /*a2d0*/  IMAD.WIDE R62, R89, R68, R62 ;  /* 0x00000044593e7225 */ /* 0x001fc800078e023e */
[----:B------:R-:W-:Y:S01]  /*a2e0*/  IMAD.WIDE R48, R89, R71, R66 ;  /* 0x0000004759307225 */ /* 0x000fe200078e0242 */
[----:B----4-:R-:W-:Y:S02]  /*a2f0*/  PRMT R89, R88, 0x8880, RZ ;  /* 0x0000888058597816 */ /* 0x010fe400000000ff */
[----:B------:R0:W3:Y:S01]  /*a300*/  LDS.S8 R88, [R86+0x2684] ;  /* 0x0026840056587984 */ /* 0x0000e20000000200 */
[----:B------:R-:W-:Y:S02]  /*a310*/  IMAD.MOV.U32 R68, RZ, RZ, R50 ;  /* 0x000000ffff447224 */ /* 0x000fe400078e0032 */
[----:B------:R-:W-:Y:S02]  /*a320*/  IMAD.MOV.U32 R71, RZ, RZ, R51 ;  /* 0x000000ffff477224 */ /* 0x000fe400078e0033 */
[----:B-1----:R-:W-:-:S04]  /*a330*/  IMAD.WIDE R50, R69, R89, R74 ;  /* 0x0000005945327225 */ /* 0x002fc800078e024a */
[----:B------:R-:W-:Y:S02]  /*a340*/  IMAD.MOV.U32 R74, RZ, RZ, R50 ;  /* 0x000000ffff4a7224 */ /* 0x000fe400078e0032 */
[----:B------:R-:W-:Y:S02]  /*a350*/  IMAD.MOV.U32 R75, RZ, RZ, R51 ;  /* 0x000000ffff4b7224 */ /* 0x000fe400078e0033 */
[----:B0-----:R-:W-:Y:S02]  /*a360*/  IMAD.MOV.U32 R86, RZ, RZ, R84 ;  /* 0x000000ffff567224 */ /* 0x001fe400078e0054 */
[----:B------:R-:W-:Y:S02]  /*a370*/  IMAD.MOV.U32 R50, RZ, RZ, R80 ;  /* 0x000000ffff327224 */ /* 0x000fe400078e0050 */
[----:B------:R-:W-:Y:S02]  /*a380*/  IMAD.MOV.U32 R51, RZ, RZ, R83 ;  /* 0x000000ffff337224 */ /* 0x000fe400078e0053 */
[----:B------:R-:W-:-:S02]  /*a390*/  IMAD.MOV.U32 R66, RZ, RZ, R52 ;  /* 0x000000ffff427224 */ /* 0x000fc400078e0034 */
[----:B------:R-:W-:Y:S02]  /*a3a0*/  IMAD.MOV.U32 R69, RZ, RZ, R53 ;  /* 0x000000ffff457224 */ /* 0x000fe400078e0035 */
[----:B------:R-:W-:-:S04]  /*a3b0*/  IMAD.WIDE R52, R89, R91, R72 ;  /* 0x0000005b59347225 */ /* 0x000fc800078e0248 */
[----:B------:R-:W-:Y:S02]  /*a3c0*/  IMAD.MOV.U32 R64, RZ, RZ, R48 ;  /* 0x000000ffff407224 */ /* 0x000fe400078e0030 */
[----:B------:R-:W-:Y:S02]  /*a3d0*/  IMAD.MOV.U32 R67, RZ, RZ, R49 ;  /* 0x000000ffff437224 */ /* 0x000fe400078e0031 */
[----:B------:R-:W-:-:S04]  /*a3e0*/  IMAD.WIDE R48, R89, R92, R86 ;  /* 0x0000005c59307225 */ /* 0x000fc800078e0256 */
[----:B------:R-:W-:-:S04]  /*a3f0*/  IMAD.WIDE R50, R89, R93, R50 ;  /* 0x0000005d59327225 */ /* 0x000fc800078e0232 */
[----:B------:R-:W-:Y:S02]  /*a400*/  IMAD.MOV.U32 R72, RZ, RZ, R52 ;  /* 0x000000ffff487224 */ /* 0x000fe400078e0034 */
[----:B------:R-:W-:Y:S02]  /*a410*/  IMAD.MOV.U32 R73, RZ, RZ, R53 ;  /* 0x000000ffff497224 */ /* 0x000fe400078e0035 */
[----:B------:R-:W-:-:S04]  /*a420*/  IMAD.WIDE R52, R89, R94, R78 ;  /* 0x0000005e59347225 */ /* 0x000fc800078e024e */
[----:B------:R-:W-:Y:S02]  /*a430*/  IMAD.MOV.U32 R84, RZ, RZ, R48 ;  /* 0x000000ffff547224 */ /* 0x000fe400078e0030 */
[----:B------:R-:W-:Y:S02]  /*a440*/  IMAD.MOV.U32 R87, RZ, RZ, R49 ;  /* 0x000000ffff577224 */ /* 0x000fe400078e0031 */
[----:B------:R-:W-:Y:S02]  /*a450*/  IMAD.MOV.U32 R80, RZ, RZ, R50 ;  /* 0x000000ffff507224 */ /* 0x000fe400078e0032 */
[----:B------:R-:W-:Y:S02]  /*a460*/  IMAD.MOV.U32 R83, RZ, RZ, R51 ;  /* 0x000000ffff537224 */ /* 0x000fe400078e0033 */
[----:B------:R-:W-:Y:S02]  /*a470*/  IMAD.MOV.U32 R48, RZ, RZ, R82 ;  /* 0x000000ffff307224 */ /* 0x000fe400078e0052 */
[----:B------:R-:W-:-:S02]  /*a480*/  IMAD.MOV.U32 R49, RZ, RZ, R85 ;  /* 0x000000ffff317224 */ /* 0x000fc400078e0055 */
[----:B------:R-:W-:Y:S02]  /*a490*/  IMAD.MOV.U32 R50, RZ, RZ, R70 ;  /* 0x000000ffff327224 */ /* 0x000fe400078e0046 */
[----:B------:R-:W-:Y:S02]  /*a4a0*/  IMAD.MOV.U32 R51, RZ, RZ, R81 ;  /* 0x000000ffff337224 */ /* 0x000fe400078e0051 */
[----:B------:R-:W-:Y:S02]  /*a4b0*/  IMAD.MOV.U32 R78, RZ, RZ, R52 ;  /* 0x000000ffff4e7224 */ /* 0x000fe400078e0034 */
[----:B------:R-:W-:Y:S02]  /*a4c0*/  IMAD.MOV.U32 R79, RZ, RZ, R53 ;  /* 0x000000ffff4f7224 */ /* 0x000fe400078e0035 */
[----:B------:R-:W-:-:S04]  /*a4d0*/  IMAD.WIDE R48, R89, R95, R48 ;  /* 0x0000005f59307225 */ /* 0x000fc800078e0230 */
[----:B--2---:R-:W-:-:S04]  /*a4e0*/  IMAD.WIDE R50, R89, R90, R50 ;  /* 0x0000005a59327225 */ /* 0x004fc800078e0232 */
[----:B---3--:R-:W-:-:S04]  /*a4f0*/  IMAD.WIDE R52, R89, R88, R76 ;  /* 0x0000005859347225 */ /* 0x008fc800078e024c */
[----:B------:R-:W-:Y:S02]  /*a500*/  IMAD.MOV.U32 R82, RZ, RZ, R48 ;  /* 0x000000ffff527224 */ /* 0x000fe400078e0030 */
[----:B------:R-:W-:Y:S02]  /*a510*/  IMAD.MOV.U32 R85, RZ, RZ, R49 ;  /* 0x000000ffff557224 */ /* 0x000fe400078e0031 */
[----:B------:R-:W-:Y:S02]  /*a520*/  IMAD.MOV.U32 R70, RZ, RZ, R50 ;  /* 0x000000ffff467224 */ /* 0x000fe400078e0032 */
[----:B------:R-:W-:Y:S02]  /*a530*/  IMAD.MOV.U32 R81, RZ, RZ, R51 ;  /* 0x000000ffff517224 */ /* 0x000fe400078e0033 */
[----:B------:R-:W-:Y:S02]  /*a540*/  IMAD.MOV.U32 R76, RZ, RZ, R52 ;  /* 0x000000ffff4c7224 */ /* 0x000fe400078e0034 */
[----:B------:R-:W-:Y:S01]  /*a550*/  IMAD.MOV.U32 R77, RZ, RZ, R53 ;  /* 0x000000ffff4d7224 */ /* 0x000fe200078e0035 */
[----:B------:R-:W-:Y:S06]  /*a560*/  @P0 BRA `(.L_x_160) ;  /* 0xfffffff800bc0947 */ /* 0x000fec000383ffff */
[----:B------:R-:W-:Y:S01]  /*a570*/  IMAD.WIDE.U32 R44, R42, 0x2a8, R44 ;  /* 0x000002a82a2c7825 */ /* 0x000fe200078e002c */
[----:B------:R-:W0:Y:S02]  /*a580*/  S2UR UR30, SR_CTAID.X ;  /* 0x00000000001e79c3 */ /* 0x000e240000002500 */
[----:B------:R-:W-:-:S06]  /*a590*/  IADD3 R44, P0, PT, R43, R44, RZ ;  /* 0x0000002c2b2c7210 */ /* 0x000fcc0007f1e0ff */
[----:B------:R-:W1:Y:S01]  /*a5a0*/  LDC R47, c[0x0][0x3b0] ;  /* 0x0000ec00ff2f7b82 */ /* 0x000e620000000800 */
[----:B------:R-:W-:-:S05]  /*a5b0*/  IMAD.X R45, RZ, RZ, R45, P0 ;  /* 0x000000ffff2d7224 */ /* 0x000fca00000e062d */
[----:B------:R2:W3:Y:S01]  /*a5c0*/  LDG.E.U8.CONSTANT R0, desc[UR38][R44.64+0x1d8d00] ;  /* 0x1d8d00262c007981 */ /* 0x0004e2000c1e9100 */
[----:B------:R-:W-:Y:S01]  /*a5d0*/  IMAD.IADD R65, R65, 0x1, R43 ;  /* 0x0000000141417824 */ /* 0x000fe200078e022b */
[----:B0-----:R-:W-:-:S04]  /*a5e0*/  USHF.L.U32 UR30, UR30, 0x2, URZ ;  /* 0x000000021e1e7899 */ /* 0x001fc800080006ff */
[----:B------:R-:W-:Y:S01]  /*a5f0*/  ULOP3.LUT UR30, UR30, 0x7ffffffc, URZ, 0xc0, !UPT ;  /* 0x7ffffffc1e1e7892 */ /* 0x000fe2000f8ec0ff */
[----:B-1----:R-:W-:-:S05]  /*a600*/  IMAD R46, R42, 0x64, R47 ;  /* 0x000000642a2e7824 */ /* 0x002fca00078e022f */
[----:B------:R-:W-:-:S05]  /*a610*/  VIADD R46, R46, UR30 ;  /* 0x0000001e2e2e7c36 */ /* 0x000fca0008000000 */
[----:B------:R-:W0:Y:S01]  /*a620*/  LDCU UR30, c[0x0][0x360] ;  /* 0x00006c00ff1e77ac */ /* 0x000e220008000800 */
[----:B------:R-:W-:-:S04]  /*a630*/  IMAD R46, R43, -0x61c88647, R46 ;  /* 0x9e3779b92b2e7824 */ /* 0x000fc800078e022e */
[C---:B------:R-:W-:Y:S02]  /*a640*/  VIADD R47, R46.reuse, 0x1 ;  /* 0x000000012e2f7836 */ /* 0x040fe40000000000 */
[C---:B------:R-:W-:Y:S02]  /*a650*/  VIADD R49, R46.reuse, 0x3 ;  /* 0x000000032e317836 */ /* 0x040fe40000000000 */
[C---:B--2---:R-:W-:Y:S01]  /*a660*/  VIADD R44, R46.reuse, 0x2 ;  /* 0x000000022e2c7836 */ /* 0x044fe20000000000 */
[----:B------:R-:W-:Y:S01]  /*a670*/  SHF.R.U32.HI R48, RZ, 0x10, R47 ;  /* 0x00000010ff307819 */ /* 0x000fe2000001162f */
[----:B------:R-:W-:Y:S01]  /*a680*/  VIADD R51, R46, 0x5 ;  /* 0x000000052e337836 */ /* 0x000fe20000000000 */
[----:B------:R-:W-:Y:S02]  /*a690*/  SHF.R.U32.HI R50, RZ, 0x10, R49 ;  /* 0x00000010ff327819 */ /* 0x000fe40000011631 */
[----:B------:R-:W-:Y:S02]  /*a6a0*/  SHF.R.U32.HI R45, RZ, 0x10, R44 ;  /* 0x00000010ff2d7819 */ /* 0x000fe4000001162c */
[----:B------:R-:W-:Y:S01]  /*a6b0*/  LOP3.LUT R48, R48, R47, RZ, 0x3c, !PT ;  /* 0x0000002f30307212 */ /* 0x000fe200078e3cff */
[----:B------:R-:W-:Y:S01]  /*a6c0*/  VIADD R47, R46, 0x4 ;  /* 0x000000042e2f7836 */ /* 0x000fe20000000000 */
[----:B------:R-:W-:Y:S01]  /*a6d0*/  LOP3.LUT R50, R50, R49, RZ, 0x3c, !PT ;  /* 0x0000003132327212 */ /* 0x000fe200078e3cff */
[----:B0-----:R-:W-:Y:S01]  /*a6e0*/  VIADD R43, R43, UR30 ;  /* 0x0000001e2b2b7c36 */ /* 0x001fe20008000000 */
[----:B------:R-:W-:Y:S01]  /*a6f0*/  LOP3.LUT R45, R45, R44, RZ, 0x3c, !PT ;  /* 0x0000002c2d2d7212 */ /* 0x000fe200078e3cff */
[----:B------:R-:W-:Y:S01]  /*a700*/  IMAD R48, R48, -0x7a143595, RZ ;  /* 0x85ebca6b30307824 */ /* 0x000fe200078e02ff */
[----:B------:R-:W-:Y:S01]  /*a710*/  SHF.R.U32.HI R46, RZ, 0x10, R47 ;  /* 0x00000010ff2e7819 */ /* 0x000fe2000001162f */
[----:B------:R-:W-:Y:S01]  /*a720*/  IMAD R50, R50, -0x7a143595, RZ ;  /* 0x85ebca6b32327824 */ /* 0x000fe200078e02ff */
[----:B------:R-:W-:Y:S01]  /*a730*/  SHF.R.U32.HI R52, RZ, 0x10, R51 ;  /* 0x00000010ff347819 */ /* 0x000fe20000011633 */
[----:B------:R-:W-:Y:S01]  /*a740*/  IMAD R44, R45, -0x7a143595, RZ ;  /* 0x85ebca6b2d2c7824 */ /* 0x000fe200078e02ff */
[----:B------:R-:W-:-:S02]  /*a750*/  LOP3.LUT R46, R46, R47, RZ, 0x3c, !PT ;  /* 0x0000002f2e2e7212 */ /* 0x000fc400078e3cff */
[----:B------:R-:W-:Y:S02]  /*a760*/  SHF.R.U32.HI R49, RZ, 0xd, R50 ;  /* 0x0000000dff317819 */ /* 0x000fe40000011632 */
[----:B------:R-:W-:Y:S01]  /*a770*/  SHF.R.U32.HI R45, RZ, 0xd, R48 ;  /* 0x0000000dff2d7819 */ /* 0x000fe20000011630 */
[----:B------:R-:W-:Y:S01]  /*a780*/  IMAD R46, R46, -0x7a143595, RZ ;  /* 0x85ebca6b2e2e7824 */ /* 0x000fe200078e02ff */
[----:B------:R-:W-:Y:S02]  /*a790*/  SHF.R.U32.HI R47, RZ, 0xd, R44 ;  /* 0x0000000dff2f7819 */ /* 0x000fe4000001162c */
[----:B------:R-:W-:Y:S02]  /*a7a0*/  LOP3.LUT R49, R49, R50, RZ, 0x3c, !PT ;  /* 0x0000003231317212 */ /* 0x000fe400078e3cff */
[----:B------:R-:W-:Y:S02]  /*a7b0*/  LOP3.LUT R52, R52, R51, RZ, 0x3c, !PT ;  /* 0x0000003334347212 */ /* 0x000fe400078e3cff */
[----:B------:R-:W-:Y:S01]  /*a7c0*/  LOP3.LUT R45, R45, R48, RZ, 0x3c, !PT ;  /* 0x000000302d2d7212 */ /* 0x000fe200078e3cff */
[----:B------:R-:W-:Y:S01]  /*a7d0*/  IMAD R49, R49, -0x3d4d51cb, RZ ;  /* 0xc2b2ae3531317824 */ /* 0x000fe200078e02ff */
        /* <DEDUP_REMOVED lines=13> */
[----:B------:R-:W-:-:S02]  /*a8b0*/  LOP3.LUT R44, R44, R45, RZ, 0x3c, !PT ;  /* 0x0000002d2c2c7212 */ /* 0x000fc400078e3cff */
[----:B------:R-:W-:Y:S01]  /*a8c0*/  LOP3.LUT R46, R46, R47, RZ, 0x3c, !PT ;  /* 0x0000002f2e2e7212 */ /* 0x000fe200078e3cff */
[----:B------:R-:W-:Y:S01]  /*a8d0*/  IMAD R53, R53, -0x3d4d51cb, RZ ;  /* 0xc2b2ae3535357824 */ /* 0x000fe200078e02ff */
[----:B------:R-:W-:Y:S02]  /*a8e0*/  LOP3.LUT R47, R48, 0x1, RZ, 0xc0, !PT ;  /* 0x00000001302f7812 */ /* 0x000fe400078ec0ff */
[----:B------:R-:W-:Y:S02]  /*a8f0*/  SHF.R.U32.HI R50, RZ, 0x10, R51 ;  /* 0x00000010ff327819 */ /* 0x000fe40000011633 */
[----:B------:R-:W-:Y:S02]  /*a900*/  LOP3.LUT R45, R44, 0x1, RZ, 0xc0, !PT ;  /* 0x000000012c2d7812 */ /* 0x000fe400078ec0ff */
[----:B------:R-:W-:Y:S02]  /*a910*/  ISETP.NE.U32.AND P2, PT, R47, 0x1, PT ;  /* 0x000000012f00780c */ /* 0x000fe40003f45070 */
[----:B------:R-:W-:-:S02]  /*a920*/  LOP3.LUT R50, R50, R51, RZ, 0x3c, !PT ;  /* 0x0000003332327212 */ /* 0x000fc400078e3cff */
[----:B------:R-:W-:Y:S02]  /*a930*/  ISETP.NE.U32.AND P0, PT, R45, 0x1, PT ;  /* 0x000000012d00780c */ /* 0x000fe40003f05070 */
[----:B------:R-:W-:Y:S02]  /*a940*/  SHF.R.U32.HI R44, RZ, 0x1, R44 ;  /* 0x00000001ff2c7819 */ /* 0x000fe4000001162c */
[----:B------:R-:W-:Y:S02]  /*a950*/  SHF.R.U32.HI R52, RZ, 0x10, R53 ;  /* 0x00000010ff347819 */ /* 0x000fe40000011635 */
[----:B------:R-:W-:Y:S02]  /*a960*/  SHF.R.U32.HI R48, RZ, 0x1, R48 ;  /* 0x00000001ff307819 */ /* 0x000fe40000011630 */
[----:B------:R-:W-:Y:S02]  /*a970*/  LOP3.LUT R45, R50, 0x1, RZ, 0xc0, !PT ;  /* 0x00000001322d7812 */ /* 0x000fe400078ec0ff */
[----:B------:R-:W-:-:S02]  /*a980*/  LOP3.LUT R57, R44, 0x1f, RZ, 0xc0, !PT ;  /* 0x0000001f2c397812 */ /* 0x000fc400078ec0ff */
[----:B------:R-:W-:Y:S02]  /*a990*/  LOP3.LUT R59, R52, R53, RZ, 0x3c, !PT ;  /* 0x00000035343b7212 */ /* 0x000fe400078e3cff */
[----:B------:R-:W-:Y:S02]  /*a9a0*/  LOP3.LUT R47, R46, 0x1, RZ, 0xc0, !PT ;  /* 0x000000012e2f7812 */ /* 0x000fe400078ec0ff */
[----:B------:R-:W-:Y:S02]  /*a9b0*/  LOP3.LUT R49, R48, 0x1f, RZ, 0xc0, !PT ;  /* 0x0000001f30317812 */ /* 0x000fe400078ec0ff */
[----:B------:R-:W-:Y:S01]  /*a9c0*/  ISETP.NE.U32.AND P3, PT, R45, 0x1, PT ;  /* 0x000000012d00780c */ /* 0x000fe20003f65070 */
[----:B------:R-:W-:Y:S01]  /*a9d0*/  IMAD.MOV R45, RZ, RZ, -R57 ;  /* 0x000000ffff2d7224 */ /* 0x000fe200078e0a39 */
[----:B------:R-:W-:Y:S01]  /*a9e0*/  ISETP.NE.U32.AND P1, PT, R47, 0x1, PT ;  /* 0x000000012f00780c */ /* 0x000fe20003f25070 */
[----:B------:R-:W-:Y:S01]  /*a9f0*/  @P2 IMAD.MOV R49, RZ, RZ, -R49 ;  /* 0x000000ffff312224 */ /* 0x000fe200078e0a31 */
[----:B------:R-:W-:Y:S01]  /*aa00*/  SHF.R.U32.HI R46, RZ, 0x1, R46 ;  /* 0x00000001ff2e7819 */ /* 0x000fe2000001162e */
[----:B------:R-:W-:Y:S01]  /*aa10*/  @P0 IMAD.MOV.U32 R57, RZ, RZ, R45 ;  /* 0x000000ffff390224 */ /* 0x000fe200078e002d */
[----:B------:R-:W-:Y:S01]  /*aa20*/  LOP3.LUT R44, R59, 0x1, RZ, 0xc0, !PT ;  /* 0x000000013b2c7812 */ /* 0x000fe200078ec0ff */
[-C--:B-----5:R-:W-:Y:S01]  /*aa30*/  IMAD R51, R15, R49.reuse, RZ ;  /* 0x000000310f337224 */ /* 0x0a0fe200078e02ff */
[----:B------:R-:W-:Y:S01]  /*aa40*/  SHF.R.U32.HI R50, RZ, 0x1, R50 ;  /* 0x00000001ff327819 */ /* 0x000fe20000011632 */
[----:B------:R-:W-:Y:S01]  /*aa50*/  IMAD R61, R19, R49, RZ ;  /* 0x00000031133d7224 */ /* 0x000fe200078e02ff */
[----:B------:R-:W-:Y:S01]  /*aa60*/  LOP3.LUT R53, R46, 0x1f, RZ, 0xc0, !PT ;  /* 0x0000001f2e357812 */ /* 0x000fe200078ec0ff */
[----:B------:R-:W-:Y:S01]  /*aa70*/  IMAD.WIDE.U32 R46, R49, R18, RZ ;  /* 0x00000012312e7225 */ /* 0x000fe200078e00ff */
[----:B------:R-:W-:-:S02]  /*aa80*/  ISETP.NE.U32.AND P2, PT, R44, 0x1, PT ;  /* 0x000000012c00780c */ /* 0x000fc40003f45070 */
[----:B------:R-:W-:Y:S01]  /*aa90*/  LOP3.LUT R69, R50, 0x1f, RZ, 0xc0, !PT ;  /* 0x0000001f32457812 */ /* 0x000fe200078ec0ff */
[----:B------:R-:W-:-:S04]  /*aaa0*/  IMAD.WIDE.U32 R44, R49, R14, RZ ;  /* 0x0000000e312c7225 */ /* 0x000fc800078e00ff */
[----:B------:R-:W-:Y:S01]  /*aab0*/  IMAD.MOV R48, RZ, RZ, -R53 ;  /* 0x000000ffff307224 */ /* 0x000fe200078e0a35 */
[----:B------:R-:W-:Y:S01]  /*aac0*/  IADD3 R55, P0, PT, RZ, -R44, RZ ;  /* 0x8000002cff377210 */ /* 0x000fe20007f1e0ff */
[----:B------:R-:W-:Y:S02]  /*aad0*/  IMAD.IADD R52, R45, 0x1, R51 ;  /* 0x000000012d347824 */ /* 0x000fe400078e0233 */
[----:B------:R-:W-:Y:S01]  /*aae0*/  IMAD.IADD R50, R47, 0x1, R61 ;  /* 0x000000012f327824 */ /* 0x000fe200078e023d */
[----:B------:R-:W-:Y:S01]  /*aaf0*/  SHF.R.U32.HI R61, RZ, 0x1, R59 ;  /* 0x00000001ff3d7819 */ /* 0x000fe2000001163b */
[----:B------:R-:W-:Y:S02]  /*ab00*/  IMAD R45, R13, R49, RZ ;  /* 0x000000310d2d7224 */ /* 0x000fe400078e02ff */
[----:B------:R-:W-:Y:S01]  /*ab10*/  IMAD.WIDE.U32 R86, R49, R12, RZ ;  /* 0x0000000c31567225 */ /* 0x000fe200078e00ff */
[----:B------:R-:W-:-:S03]  /*ab20*/  LOP3.LUT R71, R61, 0x1f, RZ, 0xc0, !PT ;  /* 0x0000001f3d477812 */ /* 0x000fc600078ec0ff */
[----:B------:R-:W-:Y:S02]  /*ab30*/  @P3 IMAD.MOV R69, RZ, RZ, -R69 ;  /* 0x000000ffff453224 */ /* 0x000fe400078e0a45 */
[----:B------:R-:W-:Y:S01]  /*ab40*/  @P1 IMAD.MOV.U32 R53, RZ, RZ, R48 ;  /* 0x000000ffff351224 */ /* 0x000fe200078e0030 */
[----:B------:R-:W-:Y:S01]  /*ab50*/  IADD3 R51, P1, PT, RZ, -R46, RZ ;  /* 0x8000002eff337210 */ /* 0x000fe20007f3e0ff */
[----:B------:R-:W-:Y:S02]  /*ab60*/  IMAD R63, R17, R49, RZ ;  /* 0x00000031113f7224 */ /* 0x000fe400078e02ff */
[----:B------:R-:W-:-:S04]  /*ab70*/  IMAD.WIDE.U32 R48, R49, R16, RZ ;  /* 0x0000001031307225 */ /* 0x000fc800078e00ff */
[----:B------:R-:W-:Y:S02]  /*ab80*/  IMAD.IADD R59, R87, 0x1, R45 ;  /* 0x00000001573b7824 */ /* 0x000fe400078e022d */
[----:B------:R-:W-:Y:S02]  /*ab90*/  IMAD R73, R25, R69, RZ ;  /* 0x0000004519497224 */ /* 0x000fe400078e02ff */
[----:B------:R-:W-:Y:S01]  /*aba0*/  IMAD.WIDE.U32 R44, R69, R24, RZ ;  /* 0x00000018452c7225 */ /* 0x000fe200078e00ff */
[----:B------:R-:W-:-:S03]  /*abb0*/  SHF.R.U64 R59, R86, 0x8, R59 ;  /* 0x00000008563b7819 */ /* 0x000fc6000000123b */
[----:B------:R-:W-:Y:S02]  /*abc0*/  IMAD.IADD R61, R49, 0x1, R63 ;  /* 0x00000001313d7824 */ /* 0x000fe400078e023f */
[----:B------:R-:W-:Y:S02]  /*abd0*/  IMAD.IADD R63, R45, 0x1, R73 ;  /* 0x000000012d3f7824 */ /* 0x000fe400078e0249 */
[----:B------:R-:W-:Y:S01]  /*abe0*/  IMAD R67, R21, R69, RZ ;  /* 0x0000004515437224 */ /* 0x000fe200078e02ff */
[----:B------:R-:W-:Y:S01]  /*abf0*/  SHF.R.U64 R61, R48, 0x8, R61 ;  /* 0x00000008303d7819 */ /* 0x000fe2000000123d */
[----:B------:R-:W-:Y:S01]  /*ac00*/  IMAD.WIDE.U32 R46, R69, R20, RZ ;  /* 0x00000014452e7225 */ /* 0x000fe200078e00ff */
[----:B------:R-:W-:-:S03]  /*ac10*/  SHF.R.U64 R63, R44, 0x8, R63 ;  /* 0x000000082c3f7819 */ /* 0x000fc6000000123f */
[----:B------:R-:W-:Y:S02]  /*ac20*/  @P2 IMAD.MOV R71, RZ, RZ, -R71 ;  /* 0x000000ffff472224 */ /* 0x000fe400078e0a47 */
[----:B------:R-:W-:Y:S02]  /*ac30*/  IMAD.IADD R67, R47, 0x1, R67 ;  /* 0x000000012f437824 */ /* 0x000fe400078e0243 */
[----:B------:R-:W-:Y:S02]  /*ac40*/  IMAD R73, R29, R71, RZ ;  /* 0x000000471d497224 */ /* 0x000fe400078e02ff */
[----:B------:R-:W-:Y:S01]  /*ac50*/  IMAD.WIDE.U32 R48, R71, R28, RZ ;  /* 0x0000001c47307225 */ /* 0x000fe200078e00ff */
[----:B------:R-:W-:-:S03]  /*ac60*/  SHF.R.U64 R67, R46, 0x8, R67 ;  /* 0x000000082e437819 */ /* 0x000fc60000001243 */
[----:B------:R-:W-:Y:S02]  /*ac70*/  IMAD R79, R5, R53, RZ ;  /* 0x00000035054f7224 */ /* 0x000fe400078e02ff */
[----:B------:R-:W-:-:S04]  /*ac80*/  IMAD.WIDE.U32 R44, R53, R4, RZ ;  /* 0x00000004352c7225 */ /* 0x000fc800078e00ff */
[----:B------:R-:W-:Y:S02]  /*ac90*/  IMAD.IADD R73, R49, 0x1, R73 ;  /* 0x0000000131497824 */ /* 0x000fe400078e0249 */
[----:B------:R-:W-:Y:S02]  /*aca0*/  IMAD.IADD R79, R45, 0x1, R79 ;  /* 0x000000012d4f7824 */ /* 0x000fe400078e024f */
[----:B------:R-:W-:Y:S01]  /*acb0*/  IMAD R81, R33, R57, RZ ;  /* 0x0000003921517224 */ /* 0x000fe200078e02ff */
[----:B------:R-:W-:Y:S01]  /*acc0*/  SHF.R.U64 R73, R48, 0x8, R73 ;  /* 0x0000000830497819 */ /* 0x000fe20000001249 */
[----:B------:R-:W-:Y:S01]  /*acd0*/  IMAD.WIDE.U32 R46, R57, R32, RZ ;  /* 0x00000020392e7225 */ /* 0x000fe200078e00ff */
[----:B------:R-:W-:-:S03]  /*ace0*/  SHF.R.U64 R79, R44, 0x8, R79 ;  /* 0x000000082c4f7819 */ /* 0x000fc6000000124f */
[----:B------:R-:W-:Y:S02]  /*acf0*/  IMAD R75, R23, R69, RZ ;  /* 0x00000045174b7224 */ /* 0x000fe400078e02ff */
[----:B------:R-:W-:-:S04]  /*ad00*/  IMAD.WIDE.U32 R86, R69, R22, RZ ;  /* 0x0000001645567225 */ /* 0x000fc800078e00ff */
[----:B------:R-:W-:Y:S01]  /*ad10*/  IMAD.IADD R81, R47, 0x1, R81 ;  /* 0x000000012f517824 */ /* 0x000fe200078e0251 */
[----:B------:R-:W-:Y:S01]  /*ad20*/  IADD3 R86, P6, PT, RZ, -R86, RZ ;  /* 0x80000056ff567210 */ /* 0x000fe20007fde0ff */
[----:B------:R-:W-:Y:S02]  /*ad30*/  IMAD R77, R27, R69, RZ ;  /* 0x000000451b4d7224 */ /* 0x000fe400078e02ff */
[----:B------:R-:W-:Y:S01]  /*ad40*/  IMAD.WIDE.U32 R48, R69, R26, RZ ;  /* 0x0000001a45307225 */ /* 0x000fe200078e00ff */
[----:B------:R-:W-:-:S03]  /*ad50*/  SHF.R.U64 R81, R46, 0x8, R81 ;  /* 0x000000082e517819 */ /* 0x000fc60000001251 */
[----:B------:R-:W-:Y:S02]  /*ad60*/  IMAD R69, R9, R53, RZ ;  /* 0x0000003509457224 */ /* 0x000fe400078e02ff */
[----:B------:R-:W-:-:S04]  /*ad70*/  IMAD.WIDE.U32 R44, R53, R8, RZ ;  /* 0x00000008352c7225 */ /* 0x000fc800078e00ff */
[----:B------:R-:W-:Y:S02]  /*ad80*/  IMAD.IADD R69, R45, 0x1, R69 ;  /* 0x000000012d457824 */ /* 0x000fe400078e0245 */
[----:B------:R-:W-:-:S03]  /*ad90*/  IMAD.WIDE.U32 R46, R71, R30, RZ ;  /* 0x0000001e472e7225 */ /* 0x000fc600078e00ff */
[----:B------:R-:W-:Y:S01]  /*ada0*/  SHF.R.U64 R69, R44, 0x8, R69 ;  /* 0x000000082c457819 */ /* 0x000fe20000001245 */
[----:B------:R-:W-:Y:S01]  /*adb0*/  IMAD R83, R31, R71, RZ ;  /* 0x000000471f537224 */ /* 0x000fe200078e02ff */
[----:B------:R-:W-:Y:S01]  /*adc0*/  IADD3 R89, P4, PT, RZ, -R46, RZ ;  /* 0x8000002eff597210 */ /* 0x000fe20007f9e0ff */
[----:B------:R-:W-:Y:S01]  /*add0*/  IMAD.IADD R75, R87, 0x1, R75 ;  /* 0x00000001574b7824 */ /* 0x000fe200078e024b */
[----:B------:R-:W-:Y:S01]  /*ade0*/  IADD3 R87, P5, PT, RZ, -R48, RZ ;  /* 0x80000030ff577210 */ /* 0x000fe20007fbe0ff */
[----:B------:R-:W-:Y:S02]  /*adf0*/  IMAD.IADD R49, R49, 0x1, R77 ;  /* 0x0000000131317824 */ /* 0x000fe400078e024d */
[----:B------:R-:W-:Y:S02]  /*ae00*/  IMAD.IADD R48, R47, 0x1, R83 ;  /* 0x000000012f307824 */ /* 0x000fe400078e0253 */
[----:B------:R-:W-:-:S04]  /*ae10*/  IMAD.WIDE.U32 R44, R53, R6, RZ ;  /* 0x00000006352c7225 */ /* 0x000fc800078e00ff */
[----:B------:R-:W-:Y:S01]  /*ae20*/  IMAD R77, R35, R57, RZ ;  /* 0x00000039234d7224 */ /* 0x000fe200078e02ff */
[----:B------:R-:W-:Y:S01]  /*ae30*/  IADD3 R85, P2, PT, RZ, -R44, RZ ;  /* 0x8000002cff557210 */ /* 0x000fe20007f5e0ff */
[----:B------:R-:W-:-:S04]  /*ae40*/  IMAD.WIDE.U32 R46, R57, R34, RZ ;  /* 0x00000022392e7225 */ /* 0x000fc800078e00ff */
[-C--:B------:R-:W-:Y:S01]  /*ae50*/  IMAD R71, R7, R53.reuse, RZ ;  /* 0x0000003507477224 */ /* 0x080fe200078e02ff */
[----:B------:R-:W-:Y:S01]  /*ae60*/  IADD3 R83, P3, PT, RZ, -R46, RZ ;  /* 0x8000002eff537210 */ /* 0x000fe20007f7e0ff */
[----:B------:R-:W-:Y:S02]  /*ae70*/  IMAD.IADD R77, R47, 0x1, R77 ;  /* 0x000000012f4d7824 */ /* 0x000fe400078e024d */
[----:B------:R-:W-:Y:S02]  /*ae80*/  IMAD.IADD R71, R45, 0x1, R71 ;  /* 0x000000012d477824 */ /* 0x000fe400078e0247 */
[----:B------:R-:W-:Y:S02]  /*ae90*/  IMAD R47, R11, R53, RZ ;  /* 0x000000350b2f7224 */ /* 0x000fe400078e02ff */
[----:B------:R-:W-:-:S04]  /*aea0*/  IMAD.WIDE.U32 R44, R53, R10, RZ ;  /* 0x0000000a352c7225 */ /* 0x000fc800078e00ff */
[----:B------:R-:W-:Y:S02]  /*aeb0*/  IMAD.X R48, RZ, RZ, ~R48, P4 ;  /* 0x000000ffff307224 */ /* 0x000fe400020e0e30 */
[----:B------:R-:W-:Y:S02]  /*aec0*/  IMAD.X R50, RZ, RZ, ~R50, P1 ;  /* 0x000000ffff327224 */ /* 0x000fe400008e0e32 */
[----:B------:R-:W-:Y:S02]  /*aed0*/  IMAD.X R75, RZ, RZ, ~R75, P6 ;  /* 0x000000ffff4b7224 */ /* 0x000fe400030e0e4b */
[----:B------:R-:W-:Y:S01]  /*aee0*/  IMAD.IADD R46, R45, 0x1, R47 ;  /* 0x000000012d2e7824 */ /* 0x000fe200078e022f */
[----:B------:R-:W-:Y:S01]  /*aef0*/  SHF.R.U64 R45, R89, 0x8, R48 ;  /* 0x00000008592d7819 */ /* 0x000fe20000001230 */
[----:B------:R-:W-:Y:S01]  /*af00*/  IMAD.X R88, RZ, RZ, ~R52, P0 ;  /* 0x000000ffff587224 */ /* 0x000fe200000e0e34 */
[----:B------:R-:W-:Y:S01]  /*af10*/  IADD3 R52, P0, PT, RZ, -R44, RZ ;  /* 0x8000002cff347210 */ /* 0x000fe20007f1e0ff */
[----:B------:R-:W-:Y:S01]  /*af20*/  IMAD.X R48, RZ, RZ, ~R77, P3 ;  /* 0x000000ffff307224 */ /* 0x000fe200018e0e4d */
[----:B------:R-:W-:Y:S01]  /*af30*/  SHF.R.U64 R53, R51, 0x8, R50 ;  /* 0x0000000833357819 */ /* 0x000fe20000001232 */
[----:B------:R-:W-:Y:S01]  /*af40*/  IMAD.X R44, RZ, RZ, ~R49, P5 ;  /* 0x000000ffff2c7224 */ /* 0x000fe200028e0e31 */
[----:B------:R-:W-:Y:S01]  /*af50*/  SHF.R.U64 R51, R86, 0x8, R75 ;  /* 0x0000000856337819 */ /* 0x000fe2000000124b */
[----:B------:R-:W-:Y:S01]  /*af60*/  IMAD.IADD R61, R61, 0x1, R58 ;  /* 0x000000013d3d7824 */ /* 0x000fe200078e023a */
[----:B------:R-:W-:Y:S01]  /*af70*/  SHF.R.U64 R55, R55, 0x8, R88 ;  /* 0x0000000837377819 */ /* 0x000fe20000001258 */
[----:B------:R-:W-:Y:S01]  /*af80*/  IMAD.IADD R67, R67, 0x1, R78 ;  /* 0x0000000143437824 */ /* 0x000fe200078e024e */
[----:B------:R-:W-:Y:S01]  /*af90*/  SHF.R.U64 R57, R87, 0x8, R44 ;  /* 0x0000000857397819 */ /* 0x000fe2000000122c */
[----:B------:R-:W-:Y:S01]  /*afa0*/  IMAD.X R50, RZ, RZ, ~R71, P2 ;  /* 0x000000ffff327224 */ /* 0x000fe200010e0e47 */
[----:B------:R-:W-:Y:S01]  /*afb0*/  SHF.R.U64 R71, R83, 0x8, R48 ;  /* 0x0000000853477819 */ /* 0x000fe20000001230 */
[----:B------:R-:W-:-:S02]  /*afc0*/  IMAD.IADD R84, R59, 0x1, R84 ;  /* 0x000000013b547824 */ /* 0x000fc400078e0254 */
[----:B------:R-:W-:Y:S02]  /*afd0*/  IMAD.IADD R44, R81, 0x1, R68 ;  /* 0x00000001512c7824 */ /* 0x000fe400078e0244 */
[----:B------:R-:W-:Y:S02]  /*afe0*/  IMAD.IADD R74, R79, 0x1, R74 ;  /* 0x000000014f4a7824 */ /* 0x000fe400078e024a */
[----:B------:R-:W-:Y:S02]  /*aff0*/  IMAD.IADD R58, R51, 0x1, R82 ;  /* 0x00000001333a7824 */ /* 0x000fe400078e0252 */
[----:B------:R-:W-:Y:S02]  /*b000*/  IMAD.X R59, RZ, RZ, ~R46, P0 ;  /* 0x000000ffff3b7224 */ /* 0x000fe400000e0e2e */
[----:B------:R-:W-:Y:S02]  /*b010*/  IMAD.U32 R48, R61, 0x10000, RZ ;  /* 0x000100003d307824 */ /* 0x000fe400078e00ff */
[----:B------:R-:W-:Y:S01]  /*b020*/  IMAD.U32 R51, R67, 0x10000, RZ ;  /* 0x0001000043337824 */ /* 0x000fe200078e00ff */
[----:B------:R-:W-:Y:S01]  /*b030*/  SHF.R.U64 R59, R52, 0x8, R59 ;  /* 0x00000008343b7819 */ /* 0x000fe2000000123b */
[----:B------:R-:W-:Y:S01]  /*b040*/  IMAD.IADD R49, R63, 0x1, R62 ;  /* 0x000000013f317824 */ /* 0x000fe200078e023e */
[----:B------:R-:W-:Y:S01]  /*b050*/  SHF.R.U64 R63, R85, 0x8, R50 ;  /* 0x00000008553f7819 */ /* 0x000fe20000001232 */
[----:B------:R-:W-:-:S02]  /*b060*/  IMAD.IADD R47, R73, 0x1, R70 ;  /* 0x00000001492f7824 */ /* 0x000fc400078e0246 */
[----:B------:R-:W-:Y:S02]  /*b070*/  IMAD.IADD R70, R71, 0x1, R66 ;  /* 0x0000000147467824 */ /* 0x000fe400078e0242 */
[----:B------:R-:W-:Y:S02]  /*b080*/  IMAD.U32 R61, R44, 0x10000, RZ ;  /* 0x000100002c3d7824 */ /* 0x000fe400078e00ff */
[----:B------:R-:W-:Y:S01]  /*b090*/  IMAD.U32 R71, R74, 0x10000, RZ ;  /* 0x000100004a477824 */ /* 0x000fe200078e00ff */
[----:B---3--:R-:W-:Y:S01]  /*b0a0*/  PRMT R46, R0, 0x8880, RZ ;  /* 0x00008880002e7816 */ /* 0x008fe200000000ff */
[----:B------:R-:W-:Y:S01]  /*b0b0*/  IMAD.IADD R76, R45, 0x1, R76 ;  /* 0x000000012d4c7824 */ /* 0x000fe200078e024c */
[----:B------:R-:W-:Y:S01]  /*b0c0*/  SHF.R.S32.HI R0, RZ, 0x18, R48 ;  /* 0x00000018ff007819 */ /* 0x000fe20000011430 */
[----:B------:R-:W-:Y:S01]  /*b0d0*/  IMAD.U32 R49, R49, 0x10000, RZ ;  /* 0x0001000031317824 */ /* 0x000fe200078e00ff */
[----:B------:R-:W-:Y:S01]  /*b0e0*/  SHF.R.S32.HI R45, RZ, 0x18, R51 ;  /* 0x00000018ff2d7819 */ /* 0x000fe20000011433 */
[----:B------:R-:W-:Y:S01]  /*b0f0*/  IMAD.U32 R47, R47, 0x10000, RZ ;  /* 0x000100002f2f7824 */ /* 0x000fe200078e00ff */
[----:B------:R-:W-:Y:S01]  /*b100*/  SHF.R.S32.HI R74, RZ, 0x18, R61 ;  /* 0x00000018ff4a7819 */ /* 0x000fe2000001143d */
[----:B------:R-:W-:Y:S01]  /*b110*/  IMAD.IADD R60, R53, 0x1, R60 ;  /* 0x00000001353c7824 */ /* 0x000fe200078e023c */
[----:B------:R-:W-:Y:S01]  /*b120*/  SHF.R.S32.HI R53, RZ, 0x18, R71 ;  /* 0x00000018ff357819 */ /* 0x000fe20000011447 */
[----:B------:R-:W-:Y:S01]  /*b130*/  IMAD.IADD R57, R57, 0x1, R64 ;  /* 0x0000000139397824 */ /* 0x000fe200078e0240 */
[----:B------:R-:W-:Y:S01]  /*b140*/  IADD3 R0, P0, P1, R45, R0, R46 ;  /* 0x000000002d007210 */ /* 0x000fe2000791e02e */
[----:B------:R-:W-:Y:S01]  /*b150*/  IMAD.IADD R54, R69, 0x1, R54 ;  /* 0x0000000145367824 */ /* 0x000fe200078e0236 */
[----:B------:R-:W-:Y:S01]  /*b160*/  SHF.R.S32.HI R44, RZ, 0x18, R49 ;  /* 0x00000018ff2c7819 */ /* 0x000fe20000011431 */
[----:B------:R-:W-:Y:S01]  /*b170*/  IMAD.IADD R62, R59, 0x1, R56 ;  /* 0x000000013b3e7824 */ /* 0x000fe200078e0238 */
[----:B------:R-:W-:Y:S01]  /*b180*/  SHF.R.S32.HI R45, RZ, 0x18, R47 ;  /* 0x00000018ff2d7819 */ /* 0x000fe2000001142f */
[----:B------:R-:W-:Y:S01]  /*b190*/  IMAD.U32 R60, R60, 0x10000, RZ ;  /* 0x000100003c3c7824 */ /* 0x000fe200078e00ff */
[----:B------:R-:W-:Y:S01]  /*b1a0*/  SHF.R.S32.HI R50, RZ, 0x1f, R46 ;  /* 0x0000001fff327819 */ /* 0x000fe2000001142e */
[----:B------:R-:W-:Y:S01]  /*b1b0*/  IMAD.U32 R58, R58, 0x10000, RZ ;  /* 0x000100003a3a7824 */ /* 0x000fe200078e00ff */
[----:B------:R-:W-:Y:S01]  /*b1c0*/  SHF.R.S32.HI R48, RZ, 0x1f, R48 ;  /* 0x0000001fff307819 */ /* 0x000fe20000011430 */
[----:B------:R-:W-:Y:S01]  /*b1d0*/  IMAD.U32 R57, R57, 0x10000, RZ ;  /* 0x0001000039397824 */ /* 0x000fe200078e00ff */
[----:B------:R-:W-:Y:S01]  /*b1e0*/  SHF.R.S32.HI R51, RZ, 0x1f, R51 ;  /* 0x0000001fff337819 */ /* 0x000fe20000011433 */
[----:B------:R-:W-:Y:S01]  /*b1f0*/  IMAD.U32 R56, R76, 0x10000, RZ ;  /* 0x000100004c387824 */ /* 0x000fe200078e00ff */
[----:B------:R-:W-:Y:S01]  /*b200*/  IADD3 R74, P4, P5, R53, R74, R46 ;  /* 0x0000004a354a7210 */ /* 0x000fe20007d9e02e */
[----:B------:R-:W-:Y:S01]  /*b210*/  IMAD.IADD R80, R55, 0x1, R80 ;  /* 0x0000000137507824 */ /* 0x000fe200078e0250 */
[----:B------:R-:W-:Y:S01]  /*b220*/  SHF.R.S32.HI R61, RZ, 0x1f, R61 ;  /* 0x0000001fff3d7819 */ /* 0x000fe2000001143d */
[----:B------:R-:W-:Y:S01]  /*b230*/  IMAD.U32 R67, R84, 0x10000, RZ ;  /* 0x0001000054437824 */ /* 0x000fe200078e00ff */
[----:B------:R-:W-:Y:S01]  /*b240*/  SHF.R.S32.HI R71, RZ, 0x1f, R71 ;  /* 0x0000001fff477819 */ /* 0x000fe20000011447 */
[----:B------:R-:W-:Y:S01]  /*b250*/  IMAD.U32 R66, R54, 0x10000, RZ ;  /* 0x0001000036427824 */ /* 0x000fe200078e00ff */
[----:B------:R-:W-:Y:S01]  /*b260*/  IADD3 R44, P2, P3, R45, R44, R46 ;  /* 0x0000002c2d2c7210 */ /* 0x000fe20007b5e02e */
[----:B------:R-:W-:Y:S01]  /*b270*/  IMAD.IADD R68, R63, 0x1, R72 ;  /* 0x000000013f447824 */ /* 0x000fe200078e0248 */
[----:B------:R-:W-:Y:S01]  /*b280*/  IADD3.X R45, PT, PT, R51, R48, R50, P0, P1 ;  /* 0x00000030332d7210 */ /* 0x000fe200007e2432 */
[----:B------:R-:W-:Y:S01]  /*b290*/  IMAD.U32 R62, R62, 0x10000, RZ ;  /* 0x000100003e3e7824 */ /* 0x000fe200078e00ff */
[----:B------:R-:W-:Y:S01]  /*b2a0*/  SHF.R.S32.HI R49, RZ, 0x1f, R49 ;  /* 0x0000001fff317819 */ /* 0x000fe20000011431 */
[----:B------:R-:W-:Y:S01]  /*b2b0*/  IMAD.U32 R70, R70, 0x10000, RZ ;  /* 0x0001000046467824 */ /* 0x000fe200078e00ff */
[----:B------:R-:W-:Y:S01]  /*b2c0*/  SHF.R.S32.HI R47, RZ, 0x1f, R47 ;  /* 0x0000001fff2f7819 */ /* 0x000fe2000001142f */
[----:B------:R-:W-:Y:S01]  /*b2d0*/  IMAD.U32 R68, R68, 0x10000, RZ ;  /* 0x0001000044447824 */ /* 0x000fe200078e00ff */
[----:B------:R-:W-:Y:S01]  /*b2e0*/  SHF.R.S32.HI R59, RZ, 0x18, R60 ;  /* 0x00000018ff3b7819 */ /* 0x000fe2000001143c */
[----:B------:R-:W0:Y:S01]  /*b2f0*/  LDS.S8 R54, [R65+0x154] ;  /* 0x0001540041367984 */ /* 0x000e220000000200 */
[----:B------:R-:W-:-:S02]  /*b300*/  SHF.R.S32.HI R55, RZ, 0x18, R58 ;  /* 0x00000018ff377819 */ /* 0x000fc4000001143a */
[----:B------:R-:W-:Y:S01]  /*b310*/  SHF.R.S32.HI R48, RZ, 0x18, R57 ;  /* 0x00000018ff307819 */ /* 0x000fe20000011439 */
[----:B------:R-:W1:Y:S01]  /*b320*/  LDS.S8 R53, [R65+0x6a4] ;  /* 0x0006a40041357984 */ /* 0x000e620000000200 */
[----:B------:R-:W-:Y:S02]  /*b330*/  SHF.R.S32.HI R51, RZ, 0x18, R56 ;  /* 0x00000018ff337819 */ /* 0x000fe40000011438 */
[----:B------:R-:W-:Y:S01]  /*b340*/  IADD3.X R71, PT, PT, R71, R61, R50, P4, P5 ;  /* 0x0000003d47477210 */ /* 0x000fe200027ea432 */
[----:B------:R-:W-:Y:S01]  /*b350*/  IMAD.U32 R61, R80, 0x10000, RZ ;  /* 0x00010000503d7824 */ /* 0x000fe200078e00ff */
[----:B------:R-:W-:Y:S02]  /*b360*/  SHF.R.S32.HI R63, RZ, 0x18, R67 ;  /* 0x00000018ff3f7819 */ /* 0x000fe40000011443 */
[----:B------:R-:W-:Y:S02]  /*b370*/  SHF.R.S32.HI R52, RZ, 0x18, R66 ;  /* 0x00000018ff347819 */ /* 0x000fe40000011442 */
[----:B------:R-:W-:-:S02]  /*b380*/  IADD3.X R47, PT, PT, R47, R49, R50, P2, P3 ;  /* 0x000000312f2f7210 */ /* 0x000fc400017e6432 */
[--C-:B------:R-:W-:Y:S02]  /*b390*/  IADD3 R49, P2, P3, R55, R59, R46.reuse ;  /* 0x0000003b37317210 */ /* 0x100fe40007b5e02e */
[----:B------:R-:W-:Y:S02]  /*b3a0*/  IADD3 R48, P5, P4, R51, R48, R46 ;  /* 0x0000003033307210 */ /* 0x000fe40007cbe02e */
[----:B------:R-:W-:Y:S02]  /*b3b0*/  SHF.R.S32.HI R51, RZ, 0x1f, R60 ;  /* 0x0000001fff337819 */ /* 0x000fe4000001143c */
[----:B------:R-:W-:Y:S02]  /*b3c0*/  SHF.R.S32.HI R55, RZ, 0x1f, R58 ;  /* 0x0000001fff377819 */ /* 0x000fe4000001143a */
[----:B------:R-:W-:Y:S02]  /*b3d0*/  IADD3 R63, P0, P1, R63, R52, R46 ;  /* 0x000000343f3f7210 */ /* 0x000fe4000791e02e */
[----:B------:R-:W-:Y:S01]  /*b3e0*/  SHF.R.S32.HI R67, RZ, 0x1f, R67 ;  /* 0x0000001fff437819 */ /* 0x000fe20000011443 */
[----:B------:R-:W2:Y:S01]  /*b3f0*/  LDS.S8 R52, [R65+0xbf4] ;  /* 0x000bf40041347984 */ /* 0x000ea20000000200 */
[----:B------:R-:W-:-:S02]  /*b400*/  SHF.R.S32.HI R66, RZ, 0x1f, R66 ;  /* 0x0000001fff427819 */ /* 0x000fc40000011442 */
[----:B------:R-:W-:Y:S02]  /*b410*/  SHF.R.S32.HI R59, RZ, 0x18, R61 ;  /* 0x00000018ff3b7819 */ /* 0x000fe4000001143d */
[----:B------:R-:W-:Y:S02]  /*b420*/  SHF.R.S32.HI R64, RZ, 0x18, R62 ;  /* 0x00000018ff407819 */ /* 0x000fe4000001143e */
[----:B------:R-:W-:Y:S02]  /*b430*/  SHF.R.S32.HI R72, RZ, 0x18, R70 ;  /* 0x00000018ff487819 */ /* 0x000fe40000011446 */
[----:B------:R-:W-:Y:S02]  /*b440*/  SHF.R.S32.HI R69, RZ, 0x18, R68 ;  /* 0x00000018ff457819 */ /* 0x000fe40000011444 */
[--C-:B------:R-:W-:Y:S02]  /*b450*/  IADD3.X R55, PT, PT, R55, R51, R50.reuse, P2, P3 ;  /* 0x0000003337377210 */ /* 0x100fe400017e6432 */
[----:B------:R-:W-:-:S02]  /*b460*/  IADD3.X R67, PT, PT, R67, R66, R50, P0, P1 ;  /* 0x0000004243437210 */ /* 0x000fc400007e2432 */
[--C-:B------:R-:W-:Y:S02]  /*b470*/  IADD3 R64, P2, P3, R59, R64, R46.reuse ;  /* 0x000000403b407210 */ /* 0x100fe40007b5e02e */
[----:B------:R-:W-:Y:S02]  /*b480*/  IADD3 R72, P0, P1, R69, R72, R46 ;  /* 0x0000004845487210 */ /* 0x000fe4000791e02e */
[----:B------:R-:W-:Y:S02]  /*b490*/  SHF.R.S32.HI R70, RZ, 0x1f, R70 ;  /* 0x0000001fff467819 */ /* 0x000fe40000011446 */
[----:B------:R-:W-:Y:S02]  /*b4a0*/  SHF.R.S32.HI R59, RZ, 0x1f, R68 ;  /* 0x0000001fff3b7819 */ /* 0x000fe40000011444 */
[----:B------:R-:W-:Y:S02]  /*b4b0*/  SHF.R.S32.HI R46, RZ, 0x1f, R57 ;  /* 0x0000001fff2e7819 */ /* 0x000fe40000011439 */
[----:B------:R-:W-:-:S02]  /*b4c0*/  SHF.R.S32.HI R61, RZ, 0x1f, R61 ;  /* 0x0000001fff3d7819 */ /* 0x000fc4000001143d */
[----:B------:R-:W-:Y:S02]  /*b4d0*/  SHF.R.S32.HI R57, RZ, 0x1f, R62 ;  /* 0x0000001fff397819 */ /* 0x000fe4000001143e */
[--C-:B------:R-:W-:Y:S01]  /*b4e0*/  IADD3.X R70, PT, PT, R59, R70, R50.reuse, P0, P1 ;  /* 0x000000463b467210 */ /* 0x100fe200007e2432 */
[----:B------:R-:W3:Y:S01]  /*b4f0*/  LDS.S8 R62, [R65+0x1144] ;  /* 0x00114400413e7984 */ /* 0x000ee20000000200 */
[----:B------:R-:W-:Y:S02]  /*b500*/  ISETP.GT.U32.AND P0, PT, R74, -0x7f, PT ;  /* 0xffffff814a00780c */ /* 0x000fe40003f04070 */
[----:B------:R-:W-:Y:S02]  /*b510*/  IADD3.X R61, PT, PT, R61, R57, R50, P2, P3 ;  /* 0x000000393d3d7210 */ /* 0x000fe400017e6432 */
[----:B------:R-:W-:Y:S02]  /*b520*/  ISETP.GT.U32.AND P2, PT, R63, -0x7f, PT ;  /* 0xffffff813f00780c */ /* 0x000fe40003f44070 */
[----:B------:R-:W-:-:S02]  /*b530*/  ISETP.GT.AND.EX P0, PT, R71, -0x1, PT, P0 ;  /* 0xffffffff4700780c */ /* 0x000fc40003f04300 */
[----:B------:R-:W-:Y:S02]  /*b540*/  ISETP.GT.U32.AND P1, PT, R72, -0x7f, PT ;  /* 0xffffff814800780c */ /* 0x000fe40003f24070 */
[----:B------:R-:W-:Y:S02]  /*b550*/  ISETP.GT.AND.EX P2, PT, R67, -0x1, PT, P2 ;  /* 0xffffffff4300780c */ /* 0x000fe40003f44320 */
[----:B------:R-:W-:Y:S02]  /*b560*/  SEL R74, R74, 0xffffff81, P0 ;  /* 0xffffff814a4a7807 */ /* 0x000fe40000000000 */
[----:B------:R-:W-:Y:S02]  /*b570*/  ISETP.GT.AND.EX P1, PT, R70, -0x1, PT, P1 ;  /* 0xffffffff4600780c */ /* 0x000fe40003f24310 */
[----:B------:R-:W-:Y:S02]  /*b580*/  ISETP.GT.U32.AND P3, PT, R64, -0x7f, PT ;  /* 0xffffff814000780c */ /* 0x000fe40003f64070 */
[----:B------:R-:W-:-:S02]  /*b590*/  SEL R66, R71, 0xffffffff, P0 ;  /* 0xffffffff47427807 */ /* 0x000fc40000000000 */
[----:B------:R-:W-:Y:S02]  /*b5a0*/  SEL R60, R63, 0xffffff81, P2 ;  /* 0xffffff813f3c7807 */ /* 0x000fe40001000000 */
[----:B------:R-:W-:Y:S02]  /*b5b0*/  ISETP.LT.U32.AND P0, PT, R74, 0x7f, PT ;  /* 0x0000007f4a00780c */ /* 0x000fe40003f01070 */
[----:B------:R-:W-:Y:S02]  /*b5c0*/  SEL R72, R72, 0xffffff81, P1 ;  /* 0xffffff8148487807 */ /* 0x000fe40000800000 */
[----:B------:R-:W-:Y:S02]  /*b5d0*/  SEL R67, R67, 0xffffffff, P2 ;  /* 0xffffffff43437807 */ /* 0x000fe40001000000 */
[----:B------:R-:W-:Y:S02]  /*b5e0*/  ISETP.GT.AND.EX P3, PT, R61, -0x1, PT, P3 ;  /* 0xffffffff3d00780c */ /* 0x000fe40003f64330 */
[----:B------:R-:W-:-:S02]  /*b5f0*/  SEL R70, R70, 0xffffffff, P1 ;  /* 0xffffffff46467807 */ /* 0x000fc40000800000 */
[----:B------:R-:W-:Y:S02]  /*b600*/  ISETP.LT.U32.AND P2, PT, R60, 0x7f, PT ;  /* 0x0000007f3c00780c */ /* 0x000fe40003f41070 */
[----:B------:R-:W-:Y:S02]  /*b610*/  ISETP.LT.AND.EX P0, PT, R66, RZ, PT, P0 ;  /* 0x000000ff4200720c */ /* 0x000fe40003f01300 */
[----:B------:R-:W-:Y:S02]  /*b620*/  ISETP.LT.U32.AND P1, PT, R72, 0x7f, PT ;  /* 0x0000007f4800780c */ /* 0x000fe40003f21070 */
[----:B------:R-:W-:Y:S02]  /*b630*/  SEL R64, R64, 0xffffff81, P3 ;  /* 0xffffff8140407807 */ /* 0x000fe40001800000 */
[----:B------:R-:W-:Y:S02]  /*b640*/  ISETP.LT.AND.EX P2, PT, R67, RZ, PT, P2 ;  /* 0x000000ff4300720c */ /* 0x000fe40003f41320 */
[----:B------:R-:W-:-:S02]  /*b650*/  SEL R74, R74, 0x7f, P0 ;  /* 0x0000007f4a4a7807 */ /* 0x000fc40000000000 */
[----:B------:R-:W-:Y:S02]  /*b660*/  SEL R63, R66, RZ, P0 ;  /* 0x000000ff423f7207 */ /* 0x000fe40000000000 */
[----:B------:R-:W-:Y:S01]  /*b670*/  ISETP.LT.AND.EX P0, PT, R70, RZ, PT, P1 ;  /* 0x000000ff4600720c */ /* 0x000fe20003f01310 */
[----:B------:R0:W-:Y:S01]  /*b680*/  STS.U8 [R65+0x3fc], R74 ;  /* 0x0003fc4a41007388 */ /* 0x0001e20000000000 */
[----:B------:R-:W-:Y:S02]  /*b690*/  SEL R61, R61, 0xffffffff, P3 ;  /* 0xffffffff3d3d7807 */ /* 0x000fe40001800000 */
[----:B------:R-:W-:Y:S02]  /*b6a0*/  ISETP.LT.U32.AND P3, PT, R64, 0x7f, PT ;  /* 0x0000007f4000780c */ /* 0x000fe40003f61070 */
[----:B------:R-:W-:Y:S02]  /*b6b0*/  SEL R60, R60, 0x7f, P2 ;  /* 0x0000007f3c3c7807 */ /* 0x000fe40001000000 */
[----:B------:R-:W-:-:S02]  /*b6c0*/  SEL R67, R67, RZ, P2 ;  /* 0x000000ff43437207 */ /* 0x000fc40001000000 */
[----:B------:R-:W-:Y:S01]  /*b6d0*/  SEL R72, R72, 0x7f, P0 ;  /* 0x0000007f48487807 */ /* 0x000fe20000000000 */
[----:B------:R2:W-:Y:S01]  /*b6e0*/  STS.U8 [R65+0xe9c], R60 ;  /* 0x000e9c3c41007388 */ /* 0x0005e20000000000 */
[----:B------:R-:W-:Y:S02]  /*b6f0*/  IADD3 R69, P2, PT, R74, 0x7f, RZ ;  /* 0x0000007f4a457810 */ /* 0x000fe40007f5e0ff */
[----:B------:R-:W-:Y:S01]  /*b700*/  ISETP.LT.AND.EX P1, PT, R61, RZ, PT, P3 ;  /* 0x000000ff3d00720c */ /* 0x000fe20003f21330 */
[----:B------:R-:W-:Y:S01]  /*b710*/  STS.U8 [R65+0x94c], R72 ;  /* 0x00094c4841007388 */ /* 0x000fe20000000000 */
[----:B------:R-:W-:Y:S01]  /*b720*/  SEL R70, R70, RZ, P0 ;  /* 0x000000ff46467207 */ /* 0x000fe20000000000 */
[----:B------:R-:W-:Y:S01]  /*b730*/  IMAD.X R63, RZ, RZ, R63, P2 ;  /* 0x000000ffff3f7224 */ /* 0x000fe200010e063f */
[----:B------:R-:W-:Y:S02]  /*b740*/  IADD3 R68, P0, PT, R72, 0x7f, RZ ;  /* 0x0000007f48447810 */ /* 0x000fe40007f1e0ff */
[----:B------:R-:W-:Y:S01]  /*b750*/  IADD3 R66, P3, PT, R60, 0x7f, RZ ;  /* 0x0000007f3c427810 */ /* 0x000fe20007f7e0ff */
[----:B0-----:R-:W-:Y:S01]  /*b760*/  IMAD R74, R63, R54, RZ ;  /* 0x000000363f4a7224 */ /* 0x001fe200078e02ff */
[----:B------:R-:W-:Y:S01]  /*b770*/  SEL R64, R64, 0x7f, P1 ;  /* 0x0000007f40407807 */ /* 0x000fe20000800000 */
[----:B------:R-:W-:Y:S01]  /*b780*/  IMAD.X R70, RZ, RZ, R70, P0 ;  /* 0x000000ffff467224 */ /* 0x000fe200000e0646 */
[----:B------:R-:W-:Y:S01]  /*b790*/  SEL R61, R61, RZ, P1 ;  /* 0x000000ff3d3d7207 */ /* 0x000fe20000800000 */
[----:B------:R-:W-:Y:S01]  /*b7a0*/  IMAD.X R67, RZ, RZ, R67, P3 ;  /* 0x000000ffff437224 */ /* 0x000fe200018e0643 */
[----:B------:R-:W-:Y:S01]  /*b7b0*/  IADD3 R63, P0, PT, R64, 0x7f, RZ ;  /* 0x0000007f403f7810 */ /* 0x000fe20007f1e0ff */
[----:B-1----:R-:W-:Y:S01]  /*b7c0*/  IMAD R71, R70, R53, RZ ;  /* 0x0000003546477224 */ /* 0x002fe200078e02ff */
[----:B------:R-:W-:Y:S01]  /*b7d0*/  SHF.R.S32.HI R58, RZ, 0x1f, R53 ;  /* 0x0000001fff3a7819 */ /* 0x000fe20000011435 */
[----:B--2---:R-:W-:Y:S01]  /*b7e0*/  IMAD R60, R67, R52, RZ ;  /* 0x00000034433c7224 */ /* 0x004fe200078e02ff */
[----:B------:R-:W-:Y:S01]  /*b7f0*/  SHF.R.S32.HI R59, RZ, 0x1f, R52 ;  /* 0x0000001fff3b7819 */ /* 0x000fe20000011434 */
[----:B------:R-:W-:Y:S01]  /*b800*/  IMAD.X R61, RZ, RZ, R61, P0 ;  /* 0x000000ffff3d7224 */ /* 0x000fe200000e063d */
[----:B------:R-:W-:Y:S01]  /*b810*/  SHF.R.S32.HI R57, RZ, 0x1f, R54 ;  /* 0x0000001fff397819 */ /* 0x000fe20000011436 */
[----:B------:R-:W-:Y:S01]  /*b820*/  IMAD R71, R58, R68, R71 ;  /* 0x000000443a477224 */ /* 0x000fe200078e0247 */
[----:B------:R-:W-:Y:S01]  /*b830*/  SHF.R.S32.HI R51, RZ, 0x1f, R56 ;  /* 0x0000001fff337819 */ /* 0x000fe20000011438 */
[----:B------:R-:W-:Y:S01]  /*b840*/  IMAD R73, R59, R66, R60 ;  /* 0x000000423b497224 */ /* 0x000fe200078e023c */
[----:B------:R-:W-:Y:S01]  /*b850*/  ISETP.GT.U32.AND P0, PT, R0, -0x7f, PT ;  /* 0xffffff810000780c */ /* 0x000fe20003f04070 */
[----:B------:R-:W-:Y:S01]  /*b860*/  IMAD.WIDE.U32 R58, R69, R54, RZ ;  /* 0x00000036453a7225 */ /* 0x000fe200078e00ff */
[----:B------:R-:W-:Y:S01]  /*b870*/  IADD3.X R56, PT, PT, R51, R46, R50, P5, P4 ;  /* 0x0000002e33387210 */ /* 0x000fe20002fe8432 */
[----:B------:R-:W-:Y:S01]  /*b880*/  STS.U8 [R65+0x13ec], R64 ;  /* 0x0013ec4041007388 */ /* 0x000fe20000000000 */
[----:B------:R-:W-:Y:S01]  /*b890*/  ISETP.GT.AND.EX P0, PT, R45, -0x1, PT, P0 ;  /* 0xffffffff2d00780c */ /* 0x000fe20003f04300 */
[----:B---3--:R-:W-:Y:S01]  /*b8a0*/  IMAD R54, R61, R62, RZ ;  /* 0x0000003e3d367224 */ /* 0x008fe200078e02ff */
[----:B------:R-:W-:Y:S01]  /*b8b0*/  ISETP.GT.U32.AND P2, PT, R44, -0x7f, PT ;  /* 0xffffff812c00780c */ /* 0x000fe20003f44070 */
[----:B------:R-:W-:Y:S01]  /*b8c0*/  IMAD R67, R57, R69, R74 ;  /* 0x0000004539437224 */ /* 0x000fe200078e024a */
[----:B------:R-:W-:Y:S01]  /*b8d0*/  SHF.R.S32.HI R57, RZ, 0x1f, R62 ;  /* 0x0000001fff397819 */ /* 0x000fe2000001143e */
[----:B------:R-:W-:Y:S01]  /*b8e0*/  IMAD.WIDE.U32 R60, R68, R53, RZ ;  /* 0x00000035443c7225 */ /* 0x000fe200078e00ff */
[----:B------:R-:W-:Y:S01]  /*b8f0*/  LDS.S8 R51, [R65+0x1694] ;  /* 0x0016940041337984 */ /* 0x000fe20000000200 */
[----:B------:R-:W-:-:S02]  /*b900*/  ISETP.GT.U32.AND P1, PT, R49, -0x7f, PT ;  /* 0xffffff813100780c */ /* 0x000fc40003f24070 */
[----:B------:R-:W-:Y:S01]  /*b910*/  IMAD.WIDE.U32 R52, R66, R52, RZ ;  /* 0x0000003442347225 */ /* 0x000fe200078e00ff */
[----:B------:R-:W-:Y:S01]  /*b920*/  LDS.S8 R46, [R65+0x2134] ;  /* 0x00213400412e7984 */ /* 0x000fe20000000200 */
[----:B------:R-:W-:Y:S02]  /*b930*/  ISETP.GT.U32.AND P3, PT, R48, -0x7f, PT ;  /* 0xffffff813000780c */ /* 0x000fe40003f64070 */
[----:B------:R-:W-:Y:S01]  /*b940*/  IMAD.IADD R59, R59, 0x1, R67 ;  /* 0x000000013b3b7824 */ /* 0x000fe200078e0243 */
[----:B------:R-:W-:Y:S01]  /*b950*/  LDS.S8 R50, [R65+0x1be4] ;  /* 0x001be40041327984 */ /* 0x000fe20000000200 */
[----:B------:R-:W-:Y:S01]  /*b960*/  IMAD.IADD R53, R53, 0x1, R73 ;  /* 0x0000000135357824 */ /* 0x000fe200078e0249 */
[----:B------:R-:W-:Y:S01]  /*b970*/  ISETP.GT.AND.EX P2, PT, R47, -0x1, PT, P2 ;  /* 0xffffffff2f00780c */ /* 0x000fe20003f44320 */
[----:B------:R-:W-:Y:S01]  /*b980*/  IMAD R69, R57, R63, R54 ;  /* 0x0000003f39457224 */ /* 0x000fe200078e0236 */
[----:B------:R-:W-:Y:S01]  /*b990*/  SHF.R.U64 R66, R58, 0x8, R59 ;  /* 0x000000083a427819 */ /* 0x000fe2000000123b */
[----:B------:R-:W-:Y:S01]  /*b9a0*/  IMAD.IADD R57, R61, 0x1, R71 ;  /* 0x000000013d397824 */ /* 0x000fe200078e0247 */
[----:B------:R-:W-:Y:S01]  /*b9b0*/  SHF.R.U64 R58, R52, 0x8, R53 ;  /* 0x00000008343a7819 */ /* 0x000fe20000001235 */
[----:B------:R-:W-:Y:S01]  /*b9c0*/  IMAD.WIDE.U32 R62, R63, R62, RZ ;  /* 0x0000003e3f3e7225 */ /* 0x000fe200078e00ff */
[----:B------:R-:W0:Y:S01]  /*b9d0*/  LDS.S8 R52, [R65+0x2684] ;  /* 0x0026840041347984 */ /* 0x000e220000000200 */
[----:B------:R-:W-:-:S02]  /*b9e0*/  ISETP.GT.AND.EX P1, PT, R55, -0x1, PT, P1 ;  /* 0xffffffff3700780c */ /* 0x000fc40003f24310 */
[----:B------:R-:W-:Y:S01]  /*b9f0*/  SHF.R.U64 R60, R60, 0x8, R57 ;  /* 0x000000083c3c7819 */ /* 0x000fe20000001239 */
[----:B------:R1:W-:Y:S01]  /*ba00*/  STS.U8 [R65+0xd48], R58 ;  /* 0x000d483a41007388 */ /* 0x0003e20000000000 */
[----:B------:R-:W-:Y:S01]  /*ba10*/  ISETP.GT.AND.EX P3, PT, R56, -0x1, PT, P3 ;  /* 0xffffffff3800780c */ /* 0x000fe20003f64330 */
[----:B------:R-:W-:Y:S01]  /*ba20*/  IMAD.IADD R53, R63, 0x1, R69 ;  /* 0x000000013f357824 */ /* 0x000fe200078e0245 */
[----:B------:R-:W-:Y:S01]  /*ba30*/  SEL R49, R49, 0xffffff81, P1 ;  /* 0xffffff8131317807 */ /* 0x000fe20000800000 */
[----:B------:R2:W-:Y:S01]  /*ba40*/  STS.U8 [R65+0x7f8], R60 ;  /* 0x0007f83c41007388 */ /* 0x0005e20000000000 */
[----:B------:R-:W-:Y:S02]  /*ba50*/  SEL R61, R55, 0xffffffff, P1 ;  /* 0xffffffff373d7807 */ /* 0x000fe40000800000 */
[----:B------:R-:W-:Y:S01]  /*ba60*/  ISETP.LT.U32.AND P1, PT, R49, 0x7f, PT ;  /* 0x0000007f3100780c */ /* 0x000fe20003f21070 */
[----:B------:R-:W-:Y:S01]  /*ba70*/  STS.U8 [R65+0x2a8], R66 ;  /* 0x0002a84241007388 */ /* 0x000fe20000000000 */
[----:B------:R-:W-:-:S02]  /*ba80*/  SEL R47, R47, 0xffffffff, P2 ;  /* 0xffffffff2f2f7807 */ /* 0x000fc40001000000 */
[----:B-1----:R-:W-:Y:S02]  /*ba90*/  SEL R58, R0, 0xffffff81, P0 ;  /* 0xffffff81003a7807 */ /* 0x002fe40000000000 */
[----:B------:R-:W-:Y:S02]  /*baa0*/  SEL R0, R44, 0xffffff81, P2 ;  /* 0xffffff812c007807 */ /* 0x000fe40001000000 */
[----:B--2---:R-:W-:Y:S02]  /*bab0*/  SEL R60, R45, 0xffffffff, P0 ;  /* 0xffffffff2d3c7807 */ /* 0x004fe40000000000 */
[----:B------:R-:W-:Y:S02]  /*bac0*/  ISETP.LT.U32.AND P0, PT, R58, 0x7f, PT ;  /* 0x0000007f3a00780c */ /* 0x000fe40003f01070 */
[----:B------:R-:W-:Y:S02]  /*bad0*/  SEL R44, R48, 0xffffff81, P3 ;  /* 0xffffff81302c7807 */ /* 0x000fe40001800000 */
[----:B------:R-:W-:-:S02]  /*bae0*/  ISETP.LT.AND.EX P0, PT, R60, RZ, PT, P0 ;  /* 0x000000ff3c00720c */ /* 0x000fc40003f01300 */
[----:B------:R-:W-:Y:S02]  /*baf0*/  SEL R45, R56, 0xffffffff, P3 ;  /* 0xffffffff382d7807 */ /* 0x000fe40001800000 */
[----:B------:R-:W-:Y:S02]  /*bb00*/  ISETP.LT.U32.AND P3, PT, R44, 0x7f, PT ;  /* 0x0000007f2c00780c */ /* 0x000fe40003f61070 */
[----:B------:R-:W-:Y:S02]  /*bb10*/  ISETP.LT.U32.AND P2, PT, R0, 0x7f, PT ;  /* 0x0000007f0000780c */ /* 0x000fe40003f41070 */
[----:B------:R-:W-:Y:S02]  /*bb20*/  SEL R58, R58, 0x7f, P0 ;  /* 0x0000007f3a3a7807 */ /* 0x000fe40000000000 */
[----:B------:R-:W-:Y:S02]  /*bb30*/  SEL R60, R60, RZ, P0 ;  /* 0x000000ff3c3c7207 */ /* 0x000fe40000000000 */
[----:B------:R-:W-:Y:S01]  /*bb40*/  ISETP.LT.AND.EX P0, PT, R61, RZ, PT, P1 ;  /* 0x000000ff3d00720c */ /* 0x000fe20003f01310 */
[----:B------:R1:W-:Y:S01]  /*bb50*/  STS.U8 [R65+0x193c], R58 ;  /* 0x00193c3a41007388 */ /* 0x0003e20000000000 */
[----:B------:R-:W-:-:S02]  /*bb60*/  ISETP.LT.AND.EX P1, PT, R45, RZ, PT, P3 ;  /* 0x000000ff2d00720c */ /* 0x000fc40003f21330 */
[----:B------:R-:W-:Y:S02]  /*bb70*/  ISETP.LT.AND.EX P2, PT, R47, RZ, PT, P2 ;  /* 0x000000ff2f00720c */ /* 0x000fe40003f41320 */
[----:B------:R-:W-:Y:S02]  /*bb80*/  SEL R44, R44, 0x7f, P1 ;  /* 0x0000007f2c2c7807 */ /* 0x000fe40000800000 */
[----:B------:R-:W-:Y:S02]  /*bb90*/  SEL R0, R0, 0x7f, P2 ;  /* 0x0000007f00007807 */ /* 0x000fe40001000000 */
[----:B------:R-:W-:Y:S01]  /*bba0*/  SEL R48, R49, 0x7f, P0 ;  /* 0x0000007f31307807 */ /* 0x000fe20000000000 */
[----:B------:R-:W-:Y:S01]  /*bbb0*/  STS.U8 [R65+0x292c], R44 ;  /* 0x00292c2c41007388 */ /* 0x000fe20000000000 */
[----:B------:R-:W-:Y:S02]  /*bbc0*/  SEL R45, R45, RZ, P1 ;  /* 0x000000ff2d2d7207 */ /* 0x000fe40000800000 */
[----:B------:R-:W-:Y:S01]  /*bbd0*/  SEL R55, R47, RZ, P2 ;  /* 0x000000ff2f377207 */ /* 0x000fe20001000000 */
[----:B------:R2:W-:Y:S01]  /*bbe0*/  STS.U8 [R65+0x23dc], R0 ;  /* 0x0023dc0041007388 */ /* 0x0005e20000000000 */
[----:B------:R-:W-:-:S02]  /*bbf0*/  IADD3 R49, P1, PT, R44, 0x7f, RZ ;  /* 0x0000007f2c317810 */ /* 0x000fc40007f3e0ff */
[----:B------:R-:W-:Y:S01]  /*bc00*/  IADD3 R56, P2, PT, R58, 0x7f, RZ ;  /* 0x0000007f3a387810 */ /* 0x000fe20007f5e0ff */
[----:B------:R3:W-:Y:S01]  /*bc10*/  STS.U8 [R65+0x1e8c], R48 ;  /* 0x001e8c3041007388 */ /* 0x0007e20000000000 */
[----:B------:R-:W-:Y:S01]  /*bc20*/  SEL R61, R61, RZ, P0 ;  /* 0x000000ff3d3d7207 */ /* 0x000fe20000000000 */
[----:B------:R-:W-:Y:S01]  /*bc30*/  IMAD.X R45, RZ, RZ, R45, P1 ;  /* 0x000000ffff2d7224 */ /* 0x000fe200008e062d */
[----:B------:R-:W-:Y:S01]  /*bc40*/  IADD3 R47, P3, PT, R0, 0x7f, RZ ;  /* 0x0000007f002f7810 */ /* 0x000fe20007f7e0ff */
[----:B-1----:R-:W-:Y:S01]  /*bc50*/  IMAD.X R58, RZ, RZ, R60, P2 ;  /* 0x000000ffff3a7224 */ /* 0x002fe200010e063c */
[----:B------:R-:W-:Y:S01]  /*bc60*/  IADD3 R59, P0, PT, R48, 0x7f, RZ ;  /* 0x0000007f303b7810 */ /* 0x000fe20007f1e0ff */
[----:B0-----:R-:W-:Y:S01]  /*bc70*/  IMAD R45, R45, R52, RZ ;  /* 0x000000342d2d7224 */ /* 0x001fe200078e02ff */
[----:B------:R-:W-:Y:S01]  /*bc80*/  SHF.R.U64 R62, R62, 0x8, R53 ;  /* 0x000000083e3e7819 */ /* 0x000fe20000001235 */
[----:B------:R-:W-:Y:S01]  /*bc90*/  IMAD.X R55, RZ, RZ, R55, P3 ;  /* 0x000000ffff377224 */ /* 0x000fe200018e0637 */
[----:B--2---:R-:W-:Y:S01]  /*bca0*/  SHF.R.S32.HI R0, RZ, 0x1f, R52 ;  /* 0x0000001fff007819 */ /* 0x004fe20000011434 */
[----:B------:R-:W-:Y:S01]  /*bcb0*/  IMAD.X R61, RZ, RZ, R61, P0 ;  /* 0x000000ffff3d7224 */ /* 0x000fe200000e063d */
[----:B------:R-:W-:Y:S01]  /*bcc0*/  SHF.R.S32.HI R53, RZ, 0x1f, R51 ;  /* 0x0000001fff357819 */ /* 0x000fe20000011433 */
[----:B------:R-:W-:Y:S01]  /*bcd0*/  IMAD R58, R58, R51, RZ ;  /* 0x000000333a3a7224 */ /* 0x000fe200078e02ff */
[----:B------:R-:W-:Y:S01]  /*bce0*/  SHF.R.S32.HI R57, RZ, 0x1f, R46 ;  /* 0x0000001fff397819 */ /* 0x000fe2000001142e */
[----:B---3--:R-:W-:Y:S01]  /*bcf0*/  IMAD R48, R55, R46, RZ ;  /* 0x0000002e37307224 */ /* 0x008fe200078e02ff */
[----:B------:R-:W-:Y:S01]  /*bd00*/  SHF.R.S32.HI R54, RZ, 0x1f, R50 ;  /* 0x0000001fff367819 */ /* 0x000fe20000011432 */
[----:B------:R-:W-:Y:S01]  /*bd10*/  IMAD R61, R61, R50, RZ ;  /* 0x000000323d3d7224 */ /* 0x000fe200078e02ff */
[----:B------:R3:W-:Y:S01]  /*bd20*/  STS.U8 [R65+0x1298], R62 ;  /* 0x0012983e41007388 */ /* 0x0007e20000000000 */
[----:B------:R-:W-:Y:S01]  /*bd30*/  IMAD R55, R0, R49, R45 ;  /* 0x0000003100377224 */ /* 0x000fe200078e022d */
[----:B------:R-:W-:Y:S01]  /*bd40*/  ISETP.GE.U32.AND P0, PT, R43, 0x154, PT ;  /* 0x000001542b00780c */ /* 0x000fe20003f06070 */
[----:B------:R-:W-:-:S02]  /*bd50*/  IMAD R53, R53, R56, R58 ;  /* 0x0000003835357224 */ /* 0x000fc400078e023a */
[----:B------:R-:W-:Y:S02]  /*bd60*/  IMAD R57, R57, R47, R48 ;  /* 0x0000002f39397224 */ /* 0x000fe400078e0230 */
[----:B------:R-:W-:-:S04]  /*bd70*/  IMAD.WIDE.U32 R44, R56, R51, RZ ;  /* 0x00000033382c7225 */ /* 0x000fc800078e00ff */
[----:B------:R-:W-:Y:S02]  /*bd80*/  IMAD R61, R54, R59, R61 ;  /* 0x0000003b363d7224 */ /* 0x000fe400078e023d */
[----:B------:R-:W-:-:S04]  /*bd90*/  IMAD.WIDE.U32 R50, R59, R50, RZ ;  /* 0x000000323b327225 */ /* 0x000fc800078e00ff */
[----:B------:R-:W-:-:S04]  /*bda0*/  IMAD.WIDE.U32 R46, R47, R46, RZ ;  /* 0x0000002e2f2e7225 */ /* 0x000fc800078e00ff */
[----:B------:R-:W-:-:S04]  /*bdb0*/  IMAD.WIDE.U32 R48, R49, R52, RZ ;  /* 0x0000003431307225 */ /* 0x000fc800078e00ff */
[----:B------:R-:W-:Y:S02]  /*bdc0*/  IMAD.IADD R53, R45, 0x1, R53 ;  /* 0x000000012d357824 */ /* 0x000fe400078e0235 */
[----:B------:R-:W-:Y:S02]  /*bdd0*/  IMAD.IADD R51, R51, 0x1, R61 ;  /* 0x0000000133337824 */ /* 0x000fe400078e023d */
[----:B------:R-:W-:Y:S01]  /*bde0*/  IMAD.IADD R47, R47, 0x1, R57 ;  /* 0x000000012f2f7824 */ /* 0x000fe200078e0239 */
[----:B------:R-:W-:Y:S01]  /*bdf0*/  SHF.R.U64 R44, R44, 0x8, R53 ;  /* 0x000000082c2c7819 */ /* 0x000fe20000001235 */
[----:B------:R-:W-:Y:S01]  /*be00*/  IMAD.IADD R45, R49, 0x1, R55 ;  /* 0x00000001312d7824 */ /* 0x000fe200078e0237 */
[----:B------:R-:W-:Y:S02]  /*be10*/  SHF.R.U64 R50, R50, 0x8, R51 ;  /* 0x0000000832327819 */ /* 0x000fe40000001233 */
[----:B------:R-:W-:Y:S01]  /*be20*/  SHF.R.U64 R46, R46, 0x8, R47 ;  /* 0x000000082e2e7819 */ /* 0x000fe2000000122f */
[----:B------:R3:W-:Y:S01]  /*be30*/  STS.U8 [R65+0x17e8], R44 ;  /* 0x0017e82c41007388 */ /* 0x0007e20000000000 */
[----:B------:R-:W-:-:S03]  /*be40*/  SHF.R.U64 R48, R48, 0x8, R45 ;  /* 0x0000000830307819 */ /* 0x000fc6000000122d */
[----:B------:R3:W-:Y:S04]  /*be50*/  STS.U8 [R65+0x1d38], R50 ;  /* 0x001d383241007388 */ /* 0x0007e80000000000 */
[----:B------:R3:W-:Y:S04]  /*be60*/  STS.U8 [R65+0x2288], R46 ;  /* 0x0022882e41007388 */ /* 0x0007e80000000000 */
[----:B------:R3:W-:Y:S01]  /*be70*/  STS.U8 [R65+0x27d8], R48 ;  /* 0x0027d83041007388 */ /* 0x0007e20000000000 */
[----:B------:R-:W-:Y:S05]  /*be80*/  @!P0 BRA `(.L_x_161) ;  /* 0xffffffe000148947 */ /* 0x000fea000383ffff */
.L_x_159:
[----:B-1----:R-:W-:Y:S05]  /*be90*/  BSYNC.RECONVERGENT B0 ;  /* 0x0000000000007941 */ /* 0x002fea0003800200 */
.L_x_158:
[----:B------:R-:W-:Y:S01]  /*bea0*/  BAR.SYNC.DEFER_BLOCKING 0x0 ;  /* 0x0000000000007b1d */ /* 0x000fe20000010000 */
[----:B------:R-:W-:-:S07]  /*beb0*/  IMAD.MOV.U32 R0, RZ, RZ, RZ ;  /* 0x000000ffff007224 */ /* 0x000fce00078e00ff */
.L_x_170:
[----:B-1-3--:R-:W1:Y:S01]  /*bec0*/  S2R R48, SR_TID.X ;  /* 0x0000000000307919 */ /* 0x00ae620000002100 */
[----:B------:R-:W2:Y:S01]  /*bed0*/  LDCU UR30, c[0x0][0x360] ;  /* 0x00006c00ff1e77ac */ /* 0x000ea20008000800 */
[----:B------:R-:W-:Y:S01]  /*bee0*/  BSSY.RECONVERGENT B0, `(.L_x_162) ;  /* 0x0000038000007945 */ /* 0x000fe20003800200 */
[----:B0-----:R-:W-:Y:S02]  /*bef0*/  CS2R R6, SRZ ;  /* 0x0000000000067805 */ /* 0x001fe4000001ff00 */
[----:B------:R-:W-:Y:S02]  /*bf00*/  CS2R R4, SRZ ;  /* 0x0000000000047805 */ /* 0x000fe4000001ff00 */
[----:B-1----:R-:W-:Y:S01]  /*bf10*/  ISETP.GT.U32.AND P0, PT, R48, 0x153, PT ;  /* 0x000001533000780c */ /* 0x002fe20003f04070 */
[----:B------:R-:W-:-:S12]  /*bf20*/  IMAD.MOV.U32 R61, RZ, RZ, R48 ;  /* 0x000000ffff3d7224 */ /* 0x000fd800078e0030 */
[----:B--2---:R-:W-:Y:S05]  /*bf30*/  @P0 BRA `(.L_x_163) ;  /* 0x0000000000c80947 */ /* 0x004fea0003800000 */
[----:B------:R-:W0:Y:S01]  /*bf40*/  S2R R5, SR_CTAID.X ;  /* 0x0000000000057919 */ /* 0x000e220000002500 */
[----:B------:R-:W1:Y:S01]  /*bf50*/  LDC R7, c[0x0][0x3b0] ;  /* 0x0000ec00ff077b82 */ /* 0x000e620000000800 */
[----:B------:R-:W-:Y:S01]  /*bf60*/  MOV R6, 0x400 ;  /* 0x0000040000067802 */ /* 0x000fe20000000f00 */
[----:B------:R-:W-:Y:S01]  /*bf70*/  IMAD.MOV.U32 R9, RZ, RZ, R61 ;  /* 0x000000ffff097224 */ /* 0x000fe200078e003d */
[----:B------:R-:W2:Y:S03]  /*bf80*/  S2R R11, SR_CgaCtaId ;  /* 0x00000000000b7919 */ /* 0x000ea60000008800 */
[----:B------:R-:W-:Y:S02]  /*bf90*/  VIADD R6, R6, 0x110 ;  /* 0x0000011006067836 */ /* 0x000fe40000000000 */
[----:B-1----:R-:W-:Y:S02]  /*bfa0*/  IMAD R7, R42, 0x64, R7 ;  /* 0x000000642a077824 */ /* 0x002fe400078e0207 */
[----:B0-----:R-:W-:Y:S01]  /*bfb0*/  IMAD R4, R5, 0x8, R0 ;  /* 0x0000000805047824 */ /* 0x001fe200078e0200 */
[----:B--2---:R-:W-:-:S04]  /*bfc0*/  LEA R17, R11, R6, 0x18 ;  /* 0x000000060b117211 */ /* 0x004fc800078ec0ff */
[----:B------:R-:W-:Y:S02]  /*bfd0*/  LEA.HI R8, R4, R7, RZ, 0x1f ;  /* 0x0000000704087211 */ /* 0x000fe400078ff8ff */
[----:B------:R-:W-:Y:S02]  /*bfe0*/  CS2R R4, SRZ ;  /* 0x0000000000047805 */ /* 0x000fe4000001ff00 */
[----:B------:R-:W-:Y:S01]  /*bff0*/  CS2R R6, SRZ ;  /* 0x0000000000067805 */ /* 0x000fe2000001ff00 */
[----:B------:R-:W-:-:S07]  /*c000*/  VIADD R16, R8, 0x157 ;  /* 0x0000015708107836 */ /* 0x000fce0000000000 */
.L_x_164:
        /* <DEDUP_REMOVED lines=37> */
.L_x_163:
[----:B------:R-:W-:Y:S05]  /*c260*/  BSYNC.RECONVERGENT B0 ;  /* 0x0000000000007941 */ /* 0x000fea0003800200 */
.L_x_162:
[----:B------:R-:W0:Y:S01]  /*c270*/  SHFL.DOWN PT, R9, R6, 0x10, 0x1f ;  /* 0x0a001f0006097f89 */ /* 0x000e2200000e0000 */
[----:B------:R-:W1:Y:S01]  /*c280*/  S2UR UR42, SR_CgaCtaId ;  /* 0x00000000002a79c3 */ /* 0x000e620000008800 */
[----:B------:R-:W-:Y:S01]  /*c290*/  UMOV UR31, 0x400 ;  /* 0x00000400001f7882 */ /* 0x000fe20000000000 */
[----:B------:R-:W-:Y:S01]  /*c2a0*/  USHF.R.U32.HI UR30, URZ, 0x5, UR30 ;  /* 0x00000005ff1e7899 */ /* 0x000fe2000801161e */
[----:B------:R-:W2:Y:S01]  /*c2b0*/  SHFL.DOWN PT, R11, R7, 0x10, 0x1f ;  /* 0x0a001f00070b7f89 */ /* 0x000ea200000e0000 */
[----:B------:R-:W-:-:S04]  /*c2c0*/  IMAD.U32 R43, RZ, RZ, UR31 ;  /* 0x0000001fff2b7e24 */ /* 0x000fc8000f8e00ff */
[----:B------:R-:W-:Y:S01]  /*c2d0*/  BAR.SYNC.DEFER_BLOCKING 0x0 ;  /* 0x0000000000007b1d */ /* 0x000fe20000010000 */
[----:B0-----:R-:W-:Y:S01]  /*c2e0*/  IADD3 R15, P0, PT, R9, R6, RZ ;  /* 0x00000006090f7210 */ /* 0x001fe20007f1e0ff */
[----:B-1----:R-:W-:-:S03]  /*c2f0*/  IMAD.U32 R60, RZ, RZ, UR42 ;  /* 0x0000002aff3c7e24 */ /* 0x002fc6000f8e00ff */
[----:B------:R-:W-:Y:S01]  /*c300*/  IADD3 R13, P1, PT, RZ, R15, RZ ;  /* 0x0000000fff0d7210 */ /* 0x000fe20007f3e0ff */
[----:B------:R-:W0:Y:S03]  /*c310*/  SHFL.DOWN PT, R8, R15, 0x8, 0x1f ;  /* 0x09001f000f087f89 */ /* 0x000e2600000e0000 */
[----:B--2---:R-:W-:-:S05]  /*c320*/  IADD3.X R14, PT, PT, R11, RZ, R7, P1, P0 ;  /* 0x000000ff0b0e7210 */ /* 0x004fca0000fe0407 */
[----:B------:R-:W1:Y:S01]  /*c330*/  SHFL.DOWN PT, R9, R14, 0x8, 0x1f ;  /* 0x09001f000e097f89 */ /* 0x000e6200000e0000 */
[----:B0-----:R-:W-:-:S04]  /*c340*/  IADD3 R8, P0, PT, R8, R13, RZ ;  /* 0x0000000d08087210 */ /* 0x001fc80007f1e0ff */
[----:B------:R-:W-:Y:S02]  /*c350*/  IADD3 R11, P1, PT, RZ, R8, RZ ;  /* 0x00000008ff0b7210 */ /* 0x000fe40007f3e0ff */
[----:B------:R-:W0:Y:S02]  /*c360*/  SHFL.DOWN PT, R8, R8, 0x4, 0x1f ;  /* 0x08801f0008087f89 */ /* 0x000e2400000e0000 */
        /* <DEDUP_REMOVED lines=10> */
[----:B-1----:R-:W-:Y:S01]  /*c410*/  IADD3.X R7, PT, PT, R6, RZ, R11, P1, P0 ;  /* 0x000000ff06077210 */ /* 0x002fe20000fe040b */
[----:B------:R-:W-:Y:S01]  /*c420*/  VIADD R11, R43, 0x8 ;  /* 0x000000082b0b7836 */ /* 0x000fe20000000000 */
[C---:B------:R-:W-:Y:S02]  /*c430*/  LOP3.LUT P0, R16, R61.reuse, 0x1f, RZ, 0xc0, !PT ;  /* 0x0000001f3d107812 */ /* 0x040fe4000780c0ff */
[----:B------:R-:W-:Y:S01]  /*c440*/  ISETP.GE.U32.AND P1, PT, R61, UR30, PT ;  /* 0x0000001e3d007c0c */ /* 0x000fe2000bf26070 */
[----:B------:R-:W1:Y:S01]  /*c450*/  SHFL.DOWN PT, R6, R7, 0x1, 0x1f ;  /* 0x08201f0007067f89 */ /* 0x000e6200000e0000 */
[----:B------:R-:W-:-:S04]  /*c460*/  LEA R12, R60, R11, 0x18 ;  /* 0x0000000b3c0c7211 */ /* 0x000fc800078ec0ff */
[C---:B------:R-:W-:Y:S01]  /*c470*/  LEA.HI R17, R61.reuse, R12, RZ, 0x1e ;  /* 0x0000000c3d117211 */ /* 0x040fe200078ff0ff */
[----:B------:R-:W-:Y:S01]  /*c480*/  IMAD R23, R61, 0x8, R12 ;  /* 0x000000083d177824 */ /* 0x000fe200078e020c */
[----:B0-----:R-:W-:-:S04]  /*c490*/  IADD3 R8, P2, P3, RZ, R9, R8 ;  /* 0x00000009ff087210 */ /* 0x001fc80007b5e008 */
[----:B-1----:R-:W-:Y:S02]  /*c4a0*/  IADD3.X R9, PT, PT, R6, R7, RZ, P2, P3 ;  /* 0x0000000706097210 */ /* 0x002fe400017e64ff */
[----:B------:R-:W-:Y:S02]  /*c4b0*/  CS2R R6, SRZ ;  /* 0x0000000000067805 */ /* 0x000fe4000001ff00 */
[----:B------:R-:W-:Y:S02]  /*c4c0*/  ISETP.GT.U32.AND P3, PT, R61, 0x1f, PT ;  /* 0x0000001f3d00780c */ /* 0x000fe40003f64070 */
[----:B------:R-:W-:Y:S01]  /*c4d0*/  PLOP3.LUT P2, PT, PT, PT, PT, 0x8, 0x80 ;  /* 0x000000000080781c */ /* 0x000fe20003f4e170 */
        /* <DEDUP_REMOVED lines=29> */
.L_x_444:
[----:B0-----:R-:W-:Y:S02]  /*c6b0*/  IADD3 R6, P0, P5, RZ, R7, R6 ;  /* 0x00000007ff067210 */ /* 0x001fe40007d1e006 */
[----:B------:R-:W-:Y:S02]  /*c6c0*/  @!P4 PLOP3.LUT P2, PT, PT, PT, PT, 0x80, 0x8 ;  /* 0x000000000008c81c */ /* 0x000fe40003f4f070 */
[----:B--2---:R-:W-:Y:S02]  /*c6d0*/  IADD3.X R7, PT, PT, R22, R9, RZ, P0, P5 ;  /* 0x0000000916077210 */ /* 0x004fe400007ea4ff */
[----:B-1----:R-:W-:-:S05]  /*c6e0*/  @!P4 LEA R9, R60, R43, 0x18 ;  /* 0x0000002b3c09c211 */ /* 0x002fca00078ec0ff */
[----:B------:R2:W-:Y:S04]  /*c6f0*/  @!P4 STS.64 [R9+0x8], R6 ;  /* 0x000008060900c388 */ /* 0x0005e80000000a00 */
.L_x_165:
[----:B------:R-:W-:Y:S05]  /*c700*/  WARPSYNC.ALL ;  /* 0x0000000000007948 */ /* 0x000fea0003800000 */
[----:B------:R-:W-:Y:S01]  /*c710*/  ISETP.NE.AND P0, PT, R16, RZ, PT ;  /* 0x000000ff1000720c */ /* 0x000fe20003f05270 */
[----:B-12---:R-:W1:Y:S01]  /*c720*/  SHFL.DOWN PT, R7, R4, 0x10, 0x1f ;  /* 0x0a001f0004077f89 */ /* 0x006e6200000e0000 */
[----:B------:R-:W-:Y:S01]  /*c730*/  LEA R15, R60, R43, 0x18 ;  /* 0x0000002b3c0f7211 */ /* 0x000fe200078ec0ff */
[----:B------:R-:W-:Y:S02]  /*c740*/  BSSY B0, `(.L_x_167) ;  /* 0x000003c000007945 */ /* 0x000fe40003800000 */
[----:B0-----:R-:W0:Y:S01]  /*c750*/  SHFL.DOWN PT, R9, R5, 0x10, 0x1f ;  /* 0x0a001f0005097f89 */ /* 0x001e2200000e0000 */
[----:B------:R-:W-:Y:S01]  /*c760*/  BAR.SYNC.DEFER_BLOCKING 0x0 ;  /* 0x0000000000007b1d */ /* 0x000fe20000010000 */
        /* <DEDUP_REMOVED lines=9> */
[----:B------:R-:W0:Y:S01]  /*c800*/  SHFL.DOWN PT, R4, R13, 0x4, 0x1f ;  /* 0x08801f000d047f89 */ /* 0x000e2200000e0000 */
[----:B-1----:R-:W-:-:S04]  /*c810*/  IADD3 R12, P4, PT, R6, R9, RZ ;  /* 0x00000009060c7210 */ /* 0x002fc80007f9e0ff */
[----:B------:R-:W-:Y:S01]  /*c820*/  IADD3 R10, P5, PT, RZ, R12, RZ ;  /* 0x0000000cff0a7210 */ /* 0x000fe20007fbe0ff */
[----:B------:R1:W2:Y:S03]  /*c830*/  SHFL.DOWN PT, R5, R12, 0x2, 0x1f ;  /* 0x08401f000c057f89 */ /* 0x0002a600000e0000 */
[----:B0-----:R-:W-:-:S05]  /*c840*/  IADD3.X R11, PT, PT, R4, RZ, R13, P5, P4 ;  /* 0x000000ff040b7210 */ /* 0x001fca0002fe840d */
[----:B------:R-:W0:Y:S01]  /*c850*/  SHFL.DOWN PT, R4, R11, 0x2, 0x1f ;  /* 0x08401f000b047f89 */ /* 0x000e2200000e0000 */
[----:B-1----:R-:W-:Y:S02]  /*c860*/  CS2R R12, SRZ ;  /* 0x00000000000c7805 */ /* 0x002fe4000001ff00 */
[----:B--2---:R-:W-:-:S04]  /*c870*/  IADD3 R10, P4, PT, R5, R10, RZ ;  /* 0x0000000a050a7210 */ /* 0x004fc80007f9e0ff */
[----:B------:R-:W-:Y:S01]  /*c880*/  IADD3 R9, P5, PT, RZ, R10, RZ ;  /* 0x0000000aff097210 */ /* 0x000fe20007fbe0ff */
[----:B------:R-:W1:Y:S03]  /*c890*/  SHFL.DOWN PT, R6, R10, 0x1, 0x1f ;  /* 0x08201f000a067f89 */ /* 0x000e6600000e0000 */
[----:B0-----:R-:W-:Y:S02]  /*c8a0*/  IADD3.X R8, PT, PT, R4, RZ, R11, P5, P4 ;  /* 0x000000ff04087210 */ /* 0x001fe40002fe840b */
[----:B------:R-:W-:Y:S04]  /*c8b0*/  LDS.64 R4, [R15+0x8] ;  /* 0x000008000f047984 */ /* 0x000fe80000000a00 */
[----:B------:R-:W0:Y:S01]  /*c8c0*/  SHFL.DOWN PT, R7, R8, 0x1, 0x1f ;  /* 0x08201f0008077f89 */ /* 0x000e2200000e0000 */
[----:B------:R-:W-:Y:S01]  /*c8d0*/  BAR.SYNC.DEFER_BLOCKING 0x0 ;  /* 0x0000000000007b1d */ /* 0x000fe20000010000 */
[----:B-1----:R-:W-:-:S02]  /*c8e0*/  IADD3 R6, P4, P5, RZ, R9, R6 ;  /* 0x00000009ff067210 */ /* 0x002fc40007d9e006 */
[----:B------:R-:W-:Y:S02]  /*c8f0*/  LEA R9, R0, UR49, 0x3 ;  /* 0x0000003100097c11 */ /* 0x000fe4000f8e18ff */
[----:B0-----:R-:W-:-:S05]  /*c900*/  IADD3.X R7, PT, PT, R7, R8, RZ, P4, P5 ;  /* 0x0000000807077210 */ /* 0x001fca00027ea4ff */
        /* <DEDUP_REMOVED lines=29> */
.L_x_455:
[----:B0-----:R-:W-:-:S04]  /*cae0*/  IADD3 R12, P0, P1, RZ, R5, R4 ;  /* 0x00000005ff0c7210 */ /* 0x001fc8000791e004 */
[----:B--2---:R-:W-:-:S09]  /*caf0*/  IADD3.X R13, PT, PT, R22, R7, RZ, P0, P1 ;  /* 0x00000007160d7210 */ /* 0x004fd200007e24ff */
.L_x_168:
[----:B------:R-:W-:Y:S05]  /*cb00*/  BSYNC B0 ;  /* 0x0000000000007941 */ /* 0x000fea0003800000 */
.L_x_167:
[----:B01----:R-:W-:Y:S01]  /*cb10*/  IMAD.MOV.U32 R4, RZ, RZ, R12 ;  /* 0x000000ffff047224 */ /* 0x003fe200078e000c */
[----:B------:R-:W-:Y:S05]  /*cb20*/  WARPSYNC.ALL ;  /* 0x0000000000007948 */ /* 0x000fea0003800000 */
[----:B------:R-:W-:-:S05]  /*cb30*/  IMAD.MOV.U32 R5, RZ, RZ, R13 ;  /* 0x000000ffff057224 */ /* 0x000fca00078e000d */
[----:B------:R-:W-:Y:S01]  /*cb40*/  @P2 STS.64 [R15+0x8], R4 ;  /* 0x000008040f002388 */ /* 0x000fe20000000a00 */
[----:B------:R-:W-:Y:S01]  /*cb50*/  BAR.SYNC.DEFER_BLOCKING 0x0 ;  /* 0x0000000000007b1d */ /* 0x000fe20000010000 */
[C---:B------:R-:W-:Y:S01]  /*cb60*/  LEA R7, R0.reuse, UR50, 0x3 ;  /* 0x0000003200077c11 */ /* 0x040fe2000f8e18ff */
[----:B------:R-:W-:-:S05]  /*cb70*/  VIADD R0, R0, 0x1 ;  /* 0x0000000100007836 */ /* 0x000fca0000000000 */
[----:B------:R-:W-:Y:S01]  /*cb80*/  ISETP.NE.AND P0, PT, R0, 0x8, PT ;  /* 0x000000080000780c */ /* 0x000fe20003f05270 */
[----:B------:R-:W0:Y:S04]  /*cb90*/  LDS.64 R4, [R15+0x8] ;  /* 0x000008000f047984 */ /* 0x000e280000000a00 */
[----:B0-----:R1:W-:Y:S08]  /*cba0*/  STL.64 [R7], R4 ;  /* 0x0000000407007387 */ /* 0x0013f00000100a00 */
[----:B------:R-:W-:Y:S05]  /*cbb0*/  @P0 BRA `(.L_x_170) ;  /* 0xfffffff000c00947 */ /* 0x000fea000383ffff */
[----:B------:R-:W-:Y:S01]  /*cbc0*/  ISETP.GT.U32.AND P0, PT, R61, 0x153, PT ;  /* 0x000001533d00780c */ /* 0x000fe20003f04070 */
[----:B------:R-:W0:Y:S01]  /*cbd0*/  LDCU.64 UR52, c[0x0][0x398] ;  /* 0x00007300ff3477ac */ /* 0x000e220008000a00 */
[----:B------:R-:W-:Y:S11]  /*cbe0*/  BSSY.RECONVERGENT B0, `(.L_x_171) ;  /* 0x0000268000007945 */ /* 0x000ff60003800200 */
[----:B------:R-:W-:Y:S05]  /*cbf0*/  @P0 BRA `(.L_x_172) ;  /* 0x0000002400980947 */ /* 0x000fea0003800000 */
[----:B------:R2:W5:Y:S04]  /*cc00*/  LDL.128 R32, [R1+0x200] ;  /* 0x0002000001207983 */ /* 0x0005680000100c00 */
[----:B------:R2:W5:Y:S04]  /*cc10*/  LDL.128 R28, [R1+0x240] ;  /* 0x00024000011c7983 */ /* 0x0005680000100c00 */
[----:B------:R2:W5:Y:S04]  /*cc20*/  LDL.128 R24, [R1+0x210] ;  /* 0x0002100001187983 */ /* 0x0005680000100c00 */
[----:B------:R2:W5:Y:S04]  /*cc30*/  LDL.128 R20, [R1+0x250] ;  /* 0x0002500001147983 */ /* 0x0005680000100c00 */
[----:B------:R2:W5:Y:S04]  /*cc40*/  LDL.128 R16, [R1+0x220] ;  /* 0x0002200001107983 */ /* 0x0005680000100c00 */
[----:B------:R2:W5:Y:S04]  /*cc50*/  LDL.128 R12, [R1+0x260] ;  /* 0x00026000010c7983 */ /* 0x0005680000100c00 */
[----:B------:R2:W5:Y:S04]  /*cc60*/  LDL.128 R8, [R1+0x230] ;  /* 0x0002300001087983 */ /* 0x0005680000100c00 */
[----:B-1----:R2:W5:Y:S02]  /*cc70*/  LDL.128 R4, [R1+0x270] ;  /* 0x0002700001047983 */ /* 0x0025640000100c00 */
.L_x_174:
[----:B------:R-:W1:Y:S01]  /*cc80*/  S2UR UR31, SR_CgaCtaId ;  /* 0x00000000001f79c3 */ /* 0x000e620000008800 */
[----:B------:R-:W-:Y:S01]  /*cc90*/  UMOV UR30, 0x400 ;  /* 0x00000400001e7882 */ /* 0x000fe20000000000 */
[----:B------:R-:W-:Y:S01]  /*cca0*/  IMAD.MOV.U32 R78, RZ, RZ, RZ ;  /* 0x000000ffff4e7224 */ /* 0x000fe200078e00ff */
[----:B------:R-:W-:Y:S01]  /*ccb0*/  CS2R R58, SRZ ;  /* 0x00000000003a7805 */ /* 0x000fe2000001ff00 */
[----:B------:R-:W-:Y:S01]  /*ccc0*/  IMAD.U32 R43, RZ, RZ, UR30 ;  /* 0x0000001eff2b7e24 */ /* 0x000fe2000f8e00ff */
[----:B------:R-:W-:Y:S02]  /*ccd0*/  CS2R R56, SRZ ;  /* 0x0000000000387805 */ /* 0x000fe4000001ff00 */
[----:B------:R-:W-:Y:S02]  /*cce0*/  CS2R R54, SRZ ;  /* 0x0000000000367805 */ /* 0x000fe4000001ff00 */
[----:B------:R-:W-:Y:S01]  /*ccf0*/  CS2R R52, SRZ ;  /* 0x0000000000347805 */ /* 0x000fe2000001ff00 */
[----:B------:R-:W-:Y:S01]  /*cd00*/  VIADD R45, R43, 0x110 ;  /* 0x000001102b2d7836 */ /* 0x000fe20000000000 */
[----:B------:R-:W-:-:S02]  /*cd10*/  CS2R R50, SRZ ;  /* 0x0000000000327805 */ /* 0x000fc4000001ff00 */
[----:B------:R-:W-:Y:S02]  /*cd20*/  CS2R R46, SRZ ;  /* 0x00000000002e7805 */ /* 0x000fe4000001ff00 */
[----:B------:R-:W-:Y:S02]  /*cd30*/  CS2R R80, SRZ ;  /* 0x0000000000507805 */ /* 0x000fe4000001ff00 */
[----:B------:R-:W-:Y:S01]  /*cd40*/  CS2R R76, SRZ ;  /* 0x00000000004c7805 */ /* 0x000fe2000001ff00 */
[----:B------:R-:W-:Y:S01]  /*cd50*/  IMAD.MOV.U32 R84, RZ, RZ, RZ ;  /* 0x000000ffff547224 */ /* 0x000fe200078e00ff */
[----:B------:R-:W-:Y:S01]  /*cd60*/  CS2R R68, SRZ ;  /* 0x0000000000447805 */ /* 0x000fe2000001ff00 */
[----:B------:R-:W-:Y:S01]  /*cd70*/  IMAD.MOV.U32 R83, RZ, RZ, RZ ;  /* 0x000000ffff537224 */ /* 0x000fe200078e00ff */
[----:B------:R-:W-:Y:S01]  /*cd80*/  CS2R R64, SRZ ;  /* 0x0000000000407805 */ /* 0x000fe2000001ff00 */
[----:B------:R-:W-:Y:S01]  /*cd90*/  IMAD.MOV.U32 R75, RZ, RZ, RZ ;  /* 0x000000ffff4b7224 */ /* 0x000fe200078e00ff */
[----:B------:R-:W-:-:S02]  /*cda0*/  CS2R R70, SRZ ;  /* 0x0000000000467805 */ /* 0x000fc4000001ff00 */
[----:B------:R-:W-:Y:S02]  /*cdb0*/  CS2R R66, SRZ ;  /* 0x0000000000427805 */ /* 0x000fe4000001ff00 */
[----:B------:R-:W-:Y:S02]  /*cdc0*/  CS2R R62, SRZ ;  /* 0x00000000003e7805 */ /* 0x000fe4000001ff00 */
[----:B------:R-:W-:Y:S01]  /*cdd0*/  CS2R R72, SRZ ;  /* 0x0000000000487805 */ /* 0x000fe2000001ff00 */
[----:B------:R-:W-:Y:S02]  /*cde0*/  IMAD.MOV.U32 R0, RZ, RZ, RZ ;  /* 0x000000ffff007224 */ /* 0x000fe400078e00ff */
[----:B-1----:R-:W-:-:S05]  /*cdf0*/  IMAD.U32 R60, RZ, RZ, UR31 ;  /* 0x0000001fff3c7e24 */ /* 0x002fca000f8e00ff */
[----:B------:R-:W-:-:S07]  /*ce00*/  LEA R74, R60, R45, 0x18 ;  /* 0x0000002d3c4a7211 */ /* 0x000fce00078ec0ff */
.L_x_173:
[----:B------:R-:W-:-:S04]  /*ce10*/  IMAD R45, R78, 0x154, R61 ;  /* 0x000001544e2d7824 */ /* 0x000fc800078e023d */
[----:B------:R-:W-:-:S05]  /*ce20*/  IMAD R45, R42, 0x70e40, R45 ;  /* 0x00070e402a2d7824 */ /* 0x000fca00078e022d */
[----:B0-----:R-:W-:-:S05]  /*ce30*/  IADD3 R44, P0, PT, R45, UR52, RZ ;  /* 0x000000342d2c7c10 */ /* 0x001fca000ff1e0ff */
[----:B------:R-:W-:-:S05]  /*ce40*/  IMAD.X R45, RZ, RZ, UR53, P0 ;  /* 0x00000035ff2d7e24 */ /* 0x000fca00080e06ff */
[----:B------:R-:W3:Y:S04]  /*ce50*/  LDG.E.U8.CONSTANT R48, desc[UR38][R44.64+0x4db20] ;  /* 0x04db20262c307981 */ /* 0x000ee8000c1e9100 */
[----:B------:R-:W4:Y:S01]  /*ce60*/  LDG.E.U8.CONSTANT R79, desc[UR38][R44.64+0x69eb0] ;  /* 0x069eb0262c4f7981 */ /* 0x000f22000c1e9100 */
[----:B------:R-:W-:Y:S02]  /*ce70*/  IMAD.IADD R82, R74, 0x1, R78 ;  /* 0x000000014a527824 */ /* 0x000fe400078e024e */
[----:B------:R-:W-:Y:S02]  /*ce80*/  IMAD.MOV.U32 R85, RZ, RZ, R83 ;  /* 0x000000ffff557224 */ /* 0x000fe400078e0053 */
[----:B------:R-:W-:Y:S01]  /*ce90*/  VIADD R78, R78, 0x1 ;  /* 0x000000014e4e7836 */ /* 0x000fe20000000000 */
[----:B------:R-:W0:Y:S04]  /*cea0*/  LDS.S8 R89, [R82+0xff0] ;  /* 0x000ff00052597984 */ /* 0x000e280000000200 */
[----:B------:R-:W1:Y:S01]  /*ceb0*/  LDS.S8 R49, [R82] ;  /* 0x0000000052317984 */ /* 0x000e620000000200 */
[----:B------:R-:W-:-:S03]  /*cec0*/  ISETP.NE.AND P0, PT, R78, 0x154, PT ;  /* 0x000001544e00780c */ /* 0x000fc60003f05270 */
[----:B------:R-:W-:Y:S04]  /*ced0*/  LDS.S8 R86, [R82+0x550] ;  /* 0x0005500052567984 */ /* 0x000fe80000000200 */
[----:B------:R-:W2:Y:S04]  /*cee0*/  LDS.S8 R88, [R82+0xaa0] ;  /* 0x000aa00052587984 */ /* 0x000ea80000000200 */
[----:B------:R-:W2:Y:S04]  /*cef0*/  LDS.S8 R90, [R82+0x1540] ;  /* 0x00154000525a7984 */ /* 0x000ea80000000200 */
[----:B------:R-:W2:Y:S04]  /*cf00*/  LDS.S8 R91, [R82+0x1a90] ;  /* 0x001a9000525b7984 */ /* 0x000ea80000000200 */
[----:B------:R-:W2:Y:S04]  /*cf10*/  LDS.S8 R92, [R82+0x1fe0] ;  /* 0x001fe000525c7984 */ /* 0x000ea80000000200 */
[----:B------:R-:W2:Y:S01]  /*cf20*/  LDS.S8 R93, [R82+0x2530] ;  /* 0x00253000525d7984 */ /* 0x000ea20000000200 */
[----:B---3--:R-:W-:Y:S01]  /*cf30*/  PRMT R87, R48, 0x8880, RZ ;  /* 0x0000888030577816 */ /* 0x008fe200000000ff */
[----:B------:R-:W-:Y:S01]  /*cf40*/  IMAD.MOV.U32 R48, RZ, RZ, R80 ;  /* 0x000000ffff307224 */ /* 0x000fe200078e0050 */
[----:B----4-:R-:W-:-:S03]  /*cf50*/  PRMT R79, R79, 0x8880, RZ ;  /* 0x000088804f4f7816 */ /* 0x010fc600000000ff */
[----:B0-----:R-:W-:Y:S02]  /*cf60*/  IMAD.WIDE R50, R87, R89, R50 ;  /* 0x0000005957327225 */ /* 0x001fe400078e0232 */
[----:B------:R-:W0:Y:S02]  /*cf70*/  LDS.S8 R89, [R82+0x2a8] ;  /* 0x0002a80052597984 */ /* 0x000e240000000200 */
[----:B-1----:R-:W-:Y:S02]  /*cf80*/  IMAD.WIDE R44, R49, R87, R84 ;  /* 0x00000057312c7225 */ /* 0x002fe400078e0254 */
[----:B------:R-:W-:Y:S02]  /*cf90*/  LDS.S8 R85, [R82+0x27d8] ;  /* 0x0027d80052557984 */ /* 0x000fe40000000200 */
[----:B------:R-:W-:Y:S02]  /*cfa0*/  IMAD.MOV.U32 R49, RZ, RZ, R77 ;  /* 0x000000ffff317224 */ /* 0x000fe400078e004d */
[----:B--2---:R-:W-:-:S02]  /*cfb0*/  IMAD.WIDE R46, R87, R88, R46 ;  /* 0x00000058572e7225 */ /* 0x004fc400078e022e */
[----:B------:R-:W-:Y:S02]  /*cfc0*/  LDS.S8 R88, [R82+0x1298] ;  /* 0x0012980052587984 */ /* 0x000fe40000000200 */
[C---:B------:R-:W-:Y:S02]  /*cfd0*/  IMAD.WIDE R48, R87.reuse, R86, R48 ;  /* 0x0000005657307225 */ /* 0x040fe400078e0230 */
[----:B------:R-:W1:Y:S02]  /*cfe0*/  LDS.S8 R86, [R82+0x7f8] ;  /* 0x0007f80052567984 */ /* 0x000e640000000200 */
[C---:B------:R-:W-:Y:S02]  /*cff0*/  IMAD.WIDE R52, R87.reuse, R90, R52 ;  /* 0x0000005a57347225 */ /* 0x040fe400078e0234 */
[----:B------:R-:W-:Y:S02]  /*d000*/  LDS.S8 R90, [R82+0x17e8] ;  /* 0x0017e800525a7984 */ /* 0x000fe40000000200 */
[----:B------:R-:W-:-:S02]  /*d010*/  IMAD.WIDE R54, R87, R91, R54 ;  /* 0x0000005b57367225 */ /* 0x000fc400078e0236 */
[----:B------:R-:W-:Y:S02]  /*d020*/  LDS.S8 R91, [R82+0x1d38] ;  /* 0x001d3800525b7984 */ /* 0x000fe40000000200 */
[C---:B------:R-:W-:Y:S02]  /*d030*/  IMAD.WIDE R56, R87.reuse, R92, R56 ;  /* 0x0000005c57387225 */ /* 0x040fe400078e0238 */
[----:B------:R-:W-:Y:S02]  /*d040*/  LDS.S8 R92, [R82+0x2288] ;  /* 0x00228800525c7984 */ /* 0x000fe40000000200 */
[----:B------:R-:W-:Y:S02]  /*d050*/  IMAD.WIDE R58, R87, R93, R58 ;  /* 0x0000005d573a7225 */ /* 0x000fe400078e023a */
[----:B------:R-:W2:Y:S02]  /*d060*/  LDS.S8 R87, [R82+0xd48] ;  /* 0x000d480052577984 */ /* 0x000ea40000000200 */
[----:B------:R-:W-:-:S02]  /*d070*/  IMAD.MOV.U32 R84, RZ, RZ, R44 ;  /* 0x000000ffff547224 */ /* 0x000fc400078e002c */
[----:B------:R-:W-:Y:S02]  /*d080*/  IMAD.MOV.U32 R83, RZ, RZ, R45 ;  /* 0x000000ffff537224 */ /* 0x000fe400078e002d */
[----:B------:R-:W-:Y:S02]  /*d090*/  IMAD.MOV.U32 R44, RZ, RZ, R0 ;  /* 0x000000ffff2c7224 */ /* 0x000fe400078e0000 */
[----:B------:R-:W-:Y:S02]  /*d0a0*/  IMAD.MOV.U32 R45, RZ, RZ, R81 ;  /* 0x000000ffff2d7224 */ /* 0x000fe400078e0051 */
[----:B------:R-:W-:Y:S02]  /*d0b0*/  IMAD.MOV.U32 R80, RZ, RZ, R48 ;  /* 0x000000ffff507224 */ /* 0x000fe400078e0030 */
[----:B0-----:R-:W-:-:S04]  /*d0c0*/  IMAD.WIDE R44, R89, R79, R44 ;  /* 0x0000004f592c7225 */ /* 0x001fc800078e022c */
[----:B------:R-:W-:Y:S02]  /*d0d0*/  IMAD.MOV.U32 R77, RZ, RZ, R49 ;  /* 0x000000ffff4d7224 */ /* 0x000fe400078e0031 */
[----:B------:R-:W-:Y:S02]  /*d0e0*/  IMAD.MOV.U32 R0, RZ, RZ, R44 ;  /* 0x000000ffff007224 */ /* 0x000fe400078e002c */
[----:B------:R-:W-:Y:S02]  /*d0f0*/  IMAD.MOV.U32 R81, RZ, RZ, R45 ;  /* 0x000000ffff517224 */ /* 0x000fe400078e002d */
[----:B------:R-:W-:Y:S02]  /*d100*/  IMAD.MOV.U32 R48, RZ, RZ, R76 ;  /* 0x000000ffff307224 */ /* 0x000fe400078e004c */
[----:B------:R-:W-:Y:S02]  /*d110*/  IMAD.MOV.U32 R49, RZ, RZ, R69 ;  /* 0x000000ffff317224 */ /* 0x000fe400078e0045 */
[----:B------:R-:W-:-:S02]  /*d120*/  IMAD.MOV.U32 R44, RZ, RZ, R68 ;  /* 0x000000ffff2c7224 */ /* 0x000fc400078e0044 */
[----:B------:R-:W-:Y:S02]  /*d130*/  IMAD.MOV.U32 R45, RZ, RZ, R75 ;  /* 0x000000ffff2d7224 */ /* 0x000fe400078e004b */
[----:B-1----:R-:W-:-:S04]  /*d140*/  IMAD.WIDE R48, R79, R86, R48 ;  /* 0x000000564f307225 */ /* 0x002fc800078e0230 */
[----:B------:R-:W-:-:S04]  /*d150*/  IMAD.WIDE R44, R79, R85, R44 ;  /* 0x000000554f2c7225 */ /* 0x000fc800078e022c */
[----:B------:R-:W-:Y:S02]  /*d160*/  IMAD.MOV.U32 R76, RZ, RZ, R48 ;  /* 0x000000ffff4c7224 */ /* 0x000fe400078e0030 */
[----:B------:R-:W-:Y:S02]  /*d170*/  IMAD.MOV.U32 R69, RZ, RZ, R49 ;  /* 0x000000ffff457224 */ /* 0x000fe400078e0031 */
[----:B--2---:R-:W-:-:S04]  /*d180*/  IMAD.WIDE R72, R79, R87, R72 ;  /* 0x000000574f487225 */ /* 0x004fc800078e0248 */
[----:B------:R-:W-:-:S04]  /*d190*/  IMAD.WIDE R62, R79, R88, R62 ;  /* 0x000000584f3e7225 */ /* 0x000fc800078e023e */
[----:B------:R-:W-:-:S04]  /*d1a0*/  IMAD.WIDE R66, R79, R90, R66 ;  /* 0x0000005a4f427225 */ /* 0x000fc800078e0242 */
[----:B------:R-:W-:-:S04]  /*d1b0*/  IMAD.WIDE R70, R79, R91, R70 ;  /* 0x0000005b4f467225 */ /* 0x000fc800078e0246 */
[----:B------:R-:W-:-:S04]  /*d1c0*/  IMAD.WIDE R64, R79, R92, R64 ;  /* 0x0000005c4f407225 */ /* 0x000fc800078e0240 */
[----:B------:R-:W-:Y:S02]  /*d1d0*/  IMAD.MOV.U32 R68, RZ, RZ, R44 ;  /* 0x000000ffff447224 */ /* 0x000fe400078e002c */
[----:B------:R-:W-:Y:S01]  /*d1e0*/  IMAD.MOV.U32 R75, RZ, RZ, R45 ;  /* 0x000000ffff4b7224 */ /* 0x000fe200078e002d */
[----:B------:R-:W-:Y:S06]  /*d1f0*/  @P0 BRA `(.L_x_173) ;  /* 0xfffffffc00040947 */ /* 0x000fec000383ffff */
[----:B------:R-:W0:Y:S08]  /*d200*/  S2UR UR30, SR_CTAID.X ;  /* 0x00000000001e79c3 */ /* 0x000e300000002500 */
[----:B------:R-:W1:Y:S01]  /*d210*/  LDC R45, c[0x0][0x3b0] ;  /* 0x0000ec00ff2d7b82 */ /* 0x000e620000000800 */
[----:B0-----:R-:W-:-:S04]  /*d220*/  USHF.L.U32 UR30, UR30, 0x2, URZ ;  /* 0x000000021e1e7899 */ /* 0x001fc800080006ff */
[----:B------:R-:W-:Y:S01]  /*d230*/  ULOP3.LUT UR30, UR30, 0x7ffffffc, URZ, 0xc0, !UPT ;  /* 0x7ffffffc1e1e7892 */ /* 0x000fe2000f8ec0ff */
[----:B-1----:R-:W-:-:S05]  /*d240*/  IMAD R45, R42, 0x64, R45 ;  /* 0x000000642a2d7824 */ /* 0x002fca00078e022d */
[----:B------:R-:W-:-:S05]  /*d250*/  VIADD R82, R45, UR30 ;  /* 0x0000001e2d527c36 */ /* 0x000fca0008000000 */
[----:B------:R-:W0:Y:S01]  /*d260*/  LDCU UR30, c[0x0][0x360] ;  /* 0x00006c00ff1e77ac */ /* 0x000e220008000800 */
[----:B------:R-:W-:-:S04]  /*d270*/  IMAD R82, R61, -0x61c88647, R82 ;  /* 0x9e3779b93d527824 */ /* 0x000fc800078e0252 */
[C---:B------:R-:W-:Y:S02]  /*d280*/  VIADD R44, R82.reuse, 0x3 ;  /* 0x00000003522c7836 */ /* 0x040fe40000000000 */
[----:B------:R-:W-:-:S03]  /*d290*/  VIADD R48, R82, 0x4 ;  /* 0x0000000452307836 */ /* 0x000fc60000000000 */
[----:B------:R-:W-:Y:S02]  /*d2a0*/  SHF.R.U32.HI R45, RZ, 0x10, R44 ;  /* 0x00000010ff2d7819 */ /* 0x000fe4000001162c */
[----:B------:R-:W-:Y:S02]  /*d2b0*/  SHF.R.U32.HI R49, RZ, 0x10, R48 ;  /* 0x00000010ff317819 */ /* 0x000fe40000011630 */
[----:B------:R-:W-:Y:S02]  /*d2c0*/  LOP3.LUT R45, R45, R44, RZ, 0x3c, !PT ;  /* 0x0000002c2d2d7212 */ /* 0x000fe400078e3cff */
[----:B------:R-:W-:Y:S01]  /*d2d0*/  LOP3.LUT R49, R49, R48, RZ, 0x3c, !PT ;  /* 0x0000003031317212 */ /* 0x000fe200078e3cff */
[----:B0-----:R-:W0:Y:S02]  /*d2e0*/  I2F.U32.RP R78, UR30 ;  /* 0x0000001e004e7d06 */ /* 0x001e240008209000 */
[----:B------:R-:W-:Y:S02]  /*d2f0*/  IMAD R45, R45, -0x7a143595, RZ ;  /* 0x85ebca6b2d2d7824 */ /* 0x000fe400078e02ff */
[----:B------:R-:W-:-:S03]  /*d300*/  IMAD R49, R49, -0x7a143595, RZ ;  /* 0x85ebca6b31317824 */ /* 0x000fc600078e02ff */
[----:B------:R-:W-:Y:S02]  /*d310*/  SHF.R.U32.HI R44, RZ, 0xd, R45 ;  /* 0x0000000dff2c7819 */ /* 0x000fe4000001162d */
[----:B------:R-:W-:Y:S02]  /*d320*/  SHF.R.U32.HI R48, RZ, 0xd, R49 ;  /* 0x0000000dff307819 */ /* 0x000fe40000011631 */
[----:B------:R-:W-:Y:S02]  /*d330*/  LOP3.LUT R44, R44, R45, RZ, 0x3c, !PT ;  /* 0x0000002d2c2c7212 */ /* 0x000fe400078e3cff */
[----:B------:R-:W-:-:S03]  /*d340*/  LOP3.LUT R48, R48, R49, RZ, 0x3c, !PT ;  /* 0x0000003130307212 */ /* 0x000fc600078e3cff */
[----:B------:R-:W-:Y:S01]  /*d350*/  IMAD R44, R44, -0x3d4d51cb, RZ ;  /* 0xc2b2ae352c2c7824 */ /* 0x000fe200078e02ff */
[----:B0-----:R-:W0:Y:S01]  /*d360*/  MUFU.RCP R78, R78 ;  /* 0x0000004e004e7308 */ /* 0x001e220000001000 */
[----:B------:R-:W-:-:S03]  /*d370*/  IMAD R48, R48, -0x3d4d51cb, RZ ;  /* 0xc2b2ae3530307824 */ /* 0x000fc600078e02ff */
[----:B------:R-:W-:Y:S02]  /*d380*/  SHF.R.U32.HI R45, RZ, 0x10, R44 ;  /* 0x00000010ff2d7819 */ /* 0x000fe4000001162c */
[----:B------:R-:W-:Y:S02]  /*d390*/  SHF.R.U32.HI R49, RZ, 0x10, R48 ;  /* 0x00000010ff317819 */ /* 0x000fe40000011630 */
[----:B------:R-:W-:Y:S02]  /*d3a0*/  LOP3.LUT R45, R45, R44, RZ, 0x3c, !PT ;  /* 0x0000002c2d2d7212 */ /* 0x000fe400078e3cff */
[----:B------:R-:W-:Y:S02]  /*d3b0*/  LOP3.LUT R49, R49, R48, RZ, 0x3c, !PT ;  /* 0x0000003031317212 */ /* 0x000fe400078e3cff */
[----:B------:R-:W-:Y:S02]  /*d3c0*/  LOP3.LUT R44, R45, 0x1, RZ, 0xc0, !PT ;  /* 0x000000012d2c7812 */ /* 0x000fe400078ec0ff */
[----:B------:R-:W-:-:S02]  /*d3d0*/  SHF.R.U32.HI R45, RZ, 0x1, R45 ;  /* 0x00000001ff2d7819 */ /* 0x000fc4000001162d */
[----:B------:R-:W-:Y:S02]  /*d3e0*/  ISETP.NE.U32.AND P0, PT, R44, 0x1, PT ;  /* 0x000000012c00780c */ /* 0x000fe40003f05070 */
[----:B------:R-:W-:Y:S02]  /*d3f0*/  LOP3.LUT R44, R49, 0x1, RZ, 0xc0, !PT ;  /* 0x00000001312c7812 */ /* 0x000fe400078ec0ff */
[----:B------:R-:W-:Y:S02]  /*d400*/  LOP3.LUT R89, R45, 0x1f, RZ, 0xc0, !PT ;  /* 0x0000001f2d597812 */ /* 0x000fe400078ec0ff */
[----:B------:R-:W-:Y:S02]  /*d410*/  ISETP.NE.U32.AND P1, PT, R44, 0x1, PT ;  /* 0x000000012c00780c */ /* 0x000fe40003f25070 */
[----:B------:R-:W-:Y:S01]  /*d420*/  SHF.R.U32.HI R49, RZ, 0x1, R49 ;  /* 0x00000001ff317819 */ /* 0x000fe20000011631 */
[----:B------:R-:W-:-:S03]  /*d430*/  IMAD.MOV R44, RZ, RZ, -R89 ;  /* 0x000000ffff2c7224 */ /* 0x000fc600078e0a59 */
[----:B------:R-:W-:Y:S01]  /*d440*/  LOP3.LUT R87, R49, 0x1f, RZ, 0xc0, !PT ;  /* 0x0000001f31577812 */ /* 0x000fe200078ec0ff */
[----:B------:R-:W-:Y:S02]  /*d450*/  @P0 IMAD.MOV.U32 R89, RZ, RZ, R44 ;  /* 0x000000ffff590224 */ /* 0x000fe400078e002c */
[----:B------:R-:W-:Y:S02]  /*d460*/  IMAD R44, R42, 0x2a8, R61 ;  /* 0x000002a82a2c7824 */ /* 0x000fe400078e023d */
[----:B------:R-:W-:Y:S01]  /*d470*/  IMAD.MOV R45, RZ, RZ, -R87 ;  /* 0x000000ffff2d7224 */ /* 0x000fe200078e0a57 */
[----:B------:R-:W-:Y:S01]  /*d480*/  SHF.R.S32.HI R91, RZ, 0x1f, R89 ;  /* 0x0000001fff5b7819 */ /* 0x000fe20000011459 */
[----:B-----5:R-:W-:Y:S01]  /*d490*/  IMAD.WIDE.U32 R48, R89, R32, RZ ;  /* 0x0000002059307225 */ /* 0x020fe200078e00ff */
[----:B------:R-:W-:-:S03]  /*d4a0*/  IADD3 R44, P0, PT, R44, UR52, RZ ;  /* 0x000000342c2c7c10 */ /* 0x000fc6000ff1e0ff */
[----:B------:R-:W-:Y:S02]  /*d4b0*/  @P1 IMAD.MOV.U32 R87, RZ, RZ, R45 ;  /* 0x000000ffff571224 */ /* 0x000fe400078e002d */
[----:B------:R-:W-:-:S04]  /*d4c0*/  IMAD R45, R91, R32, RZ ;  /* 0x000000205b2d7224 */ /* 0x000fc800078e02ff */
[----:B------:R-:W-:Y:S02]  /*d4d0*/  IMAD R79, R33, R89, R45 ;  /* 0x00000059214f7224 */ /* 0x000fe400078e022d */
[----:B------:R-:W-:Y:S02]  /*d4e0*/  IMAD.X R45, RZ, RZ, UR53, P0 ;  /* 0x00000035ff2d7e24 */ /* 0x000fe400080e06ff */
[----:B------:R-:W-:-:S03]  /*d4f0*/  IMAD.IADD R86, R49, 0x1, R79 ;  /* 0x0000000131567824 */ /* 0x000fc600078e024f */
[----:B------:R1:W2:Y:S01]  /*d500*/  LDG.E.U8.CONSTANT R85, desc[UR38][R44.64+0x1d8e54] ;  /* 0x1d8e54262c557981 */ /* 0x0002a2000c1e9100 */
[----:B------:R-:W-:Y:S01]  /*d510*/  SHF.R.S32.HI R93, RZ, 0x1f, R87 ;  /* 0x0000001fff5d7819 */ /* 0x000fe20000011457 */
[----:B------:R-:W-:Y:S01]  /*d520*/  IMAD R91, R91, R34, RZ ;  /* 0x000000225b5b7224 */ /* 0x000fe200078e02ff */
[----:B------:R-:W-:Y:S01]  /*d530*/  SHF.R.S64 R95, R48, 0x8, R86 ;  /* 0x00000008305f7819 */ /* 0x000fe20000001056 */
[----:B0-----:R-:W-:Y:S02]  /*d540*/  VIADD R48, R78, 0xffffffe ;  /* 0x0ffffffe4e307836 */ /* 0x001fe40000000000 */
[----:B------:R-:W-:Y:S01]  /*d550*/  IMAD R78, R93, R28, RZ ;  /* 0x0000001c5d4e7224 */ /* 0x000fe200078e02ff */
[----:B------:R-:W-:Y:S01]  /*d560*/  IADD3 R84, P1, PT, R95, R84, RZ ;  /* 0x000000545f547210 */ /* 0x000fe20007f3e0ff */
[----:B------:R0:W1:Y:S01]  /*d570*/  F2I.FTZ.U32.TRUNC.NTZ R49, R48 ;  /* 0x0000003000317305 */ /* 0x000062000021f000 */
[----:B------:R-:W-:Y:S02]  /*d580*/  IMAD R91, R35, R89, R91 ;  /* 0x00000059235b7224 */ /* 0x000fe400078e025b */
[----:B------:R-:W-:Y:S01]  /*d590*/  IMAD R97, R29, R87, R78 ;  /* 0x000000571d617224 */ /* 0x000fe200078e024e */
[----:B------:R-:W-:Y:S01]  /*d5a0*/  LEA.HI.X.SX32 R83, R86, R83, 0x18, P1 ;  /* 0x0000005356537211 */ /* 0x000fe200008fc6ff */
[----:B------:R-:W-:-:S03]  /*d5b0*/  IMAD.WIDE.U32 R78, R87, R28, RZ ;  /* 0x0000001c574e7225 */ /* 0x000fc600078e00ff */
[----:B------:R-:W-:Y:S01]  /*d5c0*/  SHF.R.S64 R84, R84, 0x8, R83 ;  /* 0x0000000854547819 */ /* 0x000fe20000001053 */
[----:B0-----:R-:W-:Y:S02]  /*d5d0*/  IMAD.MOV.U32 R48, RZ, RZ, RZ ;  /* 0x000000ffff307224 */ /* 0x001fe400078e00ff */
[----:B------:R-:W-:Y:S02]  /*d5e0*/  IMAD.IADD R88, R79, 0x1, R97 ;  /* 0x000000014f587824 */ /* 0x000fe400078e0261 */
[----:B-1----:R-:W-:-:S03]  /*d5f0*/  IMAD.MOV R45, RZ, RZ, -R49 ;  /* 0x000000ffff2d7224 */ /* 0x002fc600078e0a31 */
[----:B------:R-:W-:Y:S01]  /*d600*/  SHF.R.S64 R79, R78, 0x8, R88 ;  /* 0x000000084e4f7819 */ /* 0x000fe20000001058 */
[----:B------:R-:W-:-:S03]  /*d610*/  IMAD R45, R45, UR30, RZ ;  /* 0x0000001e2d2d7c24 */ /* 0x000fc6000f8e02ff */
[----:B------:R-:W-:Y:S01]  /*d620*/  IADD3 R78, P3, PT, R79, R0, RZ ;  /* 0x000000004f4e7210 */ /* 0x000fe20007f7e0ff */
[----:B------:R-:W-:-:S03]  /*d630*/  IMAD.HI.U32 R49, R49, R45, R48 ;  /* 0x0000002d31317227 */ /* 0x000fc600078e0030 */
[----:B------:R-:W-:Y:S01]  /*d640*/  LEA.HI.X.SX32 R81, R88, R81, 0x18, P3 ;  /* 0x0000005158517211 */ /* 0x000fe200018fc6ff */
[----:B------:R-:W0:Y:S02]  /*d650*/  S2R R48, SR_TID.X ;  /* 0x0000000000307919 */ /* 0x000e240000002100 */
[----:B0-----:R-:W-:-:S04]  /*d660*/  IMAD.IADD R44, R61, 0x1, -R48 ;  /* 0x000000013d2c7824 */ /* 0x001fc800078e0a30 */
[----:B------:R-:W-:-:S04]  /*d670*/  IMAD.HI.U32 R0, R49, R44, RZ ;  /* 0x0000002c31007227 */ /* 0x000fc800078e00ff */
[----:B------:R-:W-:-:S04]  /*d680*/  IMAD.MOV R45, RZ, RZ, -R0 ;  /* 0x000000ffff2d7224 */ /* 0x000fc800078e0a00 */
[----:B------:R-:W-:-:S05]  /*d690*/  IMAD R44, R45, UR30, R44 ;  /* 0x0000001e2d2c7c24 */ /* 0x000fca000f8e022c */
[----:B------:R-:W-:-:S13]  /*d6a0*/  ISETP.GE.U32.AND P2, PT, R44, UR30, PT ;  /* 0x0000001e2c007c0c */ /* 0x000fda000bf46070 */
[----:B------:R-:W-:Y:S02]  /*d6b0*/  @P2 VIADD R44, R44, -UR30 ;  /* 0x8000001e2c2c2c36 */ /* 0x000fe40008000000 */
[----:B------:R-:W-:-:S03]  /*d6c0*/  @P2 VIADD R0, R0, 0x1 ;  /* 0x0000000100002836 */ /* 0x000fc60000000000 */
[----:B------:R-:W-:Y:S01]  /*d6d0*/  ISETP.GE.U32.AND P0, PT, R44, UR30, PT ;  /* 0x0000001e2c007c0c */ /* 0x000fe2000bf06070 */
[----:B------:R-:W-:-:S04]  /*d6e0*/  IMAD.WIDE.U32 R44, R89, R34, RZ ;  /* 0x00000022592c7225 */ /* 0x000fc800078e00ff */
[----:B------:R-:W-:Y:S01]  /*d6f0*/  IMAD.IADD R45, R45, 0x1, R91 ;  /* 0x000000012d2d7824 */ /* 0x000fe200078e025b */
[----:B------:R-:W-:Y:S01]  /*d700*/  IADD3 R49, P4, PT, RZ, -R44, RZ ;  /* 0x8000002cff317210 */ /* 0x000fe20007f9e0ff */
[----:B------:R-:W-:-:S04]  /*d710*/  IMAD R44, R93, R30, RZ ;  /* 0x0000001e5d2c7224 */ /* 0x000fc800078e02ff */
[----:B------:R-:W-:Y:S02]  /*d720*/  IMAD R79, R31, R87, R44 ;  /* 0x000000571f4f7224 */ /* 0x000fe400078e022c */
[----:B------:R-:W-:Y:S02]  /*d730*/  IMAD.X R90, RZ, RZ, ~R45, P4 ;  /* 0x000000ffff5a7224 */ /* 0x000fe400020e0e2d */
[----:B------:R-:W-:-:S04]  /*d740*/  IMAD.WIDE.U32 R44, R87, R30, RZ ;  /* 0x0000001e572c7225 */ /* 0x000fc800078e00ff */
[----:B------:R-:W-:Y:S01]  /*d750*/  IMAD.IADD R86, R45, 0x1, R79 ;  /* 0x000000012d567824 */ /* 0x000fe200078e024f */
[----:B------:R-:W-:Y:S01]  /*d760*/  IADD3 R79, P1, PT, RZ, -R44, RZ ;  /* 0x8000002cff4f7210 */ /* 0x000fe20007f3e0ff */
[----:B------:R-:W-:Y:S01]  /*d770*/  IMAD R44, R93, R24, RZ ;  /* 0x000000185d2c7224 */ /* 0x000fe200078e02ff */
[----:B------:R-:W-:Y:S01]  /*d780*/  SHF.R.S64 R45, R49, 0x8, R90 ;  /* 0x00000008312d7819 */ /* 0x000fe2000000105a */
[----:B------:R-:W-:Y:S02]  /*d790*/  IMAD R93, R93, R26, RZ ;  /* 0x0000001a5d5d7224 */ /* 0x000fe400078e02ff */
[----:B------:R-:W-:Y:S01]  /*d7a0*/  IMAD R49, R25, R87, R44 ;  /* 0x0000005719317224 */ /* 0x000fe200078e022c */
[----:B------:R-:W-:Y:S01]  /*d7b0*/  IADD3 R80, P4, PT, R45, R80, RZ ;  /* 0x000000502d507210 */ /* 0x000fe20007f9e0ff */
[----:B------:R-:W-:-:S03]  /*d7c0*/  IMAD.WIDE.U32 R44, R87, R24, RZ ;  /* 0x00000018572c7225 */ /* 0x000fc600078e00ff */
[----:B------:R-:W-:Y:S01]  /*d7d0*/  LEA.HI.X.SX32 R77, R90, R77, 0x18, P4 ;  /* 0x0000004d5a4d7211 */ /* 0x000fe200020fc6ff */
[----:B------:R-:W-:Y:S02]  /*d7e0*/  IMAD.IADD R49, R45, 0x1, R49 ;  /* 0x000000012d317824 */ /* 0x000fe400078e0231 */
[----:B------:R-:W-:Y:S02]  /*d7f0*/  IMAD.X R86, RZ, RZ, ~R86, P1 ;  /* 0x000000ffff567224 */ /* 0x000fe400008e0e56 */
[----:B------:R-:W-:Y:S01]  /*d800*/  IMAD R93, R27, R87, R93 ;  /* 0x000000571b5d7224 */ /* 0x000fe200078e025d */
[----:B------:R-:W-:Y:S01]  /*d810*/  SHF.R.S64 R45, R44, 0x8, R49 ;  /* 0x000000082c2d7819 */ /* 0x000fe20000001031 */
[----:B------:R-:W-:Y:S01]  /*d820*/  VIADD R44, R82, 0x5 ;  /* 0x00000005522c7836 */ /* 0x000fe20000000000 */
[----:B------:R-:W-:Y:S01]  /*d830*/  SHF.R.S64 R79, R79, 0x8, R86 ;  /* 0x000000084f4f7819 */ /* 0x000fe20000001056 */
[----:B------:R-:W-:Y:S01]  /*d840*/  @P0 VIADD R0, R0, 0x1 ;  /* 0x0000000100000836 */ /* 0x000fe20000000000 */
[----:B------:R-:W-:-:S02]  /*d850*/  IADD3 R46, P5, PT, R45, R46, RZ ;  /* 0x0000002e2d2e7210 */ /* 0x000fc40007fbe0ff */
[----:B------:R-:W-:Y:S02]  /*d860*/  SHF.R.U32.HI R45, RZ, 0x10, R44 ;  /* 0x00000010ff2d7819 */ /* 0x000fe4000001162c */
[----:B------:R-:W-:Y:S02]  /*d870*/  LEA.HI.X.SX32 R47, R49, R47, 0x18, P5 ;  /* 0x0000002f312f7211 */ /* 0x000fe400028fc6ff */
[----:B------:R-:W-:Y:S02]  /*d880*/  LOP3.LUT R45, R45, R44, RZ, 0x3c, !PT ;  /* 0x0000002c2d2d7212 */ /* 0x000fe400078e3cff */
[----:B------:R-:W-:Y:S02]  /*d890*/  IADD3 R76, P1, PT, R79, R76, RZ ;  /* 0x0000004c4f4c7210 */ /* 0x000fe40007f3e0ff */
[----:B------:R-:W-:Y:S01]  /*d8a0*/  SHF.R.S64 R46, R46, 0x8, R47 ;  /* 0x000000082e2e7819 */ /* 0x000fe2000000102f */
[----:B------:R-:W-:Y:S01]  /*d8b0*/  IMAD R45, R45, -0x7a143595, RZ ;  /* 0x85ebca6b2d2d7824 */ /* 0x000fe200078e02ff */
[----:B------:R-:W-:-:S02]  /*d8c0*/  LEA.HI.X.SX32 R69, R86, R69, 0x18, P1 ;  /* 0x0000004556457211 */ /* 0x000fc400008fc6ff */
[----:B------:R-:W-:Y:S02]  /*d8d0*/  SHF.R.S32.HI R47, RZ, 0x8, R47 ;  /* 0x00000008ff2f7819 */ /* 0x000fe4000001142f */
[----:B------:R-:W-:-:S04]  /*d8e0*/  SHF.R.U32.HI R44, RZ, 0xd, R45 ;  /* 0x0000000dff2c7819 */ /* 0x000fc8000001162d */
[----:B------:R-:W-:-:S05]  /*d8f0*/  LOP3.LUT R44, R44, R45, RZ, 0x3c, !PT ;  /* 0x0000002d2c2c7212 */ /* 0x000fca00078e3cff */
[----:B------:R-:W-:-:S05]  /*d900*/  IMAD R44, R44, -0x3d4d51cb, RZ ;  /* 0xc2b2ae352c2c7824 */ /* 0x000fca00078e02ff */
[----:B------:R-:W-:-:S04]  /*d910*/  SHF.R.U32.HI R45, RZ, 0x10, R44 ;  /* 0x00000010ff2d7819 */ /* 0x000fc8000001162c */
[----:B------:R-:W-:-:S04]  /*d920*/  LOP3.LUT R45, R45, R44, RZ, 0x3c, !PT ;  /* 0x0000002c2d2d7212 */ /* 0x000fc800078e3cff */
[----:B------:R-:W-:Y:S02]  /*d930*/  LOP3.LUT R44, R45, 0x1, RZ, 0xc0, !PT ;  /* 0x000000012d2c7812 */ /* 0x000fe400078ec0ff */
[----:B------:R-:W-:Y:S02]  /*d940*/  SHF.R.U32.HI R45, RZ, 0x1, R45 ;  /* 0x00000001ff2d7819 */ /* 0x000fe4000001162d */
[----:B------:R-:W-:Y:S02]  /*d950*/  ISETP.NE.U32.AND P3, PT, R44, 0x1, PT ;  /* 0x000000012c00780c */ /* 0x000fe40003f65070 */
[----:B------:R-:W-:-:S11]  /*d960*/  LOP3.LUT R89, R45, 0x1f, RZ, 0xc0, !PT ;  /* 0x0000001f2d597812 */ /* 0x000fd600078ec0ff */
[----:B------:R-:W-:-:S05]  /*d970*/  @P3 IMAD.MOV R89, RZ, RZ, -R89 ;  /* 0x000000ffff593224 */ /* 0x000fca00078e0a59 */
[----:B------:R-:W-:-:S05]  /*d980*/  SHF.R.S32.HI R91, RZ, 0x1f, R89 ;  /* 0x0000001fff5b7819 */ /* 0x000fca0000011459 */
[----:B------:R-:W-:-:S04]  /*d990*/  IMAD R44, R91, R20, RZ ;  /* 0x000000145b2c7224 */ /* 0x000fc800078e02ff */
[----:B------:R-:W-:Y:S02]  /*d9a0*/  IMAD R49, R21, R89, R44 ;  /* 0x0000005915317224 */ /* 0x000fe400078e022c */
[----:B------:R-:W-:-:S04]  /*d9b0*/  IMAD.WIDE.U32 R44, R89, R20, RZ ;  /* 0x00000014592c7225 */ /* 0x000fc800078e00ff */
[----:B------:R-:W-:-:S05]  /*d9c0*/  IMAD.IADD R49, R45, 0x1, R49 ;  /* 0x000000012d317824 */ /* 0x000fca00078e0231 */
[----:B------:R-:W-:-:S04]  /*d9d0*/  SHF.R.S64 R45, R44, 0x8, R49 ;  /* 0x000000082c2d7819 */ /* 0x000fc80000001031 */
[----:B------:R-:W-:Y:S01]  /*d9e0*/  IADD3 R72, P3, PT, R45, R72, RZ ;  /* 0x000000482d487210 */ /* 0x000fe20007f7e0ff */
[----:B------:R-:W-:-:S03]  /*d9f0*/  IMAD.WIDE.U32 R44, R87, R26, RZ ;  /* 0x0000001a572c7225 */ /* 0x000fc600078e00ff */
[----:B------:R-:W-:Y:S01]  /*da00*/  LEA.HI.X.SX32 R73, R49, R73, 0x18, P3 ;  /* 0x0000004931497211 */ /* 0x000fe200018fc6ff */
[----:B------:R-:W-:Y:S01]  /*da10*/  IMAD.IADD R88, R45, 0x1, R93 ;  /* 0x000000012d587824 */ /* 0x000fe200078e025d */
[----:B------:R-:W-:Y:S01]  /*da20*/  IADD3 R79, P4, PT, RZ, -R44, RZ ;  /* 0x8000002cff4f7210 */ /* 0x000fe20007f9e0ff */
[----:B------:R-:W-:-:S04]  /*da30*/  IMAD R44, R91, R22, RZ ;  /* 0x000000165b2c7224 */ /* 0x000fc800078e02ff */
[----:B------:R-:W-:Y:S02]  /*da40*/  IMAD R49, R23, R89, R44 ;  /* 0x0000005917317224 */ /* 0x000fe400078e022c */
[----:B------:R-:W-:-:S04]  /*da50*/  IMAD.WIDE.U32 R44, R89, R22, RZ ;  /* 0x00000016592c7225 */ /* 0x000fc800078e00ff */
[----:B------:R-:W-:Y:S01]  /*da60*/  IMAD.IADD R45, R45, 0x1, R49 ;  /* 0x000000012d2d7824 */ /* 0x000fe200078e0231 */
[----:B------:R-:W-:Y:S01]  /*da70*/  IADD3 R44, P3, PT, RZ, -R44, RZ ;  /* 0x8000002cff2c7210 */ /* 0x000fe20007f7e0ff */
[----:B------:R-:W-:-:S04]  /*da80*/  IMAD.X R88, RZ, RZ, ~R88, P4 ;  /* 0x000000ffff587224 */ /* 0x000fc800020e0e58 */
[----:B------:R-:W-:Y:S01]  /*da90*/  IMAD.X R87, RZ, RZ, ~R45, P3 ;  /* 0x000000ffff577224 */ /* 0x000fe200018e0e2d */
[----:B------:R-:W-:-:S04]  /*daa0*/  SHF.R.S64 R49, R79, 0x8, R88 ;  /* 0x000000084f317819 */ /* 0x000fc80000001058 */
[----:B------:R-:W-:Y:S01]  /*dab0*/  SHF.R.S64 R45, R44, 0x8, R87 ;  /* 0x000000082c2d7819 */ /* 0x000fe20000001057 */
[----:B------:R-:W-:Y:S01]  /*dac0*/  IMAD R44, R91, R16, RZ ;  /* 0x000000105b2c7224 */ /* 0x000fe200078e02ff */
[----:B------:R-:W-:Y:S01]  /*dad0*/  IADD3 R50, P4, PT, R49, R50, RZ ;  /* 0x0000003231327210 */ /* 0x000fe20007f9e0ff */
[----:B------:R-:W-:Y:S01]  /*dae0*/  IMAD R91, R91, R18, RZ ;  /* 0x000000125b5b7224 */ /* 0x000fe200078e02ff */
[----:B------:R-:W-:Y:S01]  /*daf0*/  IADD3 R62, P5, PT, R45, R62, RZ ;  /* 0x0000003e2d3e7210 */ /* 0x000fe20007fbe0ff */
[----:B------:R-:W-:Y:S02]  /*db00*/  IMAD R49, R17, R89, R44 ;  /* 0x0000005911317224 */ /* 0x000fe400078e022c */
[----:B------:R-:W-:Y:S01]  /*db10*/  IMAD.WIDE.U32 R44, R89, R16, RZ ;  /* 0x00000010592c7225 */ /* 0x000fe200078e00ff */
[----:B------:R-:W-:-:S03]  /*db20*/  LEA.HI.X.SX32 R63, R87, R63, 0x18, P5 ;  /* 0x0000003f573f7211 */ /* 0x000fc600028fc6ff */
[----:B------:R-:W-:Y:S02]  /*db30*/  IMAD.IADD R49, R45, 0x1, R49 ;  /* 0x000000012d317824 */ /* 0x000fe400078e0231 */
[----:B------:R-:W-:-:S03]  /*db40*/  IMAD R91, R19, R89, R91 ;  /* 0x00000059135b7224 */ /* 0x000fc600078e025b */
[----:B------:R-:W-:Y:S01]  /*db50*/  SHF.R.S64 R45, R44, 0x8, R49 ;  /* 0x000000082c2d7819 */ /* 0x000fe20000001031 */
[C---:B------:R-:W-:Y:S02]  /*db60*/  VIADD R44, R82.reuse, 0x6 ;  /* 0x00000006522c7836 */ /* 0x040fe40000000000 */
[----:B------:R-:W-:Y:S01]  /*db70*/  VIADD R82, R82, 0x7 ;  /* 0x0000000752527836 */ /* 0x000fe20000000000 */
[----:B------:R-:W-:Y:S02]  /*db80*/  IADD3 R52, P6, PT, R45, R52, RZ ;  /* 0x000000342d347210 */ /* 0x000fe40007fde0ff */
[----:B------:R-:W-:Y:S02]  /*db90*/  SHF.R.U32.HI R45, RZ, 0x10, R44 ;  /* 0x00000010ff2d7819 */ /* 0x000fe4000001162c */
[----:B------:R-:W-:Y:S02]  /*dba0*/  LEA.HI.X.SX32 R53, R49, R53, 0x18, P6 ;  /* 0x0000003531357211 */ /* 0x000fe400030fc6ff */
[----:B------:R-:W-:-:S05]  /*dbb0*/  LOP3.LUT R45, R45, R44, RZ, 0x3c, !PT ;  /* 0x0000002c2d2d7212 */ /* 0x000fca00078e3cff */
[----:B------:R-:W-:-:S05]  /*dbc0*/  IMAD R45, R45, -0x7a143595, RZ ;  /* 0x85ebca6b2d2d7824 */ /* 0x000fca00078e02ff */
        /* <DEDUP_REMOVED lines=26> */
[----:B------:R-:W-:Y:S02]  /*dd70*/  IMAD R44, R79, R8, RZ ;  /* 0x000000084f2c7224 */ /* 0x000fe400078e02ff */
[----:B------:R-:W-:Y:S02]  /*dd80*/  IMAD.X R92, RZ, RZ, ~R92, P3 ;  /* 0x000000ffff5c7224 */ /* 0x000fe400018e0e5c */
[----:B------:R-:W-:Y:S02]  /*dd90*/  IMAD.X R90, RZ, RZ, ~R90, P1 ;  /* 0x000000ffff5a7224 */ /* 0x000fe400008e0e5a */
[----:B------:R-:W-:Y:S01]  /*dda0*/  IMAD R89, R9, R49, R44 ;  /* 0x0000003109597224 */ /* 0x000fe200078e022c */
[----:B------:R-:W-:Y:S02]  /*ddb0*/  SHF.R.S64 R87, R87, 0x8, R92 ;  /* 0x0000000857577819 */ /* 0x000fe4000000105c */
[----:B------:R-:W-:-:S02]  /*ddc0*/  SHF.R.S64 R45, R45, 0x8, R90 ;  /* 0x000000082d2d7819 */ /* 0x000fc4000000105a */
[----:B------:R-:W-:Y:S02]  /*ddd0*/  IADD3 R54, P1, PT, R87, R54, RZ ;  /* 0x0000003657367210 */ /* 0x000fe40007f3e0ff */
[----:B------:R-:W-:Y:S01]  /*dde0*/  IADD3 R70, P3, PT, R45, R70, RZ ;  /* 0x000000462d467210 */ /* 0x000fe20007f7e0ff */
[----:B------:R-:W-:-:S04]  /*ddf0*/  IMAD.WIDE.U32 R44, R49, R8, RZ ;  /* 0x00000008312c7225 */ /* 0x000fc800078e00ff */
[----:B------:R-:W-:Y:S01]  /*de00*/  IMAD.IADD R89, R45, 0x1, R89 ;  /* 0x000000012d597824 */ /* 0x000fe200078e0259 */
[----:B------:R-:W-:-:S04]  /*de10*/  SHF.R.U32.HI R45, RZ, 0x10, R82 ;  /* 0x00000010ff2d7819 */ /* 0x000fc80000011652 */
[----:B------:R-:W-:Y:S02]  /*de20*/  LOP3.LUT R45, R45, R82, RZ, 0x3c, !PT ;  /* 0x000000522d2d7212 */ /* 0x000fe400078e3cff */
[----:B------:R-:W-:Y:S02]  /*de30*/  SHF.R.S64 R87, R44, 0x8, R89 ;  /* 0x000000082c577819 */ /* 0x000fe40000001059 */
[----:B--2---:R-:W-:Y:S01]  /*de40*/  PRMT R82, R85, 0x8880, RZ ;  /* 0x0000888055527816 */ /* 0x004fe200000000ff */
[----:B------:R-:W-:Y:S01]  /*de50*/  IMAD R45, R45, -0x7a143595, RZ ;  /* 0x85ebca6b2d2d7824 */ /* 0x000fe200078e02ff */
[----:B------:R-:W-:Y:S02]  /*de60*/  IADD3 R86, P5, PT, R87, R56, RZ ;  /* 0x0000003857567210 */ /* 0x000fe40007fbe0ff */
[----:B------:R-:W-:Y:S02]  /*de70*/  LEA.HI.X.SX32 R87, R88, R51, 0x18, P4 ;  /* 0x0000003358577211 */ /* 0x000fe400020fc6ff */
[----:B------:R-:W-:-:S02]  /*de80*/  SHF.R.U32.HI R44, RZ, 0xd, R45 ;  /* 0x0000000dff2c7819 */ /* 0x000fc4000001162d */
[----:B------:R-:W-:Y:S02]  /*de90*/  ISETP.NE.U32.AND P4, PT, RZ, UR30, PT ;  /* 0x0000001eff007c0c */ /* 0x000fe4000bf85070 */
[----:B------:R-:W-:Y:S02]  /*dea0*/  LOP3.LUT R44, R44, R45, RZ, 0x3c, !PT ;  /* 0x0000002d2c2c7212 */ /* 0x000fe400078e3cff */
[----:B------:R-:W-:Y:S02]  /*deb0*/  SHF.R.S64 R45, R78, 0x8, R81 ;  /* 0x000000084e2d7819 */ /* 0x000fe40000001051 */
[----:B------:R-:W-:Y:S01]  /*dec0*/  LEA.HI.X.SX32 R57, R89, R57, 0x18, P5 ;  /* 0x0000003959397211 */ /* 0x000fe200028fc6ff */
[----:B------:R-:W-:Y:S01]  /*ded0*/  IMAD R44, R44, -0x3d4d51cb, RZ ;  /* 0xc2b2ae352c2c7824 */ /* 0x000fe200078e02ff */
[----:B------:R-:W-:Y:S02]  /*dee0*/  IADD3 R84, P2, P6, R82, R45, R84 ;  /* 0x0000002d52547210 */ /* 0x000fe40007e5e054 */
[----:B------:R-:W-:-:S02]  /*def0*/  SHF.R.S64 R45, R72, 0x8, R73 ;  /* 0x00000008482d7819 */ /* 0x000fc40000001049 */
[----:B------:R-:W-:Y:S02]  /*df00*/  SHF.R.S64 R51, R76, 0x8, R69 ;  /* 0x000000084c337819 */ /* 0x000fe40000001045 */
[----:B------:R-:W-:Y:S02]  /*df10*/  @!P4 LOP3.LUT R0, RZ, UR30, RZ, 0x33, !PT ;  /* 0x0000001eff00cc12 */ /* 0x000fe4000f8e33ff */
[----:B------:R-:W-:Y:S02]  /*df20*/  IADD3 R78, P4, P5, R82, R45, R46 ;  /* 0x0000002d524e7210 */ /* 0x000fe40007d9e02e */
[----:B------:R-:W-:Y:S02]  /*df30*/  SHF.R.U32.HI R45, RZ, 0x10, R44 ;  /* 0x00000010ff2d7819 */ /* 0x000fe4000001162c */
[----:B------:R-:W-:Y:S02]  /*df40*/  SHF.R.S32.HI R46, RZ, 0x8, R83 ;  /* 0x00000008ff2e7819 */ /* 0x000fe40000011453 */
[----:B------:R-:W-:-:S02]  /*df50*/  LOP3.LUT R45, R45, R44, RZ, 0x3c, !PT ;  /* 0x0000002c2d2d7212 */ /* 0x000fc400078e3cff */
[----:B------:R-:W-:Y:S02]  /*df60*/  SHF.R.S64 R44, R80, 0x8, R77 ;  /* 0x00000008502c7819 */ /* 0x000fe4000000104d */
[----:B------:R-:W-:Y:S01]  /*df70*/  SHF.R.S32.HI R83, RZ, 0x8, R81 ;  /* 0x00000008ff537819 */ /* 0x000fe20000011451 */
[----:B------:R-:W-:Y:S01]  /*df80*/  IMAD R81, R42, 0x8, R1 ;  /* 0x000000082a517824 */ /* 0x000fe200078e0201 */
[----:B------:R-:W-:-:S04]  /*df90*/  SHF.R.S32.HI R80, RZ, 0x1f, R82 ;  /* 0x0000001fff507819 */ /* 0x000fc80000011452 */
[----:B------:R-:W-:Y:S01]  /*dfa0*/  IADD3.X R83, PT, PT, R80, R83, R46, P2, P6 ;  /* 0x0000005350537210 */ /* 0x000fe200017ec42e */
[----:B------:R-:W-:Y:S01]  /*dfb0*/  IMAD.IADD R46, R0, 0x1, R81 ;  /* 0x00000001002e7824 */ /* 0x000fe200078e0251 */
[----:B------:R-:W-:Y:S02]  /*dfc0*/  IADD3 R76, P0, P2, R82, R51, R44 ;  /* 0x00000033524c7210 */ /* 0x000fe40007a1e02c */
[----:B------:R-:W-:Y:S02]  /*dfd0*/  LOP3.LUT R44, R45, 0x1, RZ, 0xc0, !PT ;  /* 0x000000012d2c7812 */ /* 0x000fe400078ec0ff */
[----:B------:R-:W2:Y:S01]  /*dfe0*/  LDL.S8 R72, [R46+0x20] ;  /* 0x000020002e487983 */ /* 0x000ea20000100200 */
[----:B------:R-:W-:Y:S02]  /*dff0*/  SHF.R.S32.HI R81, RZ, 0x8, R73 ;  /* 0x00000008ff517819 */ /* 0x000fe40000011449 */
[----:B------:R-:W-:Y:S01]  /*e000*/  ISETP.NE.U32.AND P6, PT, R44, 0x1, PT ;  /* 0x000000012c00780c */ /* 0x000fe20003fc5070 */
[----:B------:R-:W3:Y:S01]  /*e010*/  LDL.S8 R73, [R46] ;  /* 0x000000002e497983 */ /* 0x000ee20000100200 */
[----:B------:R-:W-:-:S02]  /*e020*/  SHF.R.U32.HI R45, RZ, 0x1, R45 ;  /* 0x00000001ff2d7819 */ /* 0x000fc4000001162d */
[----:B------:R-:W-:Y:S01]  /*e030*/  IADD3.X R81, PT, PT, R80, R81, R47, P4, P5 ;  /* 0x0000005150517210 */ /* 0x000fe200027ea42f */
[----:B------:R-:W4:Y:S01]  /*e040*/  LDL.S8 R56, [R46+0x40] ;  /* 0x000040002e387983 */ /* 0x000f220000100200 */
[----:B------:R-:W-:-:S03]  /*e050*/  LOP3.LUT R85, R45, 0x1f, RZ, 0xc0, !PT ;  /* 0x0000001f2d557812 */ /* 0x000fc600078ec0ff */
[----:B------:R-:W4:Y:S04]  /*e060*/  LDL.S8 R47, [R46+0x80] ;  /* 0x000080002e2f7983 */ /* 0x000f280000100200 */
[----:B------:R-:W-:Y:S01]  /*e070*/  @P6 IMAD.MOV R85, RZ, RZ, -R85 ;  /* 0x000000ffff556224 */ /* 0x000fe200078e0a55 */
[----:B------:R-:W4:Y:S04]  /*e080*/  LDL.S8 R51, [R46+0x60] ;  /* 0x000060002e337983 */ /* 0x000f280000100200 */
[----:B------:R-:W-:-:S05]  /*e090*/  SHF.R.S32.HI R89, RZ, 0x1f, R85 ;  /* 0x0000001fff597819 */ /* 0x000fca0000011455 */
[----:B------:R-:W-:-:S04]  /*e0a0*/  IMAD R44, R89, R4, RZ ;  /* 0x00000004592c7224 */ /* 0x000fc800078e02ff */
[----:B------:R-:W-:Y:S02]  /*e0b0*/  IMAD R91, R5, R85, R44 ;  /* 0x00000055055b7224 */ /* 0x000fe400078e022c */
[----:B------:R-:W-:Y:S01]  /*e0c0*/  IMAD.WIDE.U32 R44, R85, R4, RZ ;  /* 0x00000004552c7225 */ /* 0x000fe200078e00ff */
[----:B------:R-:W-:-:S03]  /*e0d0*/  LEA.HI.X.SX32 R71, R90, R71, 0x18, P3 ;  /* 0x000000475a477211 */ /* 0x000fc600018fc6ff */
[----:B------:R-:W-:Y:S02]  /*e0e0*/  IMAD.IADD R90, R45, 0x1, R91 ;  /* 0x000000012d5a7824 */ /* 0x000fe400078e025b */
[----:B------:R-:W-:-:S03]  /*e0f0*/  IMAD R79, R79, R10, RZ ;  /* 0x0000000a4f4f7224 */ /* 0x000fc600078e02ff */
[----:B------:R-:W-:Y:S01]  /*e100*/  SHF.R.S64 R91, R44, 0x8, R90 ;  /* 0x000000082c5b7819 */ /* 0x000fe2000000105a */
[----:B------:R-:W-:-:S04]  /*e110*/  IMAD.WIDE.U32 R44, R49, R10, RZ ;  /* 0x0000000a312c7225 */ /* 0x000fc800078e00ff */
[----:B------:R-:W-:Y:S02]  /*e120*/  IMAD R79, R11, R49, R79 ;  /* 0x000000310b4f7224 */ /* 0x000fe400078e024f */
[----:B------:R-:W-:Y:S01]  /*e130*/  IMAD R49, R89, R6, RZ ;  /* 0x0000000659317224 */ /* 0x000fe200078e02ff */
[----:B------:R-:W-:Y:S01]  /*e140*/  IADD3 R89, P5, PT, RZ, -R44, RZ ;  /* 0x8000002cff597210 */ /* 0x000fe20007fbe0ff */
[----:B------:R-:W-:Y:S02]  /*e150*/  IMAD.IADD R88, R45, 0x1, R79 ;  /* 0x000000012d587824 */ /* 0x000fe400078e024f */
[----:B------:R-:W-:Y:S02]  /*e160*/  IMAD R49, R7, R85, R49 ;  /* 0x0000005507317224 */ /* 0x000fe400078e0231 */
[----:B------:R-:W-:Y:S01]  /*e170*/  IMAD.WIDE.U32 R44, R85, R6, RZ ;  /* 0x00000006552c7225 */ /* 0x000fe200078e00ff */
[----:B------:R-:W-:-:S03]  /*e180*/  SHF.R.S64 R52, R52, 0x8, R53 ;  /* 0x0000000834347819 */ /* 0x000fc60000001035 */
[----:B------:R-:W-:Y:S01]  /*e190*/  IMAD.IADD R79, R45, 0x1, R49 ;  /* 0x000000012d4f7824 */ /* 0x000fe200078e0231 */
[----:B------:R-:W-:Y:S01]  /*e1a0*/  SHF.R.S64 R45, R66, 0x8, R67 ;  /* 0x00000008422d7819 */ /* 0x000fe20000001043 */
[----:B------:R-:W4:Y:S01]  /*e1b0*/  LDL.S8 R49, [R46+0xa0] ;  /* 0x0000a0002e317983 */ /* 0x000f220000100200 */
[----:B------:R-:W-:Y:S02]  /*e1c0*/  LEA.HI.X.SX32 R55, R92, R55, 0x18, P1 ;  /* 0x000000375c377211 */ /* 0x000fe400008fc6ff */
[----:B------:R-:W-:Y:S02]  /*e1d0*/  IADD3 R52, P4, P1, R82, R45, R52 ;  /* 0x0000002d52347210 */ /* 0x000fe4000799e034 */
[----:B------:R-:W4:Y:S01]  /*e1e0*/  LDL.S8 R45, [R46+0xc0] ;  /* 0x0000c0002e2d7983 */ /* 0x000f220000100200 */
[----:B------:R-:W-:-:S03]  /*e1f0*/  IADD3 R92, P6, PT, RZ, -R44, RZ ;  /* 0x8000002cff5c7210 */ /* 0x000fc60007fde0ff */
[----:B------:R-:W4:Y:S01]  /*e200*/  LDL.S8 R44, [R46+0xe0] ;  /* 0x0000e0002e2c7983 */ /* 0x000f220000100200 */
[----:B------:R-:W-:Y:S01]  /*e210*/  IMAD.X R88, RZ, RZ, ~R88, P5 ;  /* 0x000000ffff587224 */ /* 0x000fe200028e0e58 */
[----:B------:R-:W-:Y:S01]  /*e220*/  IADD3 R66, P3, PT, R91, R64, RZ ;  /* 0x000000405b427210 */ /* 0x000fe20007f7e0ff */
[----:B------:R-:W-:-:S03]  /*e230*/  IMAD.X R91, RZ, RZ, ~R79, P6 ;  /* 0x000000ffff5b7224 */ /* 0x000fc600030e0e4f */
[----:B------:R-:W-:Y:S02]  /*e240*/  SHF.R.S64 R85, R89, 0x8, R88 ;  /* 0x0000000859557819 */ /* 0x000fe40000001058 */
[----:B------:R-:W-:Y:S02]  /*e250*/  SHF.R.S64 R79, R92, 0x8, R91 ;  /* 0x000000085c4f7819 */ /* 0x000fe4000000105b */
[----:B------:R-:W-:Y:S02]  /*e260*/  IADD3 R64, P5, PT, R85, R58, RZ ;  /* 0x0000003a55407210 */ /* 0x000fe40007fbe0ff */
[----:B------:R-:W-:Y:S02]  /*e270*/  SHF.R.S32.HI R58, RZ, 0x8, R77 ;  /* 0x00000008ff3a7819 */ /* 0x000fe4000001144d */
[----:B------:R-:W-:Y:S02]  /*e280*/  SHF.R.S32.HI R85, RZ, 0x8, R69 ;  /* 0x00000008ff557819 */ /* 0x000fe40000011445 */
[----:B------:R-:W-:-:S02]  /*e290*/  IADD3 R68, P6, PT, R79, R68, RZ ;  /* 0x000000444f447210 */ /* 0x000fc40007fde0ff */
[----:B------:R-:W-:Y:S02]  /*e2a0*/  SHF.R.S64 R77, R62, 0x8, R63 ;  /* 0x000000083e4d7819 */ /* 0x000fe4000000103f */
[----:B------:R-:W-:Y:S02]  /*e2b0*/  SHF.R.S64 R50, R50, 0x8, R87 ;  /* 0x0000000832327819 */ /* 0x000fe40000001057 */
[----:B------:R-:W-:Y:S02]  /*e2c0*/  IADD3.X R85, PT, PT, R80, R85, R58, P0, P2 ;  /* 0x0000005550557210 */ /* 0x000fe400007e443a */
[----:B------:R-:W-:Y:S02]  /*e2d0*/  LEA.HI.X.SX32 R79, R90, R65, 0x18, P3 ;  /* 0x000000415a4f7211 */ /* 0x000fe400018fc6ff */
[----:B------:R-:W-:Y:S02]  /*e2e0*/  ISETP.GT.U32.AND P0, PT, R84, -0x7f, PT ;  /* 0xffffff815400780c */ /* 0x000fe40003f04070 */
[----:B------:R-:W-:-:S02]  /*e2f0*/  IADD3 R77, P2, P3, R82, R77, R50 ;  /* 0x0000004d524d7210 */ /* 0x000fc40007b5e032 */
[----:B------:R-:W-:Y:S01]  /*e300*/  SHF.R.S32.HI R58, RZ, 0x8, R53 ;  /* 0x00000008ff3a7819 */ /* 0x000fe20000011435 */
[----:B------:R-:W-:Y:S01]  /*e310*/  IMAD.IADD R74, R74, 0x1, R61 ;  /* 0x000000014a4a7824 */ /* 0x000fe200078e023d */
[----:B------:R-:W-:Y:S02]  /*e320*/  ISETP.GT.AND.EX P0, PT, R83, -0x1, PT, P0 ;  /* 0xffffffff5300780c */ /* 0x000fe40003f04300 */
[----:B------:R-:W-:Y:S02]  /*e330*/  SHF.R.S64 R50, R86, 0x8, R57 ;  /* 0x0000000856327819 */ /* 0x000fe40000001039 */
[----:B------:R-:W-:Y:S02]  /*e340*/  SHF.R.S64 R53, R66, 0x8, R79 ;  /* 0x0000000842357819 */ /* 0x000fe4000000104f */
[----:B------:R-:W-:Y:S02]  /*e350*/  SHF.R.S32.HI R63, RZ, 0x8, R63 ;  /* 0x00000008ff3f7819 */ /* 0x000fe4000001143f */
[----:B------:R-:W-:-:S02]  /*e360*/  SHF.R.S32.HI R87, RZ, 0x8, R87 ;  /* 0x00000008ff577819 */ /* 0x000fc40000011457 */
[----:B------:R-:W-:Y:S02]  /*e370*/  LEA.HI.X.SX32 R65, R88, R59, 0x18, P5 ;  /* 0x0000003b58417211 */ /* 0x000fe400028fc6ff */
[----:B------:R-:W-:Y:S02]  /*e380*/  LEA.HI.X.SX32 R75, R91, R75, 0x18, P6 ;  /* 0x0000004b5b4b7211 */ /* 0x000fe400030fc6ff */
[----:B------:R-:W-:Y:S02]  /*e390*/  SHF.R.S32.HI R69, RZ, 0x8, R67 ;  /* 0x00000008ff457819 */ /* 0x000fe40000011443 */
[----:B------:R-:W-:Y:S02]  /*e3a0*/  SEL R59, R83, 0xffffffff, P0 ;  /* 0xffffffff533b7807 */ /* 0x000fe40000000000 */
[----:B------:R-:W-:Y:S02]  /*e3b0*/  IADD3 R50, P5, P6, R82, R53, R50 ;  /* 0x0000003552327210 */ /* 0x000fe40007ebe032 */
[----:B------:R-:W-:-:S02]  /*e3c0*/  IADD3.X R83, PT, PT, R80, R63, R87, P2, P3 ;  /* 0x0000003f50537210 */ /* 0x000fc400017e6457 */
[----:B------:R-:W-:Y:S02]  /*e3d0*/  SHF.R.S64 R66, R54, 0x8, R55 ;  /* 0x0000000836427819 */ /* 0x000fe40000001037 */
[----:B------:R-:W-:Y:S01]  /*e3e0*/  SHF.R.S64 R53, R70, 0x8, R71 ;  /* 0x0000000846357819 */ /* 0x000fe20000001047 */
[----:B------:R-:W0:Y:S01]  /*e3f0*/  LDS.S8 R54, [R74+0x94c] ;  /* 0x00094c004a367984 */ /* 0x000e220000000200 */
[----:B------:R-:W-:Y:S02]  /*e400*/  SHF.R.S64 R62, R64, 0x8, R65 ;  /* 0x00000008403e7819 */ /* 0x000fe40000001041 */
[----:B------:R-:W-:Y:S02]  /*e410*/  SHF.R.S64 R63, R68, 0x8, R75 ;  /* 0x00000008443f7819 */ /* 0x000fe4000000104b */
[----:B------:R-:W-:Y:S02]  /*e420*/  IADD3.X R69, PT, PT, R80, R69, R58, P4, P1 ;  /* 0x0000004550457210 */ /* 0x000fe400027e243a */
[----:B------:R-:W-:Y:S01]  /*e430*/  IADD3 R53, P3, P4, R82, R53, R66 ;  /* 0x0000003552357210 */ /* 0x000fe20007c7e042 */
[----:B------:R-:W1:Y:S01]  /*e440*/  LDS.S8 R58, [R74+0x3fc] ;  /* 0x0003fc004a3a7984 */ /* 0x000e620000000200 */
[----:B------:R-:W-:-:S02]  /*e450*/  SEL R84, R84, 0xffffff81, P0 ;  /* 0xffffff8154547807 */ /* 0x000fc40000000000 */
[----:B------:R-:W-:Y:S02]  /*e460*/  IADD3 R82, P1, P2, R82, R63, R62 ;  /* 0x0000003f52527210 */ /* 0x000fe40007a3e03e */
[----:B------:R-:W-:Y:S01]  /*e470*/  SHF.R.S32.HI R64, RZ, 0x8, R57 ;  /* 0x00000008ff407819 */ /* 0x000fe20000011439 */
[----:B------:R-:W-:Y:S01]  /*e480*/  LDS.S8 R62, [R74+0x13ec] ;  /* 0x0013ec004a3e7984 */ /* 0x000fe20000000200 */
[----:B------:R-:W-:Y:S02]  /*e490*/  SHF.R.S32.HI R63, RZ, 0x8, R79 ;  /* 0x00000008ff3f7819 */ /* 0x000fe4000001144f */
[----:B------:R-:W-:Y:S02]  /*e4a0*/  ISETP.LT.U32.AND P0, PT, R84, 0x7f, PT ;  /* 0x0000007f5400780c */ /* 0x000fe40003f01070 */
[----:B------:R-:W-:Y:S02]  /*e4b0*/  SHF.R.S32.HI R57, RZ, 0x8, R65 ;  /* 0x00000008ff397819 */ /* 0x000fe40000011441 */
[----:B------:R-:W-:-:S02]  /*e4c0*/  IADD3.X R65, PT, PT, R80, R63, R64, P5, P6 ;  /* 0x0000003f50417210 */ /* 0x000fc40002fec440 */
[----:B------:R-:W-:Y:S01]  /*e4d0*/  SHF.R.S32.HI R66, RZ, 0x8, R55 ;  /* 0x00000008ff427819 */ /* 0x000fe20000011437 */
[----:B------:R-:W-:Y:S01]  /*e4e0*/  LDS.S8 R64, [R74+0x193c] ;  /* 0x00193c004a407984 */ /* 0x000fe20000000200 */
[----:B------:R-:W-:Y:S02]  /*e4f0*/  SHF.R.S32.HI R67, RZ, 0x8, R71 ;  /* 0x00000008ff437819 */ /* 0x000fe40000011447 */
[----:B------:R-:W-:Y:S02]  /*e500*/  SHF.R.S32.HI R55, RZ, 0x8, R75 ;  /* 0x00000008ff377819 */ /* 0x000fe4000001144b */
[----:B------:R-:W-:Y:S02]  /*e510*/  ISETP.LT.AND.EX P0, PT, R59, RZ, PT, P0 ;  /* 0x000000ff3b00720c */ /* 0x000fe40003f01300 */
[----:B------:R-:W1:Y:S01]  /*e520*/  LDS.S8 R59, [R74+0xe9c] ;  /* 0x000e9c004a3b7984 */ /* 0x000e620000000200 */
[C---:B------:R-:W-:Y:S02]  /*e530*/  IADD3.X R67, PT, PT, R80.reuse, R67, R66, P3, P4 ;  /* 0x0000004350437210 */ /* 0x040fe40001fe8442 */
[----:B------:R-:W-:-:S02]  /*e540*/  IADD3.X R80, PT, PT, R80, R55, R57, P1, P2 ;  /* 0x0000003750507210 */ /* 0x000fc40000fe4439 */
[----:B------:R-:W-:Y:S02]  /*e550*/  ISETP.GT.U32.AND P4, PT, R52, -0x7f, PT ;  /* 0xffffff813400780c */ /* 0x000fe40003f84070 */
[----:B------:R-:W-:Y:S02]  /*e560*/  ISETP.GT.U32.AND P1, PT, R76, -0x7f, PT ;  /* 0xffffff814c00780c */ /* 0x000fe40003f24070 */
[----:B------:R-:W-:Y:S02]  /*e570*/  ISETP.GT.U32.AND P2, PT, R78, -0x7f, PT ;  /* 0xffffff814e00780c */ /* 0x000fe40003f44070 */
[----:B------:R-:W-:Y:S02]  /*e580*/  ISETP.GT.AND.EX P4, PT, R69, -0x1, PT, P4 ;  /* 0xffffffff4500780c */ /* 0x000fe40003f84340 */
[----:B------:R-:W-:Y:S02]  /*e590*/  ISETP.GT.AND.EX P1, PT, R85, -0x1, PT, P1 ;  /* 0xffffffff5500780c */ /* 0x000fe40003f24310 */
[----:B------:R-:W-:-:S02]  /*e5a0*/  ISETP.GT.AND.EX P2, PT, R81, -0x1, PT, P2 ;  /* 0xffffffff5100780c */ /* 0x000fc40003f44320 */
[----:B------:R-:W-:Y:S02]  /*e5b0*/  ISETP.GT.U32.AND P3, PT, R77, -0x7f, PT ;  /* 0xffffff814d00780c */ /* 0x000fe40003f64070 */
[----:B------:R-:W-:Y:S02]  /*e5c0*/  SEL R66, R52, 0xffffff81, P4 ;  /* 0xffffff8134427807 */ /* 0x000fe40002000000 */
[----:B------:R-:W-:Y:S02]  /*e5d0*/  SEL R63, R76, 0xffffff81, P1 ;  /* 0xffffff814c3f7807 */ /* 0x000fe40000800000 */
[----:B------:R-:W-:Y:S02]  /*e5e0*/  SEL R52, R69, 0xffffffff, P4 ;  /* 0xffffffff45347807 */ /* 0x000fe40002000000 */
[----:B------:R-:W-:Y:S02]  /*e5f0*/  SEL R69, R78, 0xffffff81, P2 ;  /* 0xffffff814e457807 */ /* 0x000fe40001000000 */
[----:B------:R-:W-:-:S02]  /*e600*/  SEL R81, R81, 0xffffffff, P2 ;  /* 0xffffffff51517807 */ /* 0x000fc40001000000 */
[----:B------:R-:W-:Y:S02]  /*e610*/  ISETP.GT.AND.EX P2, PT, R83, -0x1, PT, P3 ;  /* 0xffffffff5300780c */ /* 0x000fe40003f44330 */
[----:B------:R-:W-:Y:S02]  /*e620*/  SEL R57, R85, 0xffffffff, P1 ;  /* 0xffffffff55397807 */ /* 0x000fe40000800000 */
[----:B------:R-:W-:-:S04]  /*e630*/  ISETP.LT.U32.AND P3, PT, R63, 0x7f, PT ;  /* 0x0000007f3f00780c */ /* 0x000fc80003f61070 */
[----:B------:R-:W-:Y:S02]  /*e640*/  ISETP.LT.AND.EX P3, PT, R57, RZ, PT, P3 ;  /* 0x000000ff3900720c */ /* 0x000fe40003f61330 */
[----:B------:R-:W-:Y:S02]  /*e650*/  ISETP.LT.U32.AND P5, PT, R66, 0x7f, PT ;  /* 0x0000007f4200780c */ /* 0x000fe40003fa1070 */
[----:B------:R-:W-:Y:S02]  /*e660*/  SEL R68, R77, 0xffffff81, P2 ;  /* 0xffffff814d447807 */ /* 0x000fe40001000000 */
[----:B------:R-:W-:Y:S01]  /*e670*/  SEL R63, R63, 0x7f, P3 ;  /* 0x0000007f3f3f7807 */ /* 0x000fe20001800000 */
[----:B0-----:R-:W-:Y:S01]  /*e680*/  VIADD R57, R54, 0x7f ;  /* 0x0000007f36397836 */ /* 0x001fe20000000000 */
[----:B------:R-:W-:Y:S02]  /*e690*/  ISETP.LT.U32.AND P4, PT, R69, 0x7f, PT ;  /* 0x0000007f4500780c */ /* 0x000fe40003f81070 */
[----:B------:R-:W-:-:S02]  /*e6a0*/  SEL R55, R83, 0xffffffff, P2 ;  /* 0xffffffff53377807 */ /* 0x000fc40001000000 */
[----:B------:R-:W-:Y:S02]  /*e6b0*/  ISETP.LT.AND.EX P1, PT, R52, RZ, PT, P5 ;  /* 0x000000ff3400720c */ /* 0x000fe40003f21350 */
[----:B------:R-:W-:Y:S02]  /*e6c0*/  ISETP.LT.U32.AND P2, PT, R68, 0x7f, PT ;  /* 0x0000007f4400780c */ /* 0x000fe40003f41070 */
[----:B------:R-:W-:Y:S02]  /*e6d0*/  SEL R52, R84, 0x7f, P0 ;  /* 0x0000007f54347807 */ /* 0x000fe40000000000 */
[----:B------:R-:W-:Y:S02]  /*e6e0*/  ISETP.LT.AND.EX P4, PT, R81, RZ, PT, P4 ;  /* 0x000000ff5100720c */ /* 0x000fe40003f81340 */
[----:B------:R-:W-:Y:S01]  /*e6f0*/  ISETP.LT.AND.EX P2, PT, R55, RZ, PT, P2 ;  /* 0x000000ff3700720c */ /* 0x000fe20003f41320 */
[----:B-1----:R-:W-:Y:S01]  /*e700*/  VIADD R55, R58, 0x7f ;  /* 0x0000007f3a377836 */ /* 0x002fe20000000000 */
[----:B------:R-:W-:Y:S01]  /*e710*/  SEL R69, R69, 0x7f, P4 ;  /* 0x0000007f45457807 */ /* 0x000fe20002000000 */
[----:B------:R-:W-:Y:S01]  /*e720*/  VIADD R59, R59, 0x7f ;  /* 0x0000007f3b3b7836 */ /* 0x000fe20000000000 */
[----:B------:R-:W-:-:S02]  /*e730*/  SEL R68, R68, 0x7f, P2 ;  /* 0x0000007f44447807 */ /* 0x000fc40001000000 */
[----:B------:R-:W-:Y:S02]  /*e740*/  ISETP.GT.U32.AND P0, PT, R53, -0x7f, PT ;  /* 0xffffff813500780c */ /* 0x000fe40003f04070 */
[----:B------:R-:W-:Y:S02]  /*e750*/  ISETP.GT.U32.AND P2, PT, R82, -0x7f, PT ;  /* 0xffffff815200780c */ /* 0x000fe40003f44070 */
[----:B------:R-:W-:Y:S02]  /*e760*/  ISETP.GT.AND.EX P0, PT, R67, -0x1, PT, P0 ;  /* 0xffffffff4300780c */ /* 0x000fe40003f04300 */
[----:B------:R-:W-:Y:S01]  /*e770*/  ISETP.GT.AND.EX P2, PT, R80, -0x1, PT, P2 ;  /* 0xffffffff5000780c */ /* 0x000fe20003f44320 */
[----:B--2---:R-:W-:Y:S02]  /*e780*/  IMAD.IADD R54, R63, 0x1, -R72 ;  /* 0x000000013f367824 */ /* 0x004fe400078e0a48 */
[----:B---3--:R-:W-:Y:S02]  /*e790*/  IMAD.IADD R52, R52, 0x1, -R73 ;  /* 0x0000000134347824 */ /* 0x008fe400078e0a49 */
[----:B------:R-:W-:Y:S01]  /*e7a0*/  IMAD R57, R54, R57, RZ ;  /* 0x0000003936397224 */ /* 0x000fe200078e02ff */
[----:B------:R-:W-:Y:S01]  /*e7b0*/  SEL R54, R66, 0x7f, P1 ;  /* 0x0000007f42367807 */ /* 0x000fe20000800000 */
[----:B------:R-:W-:-:S02]  /*e7c0*/  IMAD R52, R52, R55, RZ ;  /* 0x0000003734347224 */ /* 0x000fc400078e02ff */
[----:B------:R-:W-:Y:S02]  /*e7d0*/  VIADD R55, R64, 0x7f ;  /* 0x0000007f40377836 */ /* 0x000fe40000000000 */
[----:B----4-:R-:W-:Y:S01]  /*e7e0*/  IMAD.IADD R54, R54, 0x1, -R47 ;  /* 0x0000000136367824 */ /* 0x010fe200078e0a2f */
[----:B------:R-:W-:Y:S01]  /*e7f0*/  LDS.S8 R64, [R74+0x292c] ;  /* 0x00292c004a407984 */ /* 0x000fe20000000200 */
[----:B------:R-:W-:Y:S02]  /*e800*/  IMAD.IADD R58, R69, 0x1, -R56 ;  /* 0x00000001453a7824 */ /* 0x000fe400078e0a38 */
[----:B------:R-:W-:Y:S02]  /*e810*/  IMAD R54, R54, R55, RZ ;  /* 0x0000003736367224 */ /* 0x000fe400078e02ff */
[----:B------:R-:W0:Y:S01]  /*e820*/  LDS.S8 R55, [R74+0x1e8c] ;  /* 0x001e8c004a377984 */ /* 0x000e220000000200 */
[----:B------:R-:W-:-:S03]  /*e830*/  IMAD R59, R58, R59, RZ ;  /* 0x0000003b3a3b7224 */ /* 0x000fc600078e02ff */
[----:B------:R-:W1:Y:S01]  /*e840*/  LDS.S8 R58, [R74+0x23dc] ;  /* 0x0023dc004a3a7984 */ /* 0x000e620000000200 */
[----:B------:R-:W-:Y:S02]  /*e850*/  VIADD R63, R62, 0x7f ;  /* 0x0000007f3e3f7836 */ /* 0x000fe40000000000 */
[----:B------:R-:W-:Y:S01]  /*e860*/  IMAD.IADD R62, R68, 0x1, -R51 ;  /* 0x00000001443e7824 */ /* 0x000fe200078e0a33 */
[----:B------:R-:W-:-:S03]  /*e870*/  LEA.HI.SX32 R52, R52, R73, 0x18 ;  /* 0x0000004934347211 */ /* 0x000fc600078fc2ff */
[----:B------:R-:W-:Y:S01]  /*e880*/  IMAD R62, R62, R63, RZ ;  /* 0x0000003f3e3e7224 */ /* 0x000fe200078e02ff */
[----:B------:R-:W-:Y:S02]  /*e890*/  ISETP.GT.U32.AND P1, PT, R50, -0x7f, PT ;  /* 0xffffff813200780c */ /* 0x000fe40003f24070 */
[----:B------:R-:W-:Y:S02]  /*e8a0*/  VIMNMX R52, PT, PT, R52, -0x7f, !PT ;  /* 0xffffff8134347848 */ /* 0x000fe40007fe0100 */
[----:B------:R-:W-:Y:S02]  /*e8b0*/  LEA.HI.SX32 R57, R57, R72, 0x18 ;  /* 0x0000004839397211 */ /* 0x000fe400078fc2ff */
[----:B------:R-:W-:Y:S01]  /*e8c0*/  LEA.HI.SX32 R62, R62, R51, 0x18 ;  /* 0x000000333e3e7211 */ /* 0x000fe200078fc2ff */
[----:B------:R-:W-:Y:S01]  /*e8d0*/  IMAD.IADD R66, R1, 0x1, R0 ;  /* 0x0000000101427824 */ /* 0x000fe200078e0200 */
[----:B------:R-:W-:Y:S02]  /*e8e0*/  LEA.HI.SX32 R59, R59, R56, 0x18 ;  /* 0x000000383b3b7211 */ /* 0x000fe400078fc2ff */
[----:B------:R-:W-:-:S02]  /*e8f0*/  ISETP.GT.AND.EX P1, PT, R65, -0x1, PT, P1 ;  /* 0xffffffff4100780c */ /* 0x000fc40003f24310 */
[----:B------:R-:W-:Y:S02]  /*e900*/  VIMNMX R51, PT, PT, R52, 0x7f, PT ;  /* 0x0000007f34337848 */ /* 0x000fe40003fe0100 */
[----:B------:R-:W-:Y:S02]  /*e910*/  SEL R68, R53, 0xffffff81, P0 ;  /* 0xffffff8135447807 */ /* 0x000fe40000000000 */
[----:B------:R-:W-:Y:S01]  /*e920*/  VIMNMX R57, PT, PT, R57, -0x7f, !PT ;  /* 0xffffff8139397848 */ /* 0x000fe20007fe0100 */
[----:B------:R2:W-:Y:S01]  /*e930*/  STL.U8 [R46], R51 ;  /* 0x000000332e007387 */ /* 0x0005e20000100000 */
[----:B------:R-:W-:Y:S02]  /*e940*/  SEL R63, R50, 0xffffff81, P1 ;  /* 0xffffff81323f7807 */ /* 0x000fe40000800000 */
[----:B------:R-:W-:Y:S01]  /*e950*/  VIMNMX R59, PT, PT, R59, -0x7f, !PT ;  /* 0xffffff813b3b7848 */ /* 0x000fe20007fe0100 */
[----:B------:R-:W3:Y:S01]  /*e960*/  LDL.S8 R0, [R66+0x140] ;  /* 0x0001400042007983 */ /* 0x000ee20000100200 */
[----:B------:R-:W-:-:S02]  /*e970*/  SEL R53, R67, 0xffffffff, P0 ;  /* 0xffffffff43357807 */ /* 0x000fc40000000000 */
[----:B------:R-:W-:Y:S02]  /*e980*/  SEL R67, R82, 0xffffff81, P2 ;  /* 0xffffff8152437807 */ /* 0x000fe40001000000 */
[----:B------:R-:W-:Y:S02]  /*e990*/  VIMNMX R57, PT, PT, R57, 0x7f, PT ;  /* 0x0000007f39397848 */ /* 0x000fe40003fe0100 */
[----:B------:R-:W-:Y:S02]  /*e9a0*/  ISETP.LT.U32.AND P0, PT, R68, 0x7f, PT ;  /* 0x0000007f4400780c */ /* 0x000fe40003f01070 */
[----:B------:R-:W-:Y:S02]  /*e9b0*/  SEL R65, R65, 0xffffffff, P1 ;  /* 0xffffffff41417807 */ /* 0x000fe40000800000 */
[----:B------:R-:W-:Y:S02]  /*e9c0*/  ISETP.LT.U32.AND P1, PT, R63, 0x7f, PT ;  /* 0x0000007f3f00780c */ /* 0x000fe40003f21070 */
[----:B------:R-:W-:-:S02]  /*e9d0*/  VIMNMX R59, PT, PT, R59, 0x7f, PT ;  /* 0x0000007f3b3b7848 */ /* 0x000fc40003fe0100 */
[----:B------:R-:W-:Y:S01]  /*e9e0*/  SEL R56, R80, 0xffffffff, P2 ;  /* 0xffffffff50387807 */ /* 0x000fe20001000000 */
[----:B------:R-:W-:Y:S01]  /*e9f0*/  STL.U8 [R46+0x20], R57 ;  /* 0x000020392e007387 */ /* 0x000fe20000100000 */
[----:B------:R-:W-:Y:S02]  /*ea00*/  ISETP.LT.U32.AND P2, PT, R67, 0x7f, PT ;  /* 0x0000007f4300780c */ /* 0x000fe40003f41070 */
[----:B------:R-:W-:Y:S01]  /*ea10*/  ISETP.LT.AND.EX P0, PT, R53, RZ, PT, P0 ;  /* 0x000000ff3500720c */ /* 0x000fe20003f01300 */
[----:B------:R-:W4:Y:S01]  /*ea20*/  LDL.S8 R50, [R66+0x148] ;  /* 0x0001480042327983 */ /* 0x000f220000100200 */
[----:B------:R-:W-:Y:S02]  /*ea30*/  VIMNMX R62, PT, PT, R62, -0x7f, !PT ;  /* 0xffffff813e3e7848 */ /* 0x000fe40007fe0100 */
[----:B------:R-:W-:Y:S01]  /*ea40*/  ISETP.LT.AND.EX P1, PT, R65, RZ, PT, P1 ;  /* 0x000000ff4100720c */ /* 0x000fe20003f21310 */
[----:B------:R-:W-:Y:S01]  /*ea50*/  STL.U8 [R46+0x40], R59 ;  /* 0x0000403b2e007387 */ /* 0x000fe20000100000 */
[----:B------:R-:W-:-:S02]  /*ea60*/  ISETP.LT.AND.EX P2, PT, R56, RZ, PT, P2 ;  /* 0x000000ff3800720c */ /* 0x000fc40003f41320 */
[----:B------:R-:W-:Y:S01]  /*ea70*/  SEL R68, R68, 0x7f, P0 ;  /* 0x0000007f44447807 */ /* 0x000fe20000000000 */
[----:B------:R-:W2:Y:S01]  /*ea80*/  LDL.S8 R52, [R66+0x150] ;  /* 0x0001500042347983 */ /* 0x000ea20000100200 */
[----:B------:R-:W-:Y:S02]  /*ea90*/  VIMNMX R53, PT, PT, R62, 0x7f, PT ;  /* 0x0000007f3e357848 */ /* 0x000fe40003fe0100 */
[----:B------:R-:W-:Y:S01]  /*eaa0*/  SEL R62, R63, 0x7f, P1 ;  /* 0x0000007f3f3e7807 */ /* 0x000fe20000800000 */
[----:B0-----:R-:W-:Y:S01]  /*eab0*/  VIADD R56, R55, 0x7f ;  /* 0x0000007f37387836 */ /* 0x001fe20000000000 */
[----:B------:R-:W-:Y:S01]  /*eac0*/  SEL R67, R67, 0x7f, P2 ;  /* 0x0000007f43437807 */ /* 0x000fe20001000000 */
[----:B------:R-:W-:Y:S02]  /*ead0*/  IMAD.IADD R55, R68, 0x1, -R49 ;  /* 0x0000000144377824 */ /* 0x000fe400078e0a31 */
[----:B-1----:R-:W-:Y:S01]  /*eae0*/  VIADD R63, R58, 0x7f ;  /* 0x0000007f3a3f7836 */ /* 0x002fe20000000000 */
[----:B------:R-:W-:Y:S01]  /*eaf0*/  LEA.HI.SX32 R47, R54, R47, 0x18 ;  /* 0x0000002f362f7211 */ /* 0x000fe200078fc2ff */
[----:B------:R-:W-:Y:S01]  /*eb00*/  IMAD.IADD R58, R62, 0x1, -R45 ;  /* 0x000000013e3a7824 */ /* 0x000fe200078e0a2d */
[----:B------:R-:W-:Y:S01]  /*eb10*/  STL.U8 [R46+0x60], R53 ;  /* 0x000060352e007387 */ /* 0x000fe20000100000 */
[----:B------:R-:W-:-:S02]  /*eb20*/  VIADD R65, R64, 0x7f ;  /* 0x0000007f40417836 */ /* 0x000fc40000000000 */
[----:B------:R-:W-:Y:S01]  /*eb30*/  IMAD.IADD R62, R67, 0x1, -R44 ;  /* 0x00000001433e7824 */ /* 0x000fe200078e0a2c */
[----:B------:R-:W2:Y:S01]  /*eb40*/  LDL.S8 R54, [R66+0x158] ;  /* 0x0001580042367983 */ /* 0x000ea20000100200 */
[----:B------:R-:W-:Y:S02]  /*eb50*/  IMAD R56, R55, R56, RZ ;  /* 0x0000003837387224 */ /* 0x000fe400078e02ff */
[----:B------:R-:W-:Y:S02]  /*eb60*/  IMAD R58, R58, R63, RZ ;  /* 0x0000003f3a3a7224 */ /* 0x000fe400078e02ff */
[----:B------:R-:W-:Y:S01]  /*eb70*/  IMAD R65, R62, R65, RZ ;  /* 0x000000413e417224 */ /* 0x000fe200078e02ff */
[----:B------:R-:W-:Y:S02]  /*eb80*/  LEA.HI.SX32 R56, R56, R49, 0x18 ;  /* 0x0000003138387211 */ /* 0x000fe400078fc2ff */
[----:B------:R-:W-:Y:S02]  /*eb90*/  VIMNMX R47, PT, PT, R47, -0x7f, !PT ;  /* 0xffffff812f2f7848 */ /* 0x000fe40007fe0100 */
[----:B------:R-:W-:-:S02]  /*eba0*/  LEA.HI.SX32 R58, R58, R45, 0x18 ;  /* 0x0000002d3a3a7211 */ /* 0x000fc400078fc2ff */
[----:B------:R-:W-:Y:S02]  /*ebb0*/  LEA.HI.SX32 R65, R65, R44, 0x18 ;  /* 0x0000002c41417211 */ /* 0x000fe400078fc2ff */
[----:B------:R-:W-:Y:S02]  /*ebc0*/  VIMNMX R56, PT, PT, R56, -0x7f, !PT ;  /* 0xffffff8138387848 */ /* 0x000fe40007fe0100 */
[----:B------:R-:W-:Y:S02]  /*ebd0*/  VIMNMX R47, PT, PT, R47, 0x7f, PT ;  /* 0x0000007f2f2f7848 */ /* 0x000fe40003fe0100 */
[----:B------:R-:W-:Y:S02]  /*ebe0*/  VIMNMX R58, PT, PT, R58, -0x7f, !PT ;  /* 0xffffff813a3a7848 */ /* 0x000fe40007fe0100 */
[----:B------:R-:W-:Y:S02]  /*ebf0*/  VIMNMX R65, PT, PT, R65, -0x7f, !PT ;  /* 0xffffff8141417848 */ /* 0x000fe40007fe0100 */
[----:B------:R-:W-:Y:S01]  /*ec00*/  VIMNMX R45, PT, PT, R56, 0x7f, PT ;  /* 0x0000007f382d7848 */ /* 0x000fe20003fe0100 */
[----:B------:R-:W-:Y:S01]  /*ec10*/  STL.U8 [R46+0x80], R47 ;  /* 0x0000802f2e007387 */ /* 0x000fe20000100000 */
[----:B------:R-:W-:-:S02]  /*ec20*/  VIMNMX R49, PT, PT, R58, 0x7f, PT ;  /* 0x0000007f3a317848 */ /* 0x000fc40003fe0100 */
[----:B------:R-:W-:Y:S01]  /*ec30*/  VIMNMX R65, PT, PT, R65, 0x7f, PT ;  /* 0x0000007f41417848 */ /* 0x000fe20003fe0100 */
[----:B------:R-:W2:Y:S04]  /*ec40*/  LDL.S8 R44, [R66+0x160] ;  /* 0x00016000422c7983 */ /* 0x000ea80000100200 */
[----:B------:R-:W-:Y:S04]  /*ec50*/  STL.U8 [R46+0xa0], R45 ;  /* 0x0000a02d2e007387 */ /* 0x000fe80000100000 */
[----:B------:R-:W2:Y:S04]  /*ec60*/  LDL.S8 R56, [R66+0x168] ;  /* 0x0001680042387983 */ /* 0x000ea80000100200 */
[----:B------:R-:W-:Y:S04]  /*ec70*/  STL.U8 [R46+0xc0], R49 ;  /* 0x0000c0312e007387 */ /* 0x000fe80000100000 */
[----:B------:R-:W2:Y:S04]  /*ec80*/  LDL.S8 R58, [R66+0x170] ;  /* 0x00017000423a7983 */ /* 0x000ea80000100200 */
[----:B------:R0:W-:Y:S04]  /*ec90*/  STL.U8 [R46+0xe0], R65 ;  /* 0x0000e0412e007387 */ /* 0x0001e80000100000 */
[----:B------:R-:W2:Y:S01]  /*eca0*/  LDL.S8 R62, [R66+0x178] ;  /* 0x00017800423e7983 */ /* 0x000ea20000100200 */
[----:B------:R-:W-:Y:S01]  /*ecb0*/  VIADD R61, R61, UR30 ;  /* 0x0000001e3d3d7c36 */ /* 0x000fe20008000000 */
[----:B---3--:R-:W-:-:S02]  /*ecc0*/  SHF.R.S32.HI R64, RZ, 0x1f, R0 ;  /* 0x0000001fff407819 */ /* 0x008fc40000011400 */
[----:B------:R-:W-:-:S04]  /*ecd0*/  IADD3 R63, P0, PT, R51, R0, RZ ;  /* 0x00000000333f7210 */ /* 0x000fc80007f1e0ff */
[----:B------:R-:W-:Y:S02]  /*ece0*/  LEA.HI.X.SX32 R64, R51, R64, 0x1, P0 ;  /* 0x0000004033407211 */ /* 0x000fe400000f0eff */
[----:B------:R-:W-:-:S04]  /*ecf0*/  ISETP.GT.U32.AND P0, PT, R63, -0x7f, PT ;  /* 0xffffff813f00780c */ /* 0x000fc80003f04070 */
[----:B------:R-:W-:Y:S02]  /*ed00*/  ISETP.GT.AND.EX P0, PT, R64, -0x1, PT, P0 ;  /* 0xffffffff4000780c */ /* 0x000fe40003f04300 */
[----:B----4-:R-:W-:Y:S02]  /*ed10*/  SHF.R.S32.HI R0, RZ, 0x1f, R50 ;  /* 0x0000001fff007819 */ /* 0x010fe40000011432 */
[----:B--2---:R-:W-:Y:S02]  /*ed20*/  IADD3 R51, P1, PT, R57, R50, RZ ;  /* 0x0000003239337210 */ /* 0x004fe40007f3e0ff */
[----:B------:R-:W-:Y:S02]  /*ed30*/  SHF.R.S32.HI R50, RZ, 0x1f, R52 ;  /* 0x0000001fff327819 */ /* 0x000fe40000011434 */
[----:B------:R-:W-:Y:S02]  /*ed40*/  IADD3 R52, P2, PT, R59, R52, RZ ;  /* 0x000000343b347210 */ /* 0x000fe40007f5e0ff */
[----:B------:R-:W-:-:S02]  /*ed50*/  LEA.HI.X.SX32 R55, R57, R0, 0x1, P1 ;  /* 0x0000000039377211 */ /* 0x000fc400008f0eff */
[----:B------:R-:W-:Y:S02]  /*ed60*/  ISETP.GT.U32.AND P1, PT, R51, -0x7f, PT ;  /* 0xffffff813300780c */ /* 0x000fe40003f24070 */
[----:B------:R-:W-:Y:S02]  /*ed70*/  SEL R63, R63, 0xffffff81, P0 ;  /* 0xffffff813f3f7807 */ /* 0x000fe40000000000 */
[----:B------:R-:W-:Y:S02]  /*ed80*/  LEA.HI.X.SX32 R50, R59, R50, 0x1, P2 ;  /* 0x000000323b327211 */ /* 0x000fe400010f0eff */
[----:B------:R-:W-:Y:S02]  /*ed90*/  ISETP.GT.U32.AND P2, PT, R52, -0x7f, PT ;  /* 0xffffff813400780c */ /* 0x000fe40003f44070 */
[----:B0-----:R-:W-:Y:S02]  /*eda0*/  SEL R46, R64, 0xffffffff, P0 ;  /* 0xffffffff402e7807 */ /* 0x001fe40000000000 */
[----:B------:R-:W-:-:S02]  /*edb0*/  ISETP.GT.AND.EX P1, PT, R55, -0x1, PT, P1 ;  /* 0xffffffff3700780c */ /* 0x000fc40003f24310 */
[----:B------:R-:W-:Y:S02]  /*edc0*/  ISETP.LT.U32.AND P0, PT, R63, 0x7f, PT ;  /* 0x0000007f3f00780c */ /* 0x000fe40003f01070 */
[----:B------:R-:W-:Y:S02]  /*edd0*/  SHF.R.S32.HI R0, RZ, 0x1f, R54 ;  /* 0x0000001fff007819 */ /* 0x000fe40000011436 */
[----:B------:R-:W-:Y:S02]  /*ede0*/  IADD3 R54, P3, PT, R53, R54, RZ ;  /* 0x0000003635367210 */ /* 0x000fe40007f7e0ff */
[----:B------:R-:W-:Y:S02]  /*edf0*/  ISETP.GT.AND.EX P2, PT, R50, -0x1, PT, P2 ;  /* 0xffffffff3200780c */ /* 0x000fe40003f44320 */
[----:B------:R-:W-:Y:S02]  /*ee00*/  SEL R57, R51, 0xffffff81, P1 ;  /* 0xffffff8133397807 */ /* 0x000fe40000800000 */
[----:B------:R-:W-:-:S02]  /*ee10*/  ISETP.LT.AND.EX P0, PT, R46, RZ, PT, P0 ;  /* 0x000000ff2e00720c */ /* 0x000fc40003f01300 */
[----:B------:R-:W-:Y:S02]  /*ee20*/  SEL R51, R55, 0xffffffff, P1 ;  /* 0xffffffff37337807 */ /* 0x000fe40000800000 */
[----:B------:R-:W-:Y:S02]  /*ee30*/  LEA.HI.X.SX32 R46, R53, R0, 0x1, P3 ;  /* 0x00000000352e7211 */ /* 0x000fe400018f0eff */
[----:B------:R-:W-:Y:S02]  /*ee40*/  SEL R55, R52, 0xffffff81, P2 ;  /* 0xffffff8134377807 */ /* 0x000fe40001000000 */
[----:B------:R-:W-:Y:S02]  /*ee50*/  ISETP.GT.U32.AND P3, PT, R54, -0x7f, PT ;  /* 0xffffff813600780c */ /* 0x000fe40003f64070 */
[----:B------:R-:W-:Y:S02]  /*ee60*/  SEL R59, R63, 0x7f, P0 ;  /* 0x0000007f3f3b7807 */ /* 0x000fe40000000000 */
[----:B------:R-:W-:-:S02]  /*ee70*/  ISETP.LT.U32.AND P0, PT, R57, 0x7f, PT ;  /* 0x0000007f3900780c */ /* 0x000fc40003f01070 */
[----:B------:R-:W-:Y:S02]  /*ee80*/  SEL R0, R50, 0xffffffff, P2 ;  /* 0xffffffff32007807 */ /* 0x000fe40001000000 */
[----:B------:R-:W-:Y:S02]  /*ee90*/  ISETP.LT.U32.AND P1, PT, R55, 0x7f, PT ;  /* 0x0000007f3700780c */ /* 0x000fe40003f21070 */
[----:B------:R-:W-:Y:S02]  /*eea0*/  ISETP.GT.AND.EX P2, PT, R46, -0x1, PT, P3 ;  /* 0xffffffff2e00780c */ /* 0x000fe40003f44330 */
[----:B------:R-:W-:Y:S02]  /*eeb0*/  ISETP.LT.AND.EX P0, PT, R51, RZ, PT, P0 ;  /* 0x000000ff3300720c */ /* 0x000fe40003f01300 */
[----:B------:R-:W-:Y:S02]  /*eec0*/  ISETP.LT.AND.EX P1, PT, R0, RZ, PT, P1 ;  /* 0x000000ff0000720c */ /* 0x000fe40003f21310 */
[----:B------:R-:W-:-:S02]  /*eed0*/  SEL R53, R54, 0xffffff81, P2 ;  /* 0xffffff8136357807 */ /* 0x000fc40001000000 */
[----:B------:R-:W-:Y:S02]  /*eee0*/  SEL R57, R57, 0x7f, P0 ;  /* 0x0000007f39397807 */ /* 0x000fe40000000000 */
[----:B------:R-:W-:Y:S02]  /*eef0*/  SEL R55, R55, 0x7f, P1 ;  /* 0x0000007f37377807 */ /* 0x000fe40000800000 */
[----:B------:R-:W-:Y:S02]  /*ef00*/  SHF.R.S32.HI R0, RZ, 0x1f, R44 ;  /* 0x0000001fff007819 */ /* 0x000fe4000001142c */
[----:B------:R-:W-:Y:S02]  /*ef10*/  SEL R46, R46, 0xffffffff, P2 ;  /* 0xffffffff2e2e7807 */ /* 0x000fe40001000000 */
[----:B------:R-:W-:Y:S02]  /*ef20*/  ISETP.LT.U32.AND P0, PT, R53, 0x7f, PT ;  /* 0x0000007f3500780c */ /* 0x000fe40003f01070 */
[----:B------:R-:W-:-:S02]  /*ef30*/  IADD3 R51, P1, PT, R47, R44, RZ ;  /* 0x0000002c2f337210 */ /* 0x000fc40007f3e0ff */
[----:B------:R-:W-:Y:S02]  /*ef40*/  ISETP.LT.AND.EX P0, PT, R46, RZ, PT, P0 ;  /* 0x000000ff2e00720c */ /* 0x000fe40003f01300 */
[----:B------:R-:W-:Y:S02]  /*ef50*/  LEA.HI.X.SX32 R52, R47, R0, 0x1, P1 ;  /* 0x000000002f347211 */ /* 0x000fe400008f0eff */
[----:B------:R-:W-:Y:S02]  /*ef60*/  SHF.R.S32.HI R0, RZ, 0x1f, R56 ;  /* 0x0000001fff007819 */ /* 0x000fe40000011438 */
[----:B------:R-:W-:Y:S02]  /*ef70*/  SHF.R.S32.HI R46, RZ, 0x1f, R62 ;  /* 0x0000001fff2e7819 */ /* 0x000fe4000001143e */
[----:B------:R-:W-:Y:S02]  /*ef80*/  IADD3 R56, P2, PT, R45, R56, RZ ;  /* 0x000000382d387210 */ /* 0x000fe40007f5e0ff */
[----:B------:R-:W-:-:S02]  /*ef90*/  IADD3 R62, P4, PT, R65, R62, RZ ;  /* 0x0000003e413e7210 */ /* 0x000fc40007f9e0ff */
[----:B------:R-:W-:Y:S02]  /*efa0*/  SHF.R.S32.HI R44, RZ, 0x1f, R58 ;  /* 0x0000001fff2c7819 */ /* 0x000fe4000001143a */
[----:B------:R-:W-:Y:S02]  /*efb0*/  IADD3 R47, P3, PT, R49, R58, RZ ;  /* 0x0000003a312f7210 */ /* 0x000fe40007f7e0ff */
[----:B------:R-:W-:Y:S02]  /*efc0*/  LEA.HI.X.SX32 R0, R45, R0, 0x1, P2 ;  /* 0x000000002d007211 */ /* 0x000fe400010f0eff */
[----:B------:R-:W-:Y:S02]  /*efd0*/  LEA.HI.X.SX32 R46, R65, R46, 0x1, P4 ;  /* 0x0000002e412e7211 */ /* 0x000fe400020f0eff */
[----:B------:R-:W-:Y:S02]  /*efe0*/  ISETP.GT.U32.AND P1, PT, R51, -0x7f, PT ;  /* 0xffffff813300780c */ /* 0x000fe40003f24070 */
[----:B------:R-:W-:-:S02]  /*eff0*/  LEA.HI.X.SX32 R44, R49, R44, 0x1, P3 ;  /* 0x0000002c312c7211 */ /* 0x000fc400018f0eff */
[----:B------:R-:W-:Y:S02]  /*f000*/  ISETP.GT.U32.AND P2, PT, R56, -0x7f, PT ;  /* 0xffffff813800780c */ /* 0x000fe40003f44070 */
[----:B------:R-:W-:Y:S02]  /*f010*/  ISETP.GT.U32.AND P4, PT, R47, -0x7f, PT ;  /* 0xffffff812f00780c */ /* 0x000fe40003f84070 */
[----:B------:R-:W-:Y:S02]  /*f020*/  ISETP.GT.U32.AND P5, PT, R62, -0x7f, PT ;  /* 0xffffff813e00780c */ /* 0x000fe40003fa4070 */
[----:B------:R-:W-:Y:S02]  /*f030*/  ISETP.GT.AND.EX P1, PT, R52, -0x1, PT, P1 ;  /* 0xffffffff3400780c */ /* 0x000fe40003f24310 */
[----:B------:R-:W-:Y:S02]  /*f040*/  ISETP.GT.AND.EX P2, PT, R0, -0x1, PT, P2 ;  /* 0xffffffff0000780c */ /* 0x000fe40003f44320 */
[----:B------:R-:W-:-:S02]  /*f050*/  ISETP.GT.AND.EX P4, PT, R44, -0x1, PT, P4 ;  /* 0xffffffff2c00780c */ /* 0x000fc40003f84340 */
[----:B------:R-:W-:Y:S02]  /*f060*/  ISETP.GT.AND.EX P5, PT, R46, -0x1, PT, P5 ;  /* 0xffffffff2e00780c */ /* 0x000fe40003fa4350 */
[----:B------:R-:W-:Y:S02]  /*f070*/  SEL R51, R51, 0xffffff81, P1 ;  /* 0xffffff8133337807 */ /* 0x000fe40000800000 */
[----:B------:R-:W-:Y:S02]  /*f080*/  SEL R49, R56, 0xffffff81, P2 ;  /* 0xffffff8138317807 */ /* 0x000fe40001000000 */
[----:B------:R-:W-:Y:S02]  /*f090*/  SEL R47, R47, 0xffffff81, P4 ;  /* 0xffffff812f2f7807 */ /* 0x000fe40002000000 */
[----:B------:R-:W-:Y:S02]  /*f0a0*/  SEL R45, R62, 0xffffff81, P5 ;  /* 0xffffff813e2d7807 */ /* 0x000fe40002800000 */
[----:B------:R-:W-:-:S02]  /*f0b0*/  SEL R52, R52, 0xffffffff, P1 ;  /* 0xffffffff34347807 */ /* 0x000fc40000800000 */
[----:B------:R-:W-:Y:S02]  /*f0c0*/  SEL R50, R0, 0xffffffff, P2 ;  /* 0xffffffff00327807 */ /* 0x000fe40001000000 */
[----:B------:R-:W-:Y:S02]  /*f0d0*/  SEL R44, R44, 0xffffffff, P4 ;  /* 0xffffffff2c2c7807 */ /* 0x000fe40002000000 */
[----:B------:R-:W-:Y:S02]  /*f0e0*/  ISETP.LT.U32.AND P1, PT, R51, 0x7f, PT ;  /* 0x0000007f3300780c */ /* 0x000fe40003f21070 */
[----:B------:R-:W-:Y:S02]  /*f0f0*/  ISETP.LT.U32.AND P3, PT, R49, 0x7f, PT ;  /* 0x0000007f3100780c */ /* 0x000fe40003f61070 */
[----:B------:R-:W-:Y:S02]  /*f100*/  ISETP.LT.U32.AND P4, PT, R47, 0x7f, PT ;  /* 0x0000007f2f00780c */ /* 0x000fe40003f81070 */
[----:B------:R-:W-:-:S02]  /*f110*/  SEL R0, R46, 0xffffffff, P5 ;  /* 0xffffffff2e007807 */ /* 0x000fc40002800000 */
[----:B------:R-:W-:Y:S02]  /*f120*/  ISETP.LT.U32.AND P2, PT, R45, 0x7f, PT ;  /* 0x0000007f2d00780c */ /* 0x000fe40003f41070 */
[----:B------:R-:W-:Y:S02]  /*f130*/  ISETP.LT.AND.EX P1, PT, R52, RZ, PT, P1 ;  /* 0x000000ff3400720c */ /* 0x000fe40003f21310 */
[----:B------:R-:W-:Y:S02]  /*f140*/  ISETP.LT.AND.EX P3, PT, R50, RZ, PT, P3 ;  /* 0x000000ff3200720c */ /* 0x000fe40003f61330 */
[----:B------:R-:W-:Y:S02]  /*f150*/  ISETP.LT.AND.EX P4, PT, R44, RZ, PT, P4 ;  /* 0x000000ff2c00720c */ /* 0x000fe40003f81340 */
[----:B------:R-:W-:Y:S02]  /*f160*/  ISETP.LT.AND.EX P2, PT, R0, RZ, PT, P2 ;  /* 0x000000ff0000720c */ /* 0x000fe40003f41320 */
[----:B------:R-:W-:-:S02]  /*f170*/  SEL R53, R53, 0x7f, P0 ;  /* 0x0000007f35357807 */ /* 0x000fc40000000000 */
[----:B------:R-:W-:Y:S02]  /*f180*/  SEL R51, R51, 0x7f, P1 ;  /* 0x0000007f33337807 */ /* 0x000fe40000800000 */
[----:B------:R-:W-:Y:S02]  /*f190*/  SEL R49, R49, 0x7f, P3 ;  /* 0x0000007f31317807 */ /* 0x000fe40001800000 */
[----:B------:R-:W-:Y:S02]  /*f1a0*/  SEL R47, R47, 0x7f, P4 ;  /* 0x0000007f2f2f7807 */ /* 0x000fe40002000000 */
[----:B------:R-:W-:Y:S01]  /*f1b0*/  SEL R45, R45, 0x7f, P2 ;  /* 0x0000007f2d2d7807 */ /* 0x000fe20001000000 */
[----:B------:R3:W-:Y:S04]  /*f1c0*/  STS.U8 [R74], R59 ;  /* 0x0000003b4a007388 */ /* 0x0007e80000000000 */
[----:B------:R3:W-:Y:S04]  /*f1d0*/  STS.U8 [R74+0x550], R57 ;  /* 0x000550394a007388 */ /* 0x0007e80000000000 */
[----:B------:R3:W-:Y:S04]  /*f1e0*/  STS.U8 [R74+0xaa0], R55 ;  /* 0x000aa0374a007388 */ /* 0x0007e80000000000 */
[----:B------:R3:W-:Y:S04]  /*f1f0*/  STS.U8 [R74+0xff0], R53 ;  /* 0x000ff0354a007388 */ /* 0x0007e80000000000 */
[----:B------:R3:W-:Y:S04]  /*f200*/  STS.U8 [R74+0x1540], R51 ;  /* 0x001540334a007388 */ /* 0x0007e80000000000 */
[----:B------:R3:W-:Y:S04]  /*f210*/  STS.U8 [R74+0x1a90], R49 ;  /* 0x001a90314a007388 */ /* 0x0007e80000000000 */
[----:B------:R3:W-:Y:S04]  /*f220*/  STS.U8 [R74+0x1fe0], R47 ;  /* 0x001fe02f4a007388 */ /* 0x0007e80000000000 */
[----:B------:R3:W-:Y:S01]  /*f230*/  STS.U8 [R74+0x2530], R45 ;  /* 0x0025302d4a007388 */ /* 0x0007e20000000000 */
[----:B------:R-:W-:-:S13]  /*f240*/  ISETP.GE.U32.AND P0, PT, R61, 0x154, PT ;  /* 0x000001543d00780c */ /* 0x000fda0003f06070 */
[----:B---3--:R-:W-:Y:S05]  /*f250*/  @!P0 BRA `(.L_x_174) ;  /* 0xffffffd800888947 */ /* 0x008fea000383ffff */
.L_x_172:
[----:B0-----:R-:W-:Y:S05]  /*f260*/  BSYNC.RECONVERGENT B0 ;  /* 0x0000000000007941 */ /* 0x001fea0003800200 */
.L_x_171:
[----:B------:R-:W-:Y:S01]  /*f270*/  BAR.SYNC.DEFER_BLOCKING 0x0 ;  /* 0x0000000000007b1d */ /* 0x000fe20000010000 */
[----:B------:R-:W-:-:S05]  /*f280*/  ISETP.GT.U32.AND P0, PT, R48, 0x153, PT ;  /* 0x000001533000780c */ /* 0x000fca0003f04070 */
[----:B------:R-:W0:Y:S01]  /*f290*/  LDCU UR42, c[0x0][0x360] ;  /* 0x00006c00ff2a77ac */ /* 0x000e220008000800 */
[----:B------:R-:W-:Y:S07]  /*f2a0*/  BSSY.RECONVERGENT B0, `(.L_x_175) ;  /* 0x000002e000007945 */ /* 0x000fee0003800200 */
[----:B------:R-:W-:Y:S05]  /*f2b0*/  @P0 BRA `(.L_x_176) ;  /* 0x0000000000b00947 */ /* 0x000fea0003800000 */
[----:B0-----:R-:W0:Y:S01]  /*f2c0*/  I2F.U32.RP R0, UR42 ;  /* 0x0000002a00007d06 */ /* 0x001e220008209000 */
[----:B------:R-:W-:Y:S01]  /*f2d0*/  VIADD R43, R43, 0x110 ;  /* 0x000001102b2b7836 */ /* 0x000fe20000000000 */
[----:B------:R-:W-:Y:S02]  /*f2e0*/  ISETP.NE.U32.AND P2, PT, RZ, UR42, PT ;  /* 0x0000002aff007c0c */ /* 0x000fe4000bf45070 */
[----:B------:R-:W-:Y:S02]  /*f2f0*/  LOP3.LUT R9, RZ, UR42, RZ, 0x33, !PT ;  /* 0x0000002aff097c12 */ /* 0x000fe4000f8e33ff */
[----:B------:R-:W-:Y:S02]  /*f300*/  LEA R60, R60, R43, 0x18 ;  /* 0x0000002b3c3c7211 */ /* 0x000fe400078ec0ff */
[----:B0-----:R-:W1:Y:S02]  /*f310*/  MUFU.RCP R0, R0 ;  /* 0x0000000000007308 */ /* 0x001e640000001000 */
[----:B-1----:R-:W-:-:S06]  /*f320*/  VIADD R4, R0, 0xffffffe ;  /* 0x0ffffffe00047836 */ /* 0x002fcc0000000000 */
[----:B------:R0:W1:Y:S02]  /*f330*/  F2I.FTZ.U32.TRUNC.NTZ R5, R4 ;  /* 0x0000000400057305 */ /* 0x000064000021f000 */
[----:B0-----:R-:W-:Y:S02]  /*f340*/  IMAD.MOV.U32 R4, RZ, RZ, RZ ;  /* 0x000000ffff047224 */ /* 0x001fe400078e00ff */
[----:B-1----:R-:W-:-:S04]  /*f350*/  IMAD.MOV R7, RZ, RZ, -R5 ;  /* 0x000000ffff077224 */ /* 0x002fc800078e0a05 */
[----:B------:R-:W-:-:S04]  /*f360*/  IMAD R7, R7, UR42, RZ ;  /* 0x0000002a07077c24 */ /* 0x000fc8000f8e02ff */
[----:B------:R-:W-:-:S04]  /*f370*/  IMAD.HI.U32 R7, R5, R7, R4 ;  /* 0x0000000705077227 */ /* 0x000fc800078e0004 */
[----:B------:R-:W-:-:S07]  /*f380*/  IMAD.MOV.U32 R5, RZ, RZ, R48 ;  /* 0x000000ffff057224 */ /* 0x000fce00078e0030 */
.L_x_177:
[----:B------:R-:W-:Y:S02]  /*f390*/  IMAD.IADD R0, R5, 0x1, -R48 ;  /* 0x0000000105007824 */ /* 0x000fe400078e0a30 */
[----:B------:R-:W-:Y:S02]  /*f3a0*/  IMAD.IADD R6, R60, 0x1, R5 ;  /* 0x000000013c067824 */ /* 0x000fe400078e0205 */
[----:B------:R-:W-:-:S03]  /*f3b0*/  IMAD.HI.U32 R4, R7, R0, RZ ;  /* 0x0000000007047227 */ /* 0x000fc600078e00ff */
[----:B0-----:R-:W0:Y:S01]  /*f3c0*/  LDS.U8 R8, [R6] ;  /* 0x0000000006087984 */ /* 0x001e220000000000 */
[----:B------:R-:W-:Y:S02]  /*f3d0*/  IMAD.MOV R11, RZ, RZ, -R4 ;  /* 0x000000ffff0b7224 */ /* 0x000fe400078e0a04 */
[----:B------:R-:W-:Y:S01]  /*f3e0*/  VIADD R5, R5, UR42 ;  /* 0x0000002a05057c36 */ /* 0x000fe20008000000 */
[----:B------:R-:W1:Y:S01]  /*f3f0*/  LDS.U8 R10, [R6+0x550] ;  /* 0x00055000060a7984 */ /* 0x000e620000000000 */
[----:B------:R-:W-:-:S03]  /*f400*/  IMAD R0, R11, UR42, R0 ;  /* 0x0000002a0b007c24 */ /* 0x000fc6000f8e0200 */
[----:B------:R-:W2:Y:S02]  /*f410*/  LDS.U8 R11, [R6+0xaa0] ;  /* 0x000aa000060b7984 */ /* 0x000ea40000000000 */
[C---:B------:R-:W-:Y:S02]  /*f420*/  ISETP.GE.U32.AND P0, PT, R0.reuse, UR42, PT ;  /* 0x0000002a00007c0c */ /* 0x040fe4000bf06070 */
[----:B------:R-:W3:Y:S04]  /*f430*/  LDS.U8 R12, [R6+0xff0] ;  /* 0x000ff000060c7984 */ /* 0x000ee80000000000 */
[----:B------:R-:W4:Y:S04]  /*f440*/  LDS.U8 R13, [R6+0x1540] ;  /* 0x00154000060d7984 */ /* 0x000f280000000000 */
[----:B------:R-:W5:Y:S03]  /*f450*/  LDS.U8 R14, [R6+0x1a90] ;  /* 0x001a9000060e7984 */ /* 0x000f660000000000 */
[----:B------:R-:W-:Y:S01]  /*f460*/  @P0 VIADD R0, R0, -UR42 ;  /* 0x8000002a00000c36 */ /* 0x000fe20008000000 */
[----:B------:R-:W5:Y:S01]  /*f470*/  LDS.U8 R15, [R6+0x1fe0] ;  /* 0x001fe000060f7984 */ /* 0x000f620000000000 */
[----:B------:R-:W-:Y:S01]  /*f480*/  @P0 VIADD R4, R4, 0x1 ;  /* 0x0000000104040836 */ /* 0x000fe20000000000 */
[----:B------:R-:W-:-:S02]  /*f490*/  ISETP.GE.U32.AND P0, PT, R5, 0x154, PT ;  /* 0x000001540500780c */ /* 0x000fc40003f06070 */
[----:B------:R-:W5:Y:S01]  /*f4a0*/  LDS.U8 R16, [R6+0x2530] ;  /* 0x0025300006107984 */ /* 0x000f620000000000 */
[----:B------:R-:W-:-:S13]  /*f4b0*/  ISETP.GE.U32.AND P1, PT, R0, UR42, PT ;  /* 0x0000002a00007c0c */ /* 0x000fda000bf26070 */
[----:B------:R-:W-:-:S05]  /*f4c0*/  @P1 VIADD R4, R4, 0x1 ;  /* 0x0000000104041836 */ /* 0x000fca0000000000 */
[----:B------:R-:W-:-:S05]  /*f4d0*/  SEL R0, R9, R4, !P2 ;  /* 0x0000000409007207 */ /* 0x000fca0005000000 */
[----:B------:R-:W-:-:S05]  /*f4e0*/  IMAD.IADD R17, R1, 0x1, R0 ;  /* 0x0000000101117824 */ /* 0x000fca00078e0200 */
[----:B0-----:R0:W-:Y:S04]  /*f4f0*/  STL.U8 [R17+0x280], R8 ;  /* 0x0002800811007387 */ /* 0x0011e80000100000 */
[----:B-1----:R0:W-:Y:S04]  /*f500*/  STL.U8 [R17+0x288], R10 ;  /* 0x0002880a11007387 */ /* 0x0021e80000100000 */
[----:B--2---:R0:W-:Y:S04]  /*f510*/  STL.U8 [R17+0x290], R11 ;  /* 0x0002900b11007387 */ /* 0x0041e80000100000 */
[----:B---3--:R0:W-:Y:S04]  /*f520*/  STL.U8 [R17+0x298], R12 ;  /* 0x0002980c11007387 */ /* 0x0081e80000100000 */
[----:B----4-:R0:W-:Y:S04]  /*f530*/  STL.U8 [R17+0x2a0], R13 ;  /* 0x0002a00d11007387 */ /* 0x0101e80000100000 */
[----:B-----5:R0:W-:Y:S04]  /*f540*/  STL.U8 [R17+0x2a8], R14 ;  /* 0x0002a80e11007387 */ /* 0x0201e80000100000 */
[----:B------:R0:W-:Y:S04]  /*f550*/  STL.U8 [R17+0x2b0], R15 ;  /* 0x0002b00f11007387 */ /* 0x0001e80000100000 */
[----:B------:R0:W-:Y:S01]  /*f560*/  STL.U8 [R17+0x2b8], R16 ;  /* 0x0002b81011007387 */ /* 0x0001e20000100000 */
[----:B------:R-:W-:Y:S05]  /*f570*/  @!P0 BRA `(.L_x_177) ;  /* 0xfffffffc00848947 */ /* 0x000fea000383ffff */
.L_x_176:
[----:B0-----:R-:W-:Y:S05]  /*f580*/  BSYNC.RECONVERGENT B0 ;  /* 0x0000000000007941 */ /* 0x001fea0003800200 */
.L_x_175:
[----:B------:R-:W-:-:S07]  /*f590*/  IMAD.MOV.U32 R0, RZ, RZ, RZ ;  /* 0x000000ffff007224 */ /* 0x000fce00078e00ff */
.L_x_189:
[----:B------:R-:W-:Y:S01]  /*f5a0*/  ISETP.GT.U32.AND P0, PT, R48, 0x153, PT ;  /* 0x000001533000780c */ /* 0x000fe20003f04070 */
[----:B------:R-:W-:Y:S01]  /*f5b0*/  BSSY.RECONVERGENT B0, `(.L_x_178) ;  /* 0x0000017000007945 */ /* 0x000fe20003800200 */
[----:B------:R-:W-:Y:S02]  /*f5c0*/  IMAD.MOV.U32 R13, RZ, RZ, RZ ;  /* 0x000000ffff0d7224 */ /* 0x000fe400078e00ff */
[----:B------:R-:W-:-:S09]  /*f5d0*/  IMAD.MOV.U32 R10, RZ, RZ, RZ ;  /* 0x000000ffff0a7224 */ /* 0x000fd200078e00ff */
[----:B0-----:R-:W-:Y:S05]  /*f5e0*/  @P0 BRA `(.L_x_179) ;  /* 0x00000000004c0947 */ /* 0x001fea0003800000 */
[----:B-1----:R-:W0:Y:S01]  /*f5f0*/  S2R R5, SR_CgaCtaId ;  /* 0x0000000000057919 */ /* 0x002e220000008800 */
[----:B------:R-:W-:Y:S01]  /*f600*/  MOV R4, 0x400 ;  /* 0x0000040000047802 */ /* 0x000fe20000000f00 */
[----:B------:R-:W-:Y:S02]  /*f610*/  IMAD.MOV.U32 R13, RZ, RZ, RZ ;  /* 0x000000ffff0d7224 */ /* 0x000fe400078e00ff */
[----:B------:R-:W-:Y:S02]  /*f620*/  IMAD.MOV.U32 R10, RZ, RZ, RZ ;  /* 0x000000ffff0a7224 */ /* 0x000fe400078e00ff */
[----:B------:R-:W-:-:S05]  /*f630*/  VIADD R4, R4, 0x110 ;  /* 0x0000011004047836 */ /* 0x000fca0000000000 */
[----:B0-----:R-:W-:Y:S01]  /*f640*/  LEA R7, R5, R4, 0x18 ;  /* 0x0000000405077211 */ /* 0x001fe200078ec0ff */
[----:B------:R-:W-:-:S07]  /*f650*/  IMAD.MOV.U32 R5, RZ, RZ, R48 ;  /* 0x000000ffff057224 */ /* 0x000fce00078e0030 */
.L_x_180:
[----:B------:R-:W-:Y:S02]  /*f660*/  IMAD R4, R0, 0x550, R5 ;  /* 0x0000055000047824 */ /* 0x000fe400078e0205 */
[----:B------:R-:W-:Y:S02]  /*f670*/  VIADD R5, R5, UR42 ;  /* 0x0000002a05057c36 */ /* 0x000fe40008000000 */
[----:B------:R-:W-:-:S03]  /*f680*/  IMAD.IADD R4, R7, 0x1, R4 ;  /* 0x0000000107047824 */ /* 0x000fc600078e0204 */
[----:B------:R-:W-:-:S03]  /*f690*/  ISETP.GE.U32.AND P0, PT, R5, 0x154, PT ;  /* 0x000001540500780c */ /* 0x000fc60003f06070 */
[----:B------:R-:W0:Y:S02]  /*f6a0*/  LDS.S8 R4, [R4] ;  /* 0x0000000004047984 */ /* 0x000e240000000200 */
[----:B0-----:R-:W-:-:S04]  /*f6b0*/  PRMT R6, R4, 0x9910, RZ ;  /* 0x0000991004067816 */ /* 0x001fc800000000ff */
[----:B------:R-:W-:-:S04]  /*f6c0*/  IABS R6, R6 ;  /* 0x0000000600067213 */ /* 0x000fc80000000000 */
[----:B------:R-:W-:-:S04]  /*f6d0*/  PRMT R6, R6, 0x7710, RZ ;  /* 0x0000771006067816 */ /* 0x000fc800000000ff */
[----:B------:R-:W-:-:S04]  /*f6e0*/  LOP3.LUT R6, R6, 0xffff, RZ, 0xc0, !PT ;  /* 0x0000ffff06067812 */ /* 0x000fc800078ec0ff */
[----:B------:R-:W-:-:S05]  /*f6f0*/  IADD3 R13, P1, PT, R6, R13, RZ ;  /* 0x0000000d060d7210 */ /* 0x000fca0007f3e0ff */
[----:B------:R-:W-:Y:S01]  /*f700*/  IMAD.X R10, RZ, RZ, R10, P1 ;  /* 0x000000ffff0a7224 */ /* 0x000fe200008e060a */
[----:B------:R-:W-:Y:S07]  /*f710*/  @!P0 BRA `(.L_x_180) ;  /* 0xfffffffc00d08947 */ /* 0x000fee000383ffff */
.L_x_179:
[----:B------:R-:W-:Y:S05]  /*f720*/  BSYNC.RECONVERGENT B0 ;  /* 0x0000000000007941 */ /* 0x000fea0003800200 */
.L_x_178:
[----:B-1----:R-:W0:Y:S01]  /*f730*/  SHFL.DOWN PT, R4, R13, 0x10, 0x1f ;  /* 0x0a001f000d047f89 */ /* 0x002e2200000e0000 */
[----:B------:R-:W-:Y:S01]  /*f740*/  MOV R14, 0x400 ;  /* 0x00000400000e7802 */ /* 0x000fe20000000f00 */
[----:B------:R-:W-:Y:S02]  /*f750*/  USHF.R.U32.HI UR31, URZ, 0x5, UR42 ;  /* 0x00000005ff1f7899 */ /* 0x000fe4000801162a */
[----:B------:R-:W1:Y:S01]  /*f760*/  SHFL.DOWN PT, R5, R10, 0x10, 0x1f ;  /* 0x0a001f000a057f89 */ /* 0x000e6200000e0000 */
        /* <DEDUP_REMOVED lines=25> */
[----:B--2---:R-:W-:-:S04]  /*f900*/  LEA R11, R15, R5, 0x18 ;  /* 0x000000050f0b7211 */ /* 0x004fc800078ec0ff */
[C---:B------:R-:W-:Y:S01]  /*f910*/  LEA.HI R24, R48.reuse, R11, RZ, 0x1e ;  /* 0x0000000b30187211 */ /* 0x040fe200078ff0ff */
[----:B------:R-:W-:Y:S01]  /*f920*/  IMAD R26, R48, 0x8, R11 ;  /* 0x00000008301a7824 */ /* 0x000fe200078e020b */
        /* <DEDUP_REMOVED lines=33> */
.L_x_466:
[----:B0-----:R-:W-:-:S04]  /*fb40*/  IADD3 R4, P0, P2, RZ, R5, R4 ;  /* 0x00000005ff047210 */ /* 0x001fc80007a1e004 */
[----:B--2---:R-:W-:Y:S02]  /*fb50*/  IADD3.X R5, PT, PT, R22, R7, RZ, P0, P2 ;  /* 0x0000000716057210 */ /* 0x004fe400007e44ff */
[----:B-1----:R-:W-:-:S05]  /*fb60*/  @!P1 LEA R7, R15, R14, 0x18 ;  /* 0x0000000e0f079211 */ /* 0x002fca00078ec0ff */
[----:B------:R0:W-:Y:S02]  /*fb70*/  @!P1 STS.64 [R7+0x8], R4 ;  /* 0x0000080407009388 */ /* 0x0001e40000000a00 */
.L_x_181:
[----:B------:R-:W-:Y:S05]  /*fb80*/  WARPSYNC.ALL ;  /* 0x0000000000007948 */ /* 0x000fea0003800000 */
[----:B------:R-:W-:Y:S01]  /*fb90*/  BAR.SYNC.DEFER_BLOCKING 0x0 ;  /* 0x0000000000007b1d */ /* 0x000fe20000010000 */
[----:B------:R-:W-:-:S13]  /*fba0*/  ISETP.GT.U32.AND P1, PT, R48, 0x153, PT ;  /* 0x000001533000780c */ /* 0x000fda0003f24070 */
[----:B------:R-:W-:Y:S05]  /*fbb0*/  @P1 BRA.U `(.L_x_183) ;  /* 0x0000000500581947 */ /* 0x000fea0003800000 */
[----:B------:R-:W-:Y:S01]  /*fbc0*/  LEA R14, R15, R14, 0x18 ;  /* 0x0000000e0f0e7211 */ /* 0x000fe200078ec0ff */
[----:B------:R-:W2:Y:S01]  /*fbd0*/  LDCU.64 UR52, c[0x0][0x398] ;  /* 0x00007300ff3477ac */ /* 0x000ea20008000a00 */
[----:B------:R-:W-:Y:S03]  /*fbe0*/  BSSY.RECONVERGENT B0, `(.L_x_183) ;  /* 0x0000053000007945 */ /* 0x000fe60003800200 */
[----:B01----:R-:W0:Y:S02]  /*fbf0*/  LDS.64 R4, [R14+0x8] ;  /* 0x000008000e047984 */ /* 0x003e240000000a00 */
        /* <DEDUP_REMOVED lines=25> */
[----:B--2---:R-:W-:Y:S06]  /*fd90*/  @P1 BRA `(.L_x_184) ;  /* 0x0000000000dc1947 */ /* 0x004fec0003800000 */
[----:B------:R-:W-:-:S07]  /*fda0*/  IMAD.MOV.U32 R5, RZ, RZ, R48 ;  /* 0x000000ffff057224 */ /* 0x000fce00078e0030 */
.L_x_188:
[----:B------:R-:W-:-:S05]  /*fdb0*/  IMAD R6, R42, 0x2a8, R5 ;  /* 0x000002a82a067824 */ /* 0x000fca00078e0205 */
[----:B------:R-:W-:-:S05]  /*fdc0*/  IADD3 R6, P0, PT, R6, UR52, RZ ;  /* 0x0000003406067c10 */ /* 0x000fca000ff1e0ff */
[----:B0-----:R-:W-:-:S05]  /*fdd0*/  IMAD.X R7, RZ, RZ, UR53, P0 ;  /* 0x00000035ff077e24 */ /* 0x001fca00080e06ff */
[----:B------:R-:W2:Y:S01]  /*fde0*/  LDG.E.U8.CONSTANT R6, desc[UR38][R6.64+0x575ef4] ;  /* 0x575ef42606067981 */ /* 0x000ea2000c1e9100 */
[----:B------:R-:W-:Y:S01]  /*fdf0*/  MOV R4, 0x400 ;  /* 0x0000040000047802 */ /* 0x000fe20000000f00 */
[----:B------:R-:W-:Y:S01]  /*fe00*/  BSSY.RECONVERGENT B1, `(.L_x_185) ;  /* 0x0000027000017945 */ /* 0x000fe20003800200 */
[----:B------:R-:W0:Y:S03]  /*fe10*/  S2R R9, SR_CgaCtaId ;  /* 0x0000000000097919 */ /* 0x000e260000008800 */
[----:B------:R-:W-:Y:S02]  /*fe20*/  VIADD R8, R4, 0x110 ;  /* 0x0000011004087836 */ /* 0x000fe40000000000 */
[----:B------:R-:W-:Y:S02]  /*fe30*/  IMAD R4, R0, 0x550, R5 ;  /* 0x0000055000047824 */ /* 0x000fe400078e0205 */
[----:B------:R-:W-:-:S05]  /*fe40*/  VIADD R5, R5, UR42 ;  /* 0x0000002a05057c36 */ /* 0x000fca0008000000 */
[----:B------:R-:W-:Y:S02]  /*fe50*/  ISETP.GE.U32.AND P5, PT, R5, 0x154, PT ;  /* 0x000001540500780c */ /* 0x000fe40003fa6070 */
[----:B0-----:R-:W-:-:S05]  /*fe60*/  LEA R9, R9, R8, 0x18 ;  /* 0x0000000809097211 */ /* 0x001fca00078ec0ff */
[----:B------:R-:W-:-:S05]  /*fe70*/  IMAD.IADD R4, R9, 0x1, R4 ;  /* 0x0000000109047824 */ /* 0x000fca00078e0204 */
[----:B------:R-:W0:Y:S01]  /*fe80*/  LDS.S8 R20, [R4] ;  /* 0x0000000004147984 */ /* 0x000e220000000200 */
        /* <DEDUP_REMOVED lines=25> */
.L_x_186:
[----:B------:R-:W-:Y:S01]  /*10020*/  IMAD.MOV.U32 R17, RZ, RZ, R21 ;  /* 0x000000ffff117224 */ /* 0x000fe200078e0015 */
[----:B------:R-:W-:-:S07]  /*10030*/  MOV R15, 0x10050 ;  /* 0x00010050000f7802 */ /* 0x000fce0000000f00 */
[----:B------:R-:W-:Y:S05]  /*10040*/  CALL.REL.NOINC `($__internal_0_$__cuda_sm20_div_s64) ;  /* 0x0000019800507944 */ /* 0x000fea0003c00000 */
[----:B------:R-:W-:Y:S02]  /*10050*/  IMAD.MOV.U32 R6, RZ, RZ, R8 ;  /* 0x000000ffff067224 */ /* 0x000fe400078e0008 */
[----:B------:R-:W-:-:S07]  /*10060*/  IMAD.MOV.U32 R7, RZ, RZ, R9 ;  /* 0x000000ffff077224 */ /* 0x000fce00078e0009 */
.L_x_187:
[----:B------:R-:W-:Y:S05]  /*10070*/  BSYNC.RECONVERGENT B1 ;  /* 0x0000000000017941 */ /* 0x000fea0003800200 */
.L_x_185:
        /* <DEDUP_REMOVED lines=9> */
.L_x_184:
[----:B------:R-:W-:Y:S05]  /*10110*/  BSYNC.RECONVERGENT B0 ;  /* 0x0000000000007941 */ /* 0x000fea0003800200 */
.L_x_183:
[----:B------:R-:W-:-:S05]  /*10120*/  VIADD R0, R0, 0x1 ;  /* 0x0000000100007836 */ /* 0x000fca0000000000 */
[----:B------:R-:W-:-:S13]  /*10130*/  ISETP.NE.AND P0, PT, R0, 0x8, PT ;  /* 0x000000080000780c */ /* 0x000fda0003f05270 */
[----:B------:R-:W-:Y:S05]  /*10140*/  @P0 BRA `(.L_x_189) ;  /* 0xfffffff400140947 */ /* 0x000fea000383ffff */
[----:B------:R-:W2:Y:S08]  /*10150*/  LDC R23, c[0x0][0x3b0] ;  /* 0x0000ec00ff177b82 */ /* 0x000eb00000000800 */
[----:B------:R-:W-:Y:S01]  /*10160*/  BAR.SYNC.DEFER_BLOCKING 0x0 ;  /* 0x0000000000007b1d */ /* 0x000fe20000010000 */
[----:B------:R-:W-:Y:S02]  /*10170*/  ISETP.GT.U32.AND P0, PT, R48, 0x153, PT ;  /* 0x000001533000780c */ /* 0x000fe40003f04070 */
[----:B01----:R-:W-:-:S03]  /*10180*/  CS2R R4, SRZ ;  /* 0x0000000000047805 */ /* 0x003fc6000001ff00 */
[----:B------:R-:W-:Y:S01]  /*10190*/  BSSY.RECONVERGENT B0, `(.L_x_190) ;  /* 0x0000022000007945 */ /* 0x000fe20003800200 */
[----:B--2---:R-:W-:-:S04]  /*101a0*/  IMAD R23, R42, 0x64, R23 ;  /* 0x000000642a177824 */ /* 0x004fc800078e0217 */
[----:B------:R-:W-:-:S03]  /*101b0*/  VIADD R17, R23, 0x555 ;  /* 0x0000055517117836 */ /* 0x000fc60000000000 */
[----:B------:R-:W-:Y:S05]  /*101c0*/  @P0 BRA `(.L_x_191) ;  /* 0x0000000000780947 */ /* 0x000fea0003800000 */
[----:B------:R-:W0:Y:S01]  /*101d0*/  S2UR UR30, SR_CTAID.X ;  /* 0x00000000001e79c3 */ /* 0x000e220000002500 */
[----:B------:R-:W1:Y:S01]  /*101e0*/  S2R R5, SR_CgaCtaId ;  /* 0x0000000000057919 */ /* 0x000e620000008800 */
[----:B------:R-:W-:-:S05]  /*101f0*/  MOV R0, 0x400 ;  /* 0x0000040000007802 */ /* 0x000fca0000000f00 */
[----:B------:R-:W-:Y:S02]  /*10200*/  VIADD R4, R0, 0x110 ;  /* 0x0000011000047836 */ /* 0x000fe40000000000 */
[----:B------:R-:W-:Y:S01]  /*10210*/  IMAD.MOV.U32 R0, RZ, RZ, R48 ;  /* 0x000000ffff007224 */ /* 0x000fe200078e0030 */
[----:B0-----:R-:W-:-:S04]  /*10220*/  USHF.L.U32 UR30, UR30, 0x2, URZ ;  /* 0x000000021e1e7899 */ /* 0x001fc800080006ff */
[----:B------:R-:W-:Y:S01]  /*10230*/  ULOP3.LUT UR30, UR30, 0x7ffffffc, URZ, 0xc0, !UPT ;  /* 0x7ffffffc1e1e7892 */ /* 0x000fe2000f8ec0ff */
[----:B-1----:R-:W-:Y:S02]  /*10240*/  LEA R11, R5, R4, 0x18 ;  /* 0x00000004050b7211 */ /* 0x002fe400078ec0ff */
[----:B------:R-:W-:-:S03]  /*10250*/  CS2R R4, SRZ ;  /* 0x0000000000047805 */ /* 0x000fc6000001ff00 */
[----:B------:R-:W-:-:S07]  /*10260*/  VIADD R9, R17, UR30 ;  /* 0x0000001e11097c36 */ /* 0x000fce0008000000 */
.L_x_192:
[C---:B------:R-:W-:Y:S02]  /*10270*/  IMAD R6, R0.reuse, -0x61c88647, R9 ;  /* 0x9e3779b900067824 */ /* 0x040fe400078e0209 */
[----:B------:R-:W-:Y:S02]  /*10280*/  IMAD.IADD R8, R11, 0x1, R0 ;  /* 0x000000010b087824 */ /* 0x000fe400078e0200 */
[----:B------:R-:W-:Y:S01]  /*10290*/  VIADD R0, R0, UR42 ;  /* 0x0000002a00007c36 */ /* 0x000fe20008000000 */
[----:B------:R-:W-:-:S03]  /*102a0*/  SHF.R.U32.HI R7, RZ, 0x10, R6 ;  /* 0x00000010ff077819 */ /* 0x000fc60000011606 */
[----:B------:R-:W0:Y:S01]  /*102b0*/  LDS.S8 R8, [R8] ;  /* 0x0000000008087984 */ /* 0x000e220000000200 */
[----:B------:R-:W-:Y:S02]  /*102c0*/  LOP3.LUT R7, R7, R6, RZ, 0x3c, !PT ;  /* 0x0000000607077212 */ /* 0x000fe400078e3cff */
[----:B------:R-:W-:-:S03]  /*102d0*/  ISETP.GE.U32.AND P1, PT, R0, 0x154, PT ;  /* 0x000001540000780c */ /* 0x000fc60003f26070 */
        /* <DEDUP_REMOVED lines=10> */
[----:B------:R-:W-:-:S04]  /*10380*/  @P0 IMAD.MOV R7, RZ, RZ, -R7 ;  /* 0x000000ffff070224 */ /* 0x000fc800078e0a07 */
[----:B0-----:R-:W-:Y:S01]  /*10390*/  IMAD.WIDE R4, R7, R8, R4 ;  /* 0x0000000807047225 */ /* 0x001fe200078e0204 */
[----:B------:R-:W-:Y:S06]  /*103a0*/  @!P1 BRA `(.L_x_192) ;  /* 0xfffffffc00b09947 */ /* 0x000fec000383ffff */
.L_x_191:
[----:B------:R-:W-:Y:S05]  /*103b0*/  BSYNC.RECONVERGENT B0 ;  /* 0x0000000000007941 */ /* 0x000fea0003800200 */
.L_x_190:
        /* <DEDUP_REMOVED lines=58> */
.L_x_477:
[----:B------:R-:W3:Y:S01]  /*10760*/  @!P1 S2R R9, SR_CgaCtaId ;  /* 0x0000000000099919 */ /* 0x000ee20000008800 */
[----:B--2---:R-:W-:Y:S02]  /*10770*/  IADD3 R4, P0, P2, RZ, R5, R4 ;  /* 0x00000005ff047210 */ /* 0x004fe40007a1e004 */
[----:B0-----:R-:W-:Y:S02]  /*10780*/  @!P1 MOV R0, 0x400 ;  /* 0x0000040000009802 */ /* 0x001fe40000000f00 */
[----:B-1----:R-:W-:Y:S02]  /*10790*/  IADD3.X R5, PT, PT, R22, R7, RZ, P0, P2 ;  /* 0x0000000716057210 */ /* 0x002fe400007e44ff */
[----:B---3--:R-:W-:-:S05]  /*107a0*/  @!P1 LEA R9, R9, R0, 0x18 ;  /* 0x0000000009099211 */ /* 0x008fca00078ec0ff */
[----:B------:R0:W-:Y:S02]  /*107b0*/  @!P1 STS.64 [R9+0x8], R4 ;  /* 0x0000080409009388 */ /* 0x0001e40000000a00 */
.L_x_193:
[----:B------:R-:W-:Y:S05]  /*107c0*/  WARPSYNC.ALL ;  /* 0x0000000000007948 */ /* 0x000fea0003800000 */
[----:B------:R-:W-:Y:S01]  /*107d0*/  ISETP.GT.U32.AND P0, PT, R48, 0x153, PT ;  /* 0x000001533000780c */ /* 0x000fe20003f04070 */
[----:B------:R-:W2:Y:S01]  /*107e0*/  S2UR UR52, SR_CgaCtaId ;  /* 0x00000000003479c3 */ /* 0x000ea20000008800 */
[----:B------:R-:W-:-:S07]  /*107f0*/  UMOV UR30, 0x400 ;  /* 0x00000400001e7882 */ /* 0x000fce0000000000 */
[----:B------:R-:W-:Y:S01]  /*10800*/  BAR.SYNC.DEFER_BLOCKING 0x0 ;  /* 0x0000000000007b1d */ /* 0x000fe20000010000 */
[----:B------:R-:W-:Y:S01]  /*10810*/  IMAD.U32 R0, RZ, RZ, UR30 ;  /* 0x0000001eff007e24 */ /* 0x000fe2000f8e00ff */
[----:B01----:R-:W-:-:S04]  /*10820*/  CS2R R4, SRZ ;  /* 0x0000000000047805 */ /* 0x003fc8000001ff00 */
[----:B------:R-:W-:Y:S01]  /*10830*/  BSSY.RECONVERGENT B0, `(.L_x_195) ;  /* 0x000001f000007945 */ /* 0x000fe20003800200 */
[----:B--2---:R-:W-:-:S03]  /*10840*/  IMAD.U32 R25, RZ, RZ, UR52 ;  /* 0x00000034ff197e24 */ /* 0x004fc6000f8e00ff */
[----:B------:R-:W-:Y:S05]  /*10850*/  @P0 BRA `(.L_x_196) ;  /* 0x0000000000700947 */ /* 0x000fea0003800000 */
[----:B------:R-:W0:Y:S01]  /*10860*/  S2UR UR30, SR_CTAID.X ;  /* 0x00000000001e79c3 */ /* 0x000e220000002500 */
[----:B------:R-:W-:Y:S01]  /*10870*/  VIADD R8, R0, 0x110 ;  /* 0x0000011000087836 */ /* 0x000fe20000000000 */
[----:B------:R-:W-:Y:S01]  /*10880*/  CS2R R4, SRZ ;  /* 0x0000000000047805 */ /* 0x000fe2000001ff00 */
[----:B------:R-:W-:-:S03]  /*10890*/  IMAD.MOV.U32 R6, RZ, RZ, R48 ;  /* 0x000000ffff067224 */ /* 0x000fc600078e0030 */
[----:B------:R-:W-:Y:S01]  /*108a0*/  LEA R13, R25, R8, 0x18 ;  /* 0x00000008190d7211 */ /* 0x000fe200078ec0ff */
[----:B0-----:R-:W-:-:S04]  /*108b0*/  USHF.L.U32 UR30, UR30, 0x2, URZ ;  /* 0x000000021e1e7899 */ /* 0x001fc800080006ff */
[----:B------:R-:W-:-:S06]  /*108c0*/  ULOP3.LUT UR30, UR30, 0x7ffffffc, URZ, 0xc0, !UPT ;  /* 0x7ffffffc1e1e7892 */ /* 0x000fcc000f8ec0ff */
[----:B------:R-:W-:-:S07]  /*108d0*/  VIADD R11, R17, UR30 ;  /* 0x0000001e110b7c36 */ /* 0x000fce0008000000 */
.L_x_197:
[C---:B------:R-:W-:Y:S02]  /*108e0*/  IMAD R7, R6.reuse, -0x61c88647, R11 ;  /* 0x9e3779b906077824 */ /* 0x040fe400078e020b */
[----:B------:R-:W-:Y:S02]  /*108f0*/  IMAD.IADD R9, R13, 0x1, R6 ;  /* 0x000000010d097824 */ /* 0x000fe400078e0206 */
[----:B------:R-:W-:Y:S01]  /*10900*/  VIADD R6, R6, UR42 ;  /* 0x0000002a06067c36 */ /* 0x000fe20008000000 */
[----:B------:R-:W-:-:S03]  /*10910*/  SHF.R.U32.HI R8, RZ, 0x10, R7 ;  /* 0x00000010ff087819 */ /* 0x000fc60000011607 */
[----:B------:R-:W0:Y:S01]  /*10920*/  LDS.S8 R9, [R9+0x550] ;  /* 0x0005500009097984 */ /* 0x000e220000000200 */
        /* <DEDUP_REMOVED lines=15> */
.L_x_196:
[----:B------:R-:W-:Y:S05]  /*10a20*/  BSYNC.RECONVERGENT B0 ;  /* 0x0000000000007941 */ /* 0x000fea0003800200 */
.L_x_195:
[----:B------:R-:W0:Y:S01]  /*10a30*/  SHFL.DOWN PT, R7, R4, 0x10, 0x1f ;  /* 0x0a001f0004077f89 */ /* 0x000e2200000e0000 */
[----:B------:R-:W-:Y:S02]  /*10a40*/  LEA R27, R25, R0, 0x18 ;  /* 0x00000000191b7211 */ /* 0x000fe400078ec0ff */
[----:B------:R-:W-:Y:S01]  /*10a50*/  ISETP.NE.AND P2, PT, R16, RZ, PT ;  /* 0x000000ff1000720c */ /* 0x000fe20003f45270 */
[----:B------:R-:W1:Y:S01]  /*10a60*/  SHFL.DOWN PT, R9, R5, 0x10, 0x1f ;  /* 0x0a001f0005097f89 */ /* 0x000e6200000e0000 */
[----:B------:R-:W-:-:S03]  /*10a70*/  ISETP.GE.U32.AND P3, PT, R48, UR31, PT ;  /* 0x0000001f30007c0c */ /* 0x000fc6000bf66070 */
[----:B------:R-:W-:Y:S01]  /*10a80*/  LDS.64 R14, [R27+0x8] ;  /* 0x000008001b0e7984 */ /* 0x000fe20000000a00 */
[----:B------:R-:W-:Y:S01]  /*10a90*/  BAR.SYNC.DEFER_BLOCKING 0x0 ;  /* 0x0000000000007b1d */ /* 0x000fe20000010000 */
        /* <DEDUP_REMOVED lines=20> */
[----:B0-----:R-:W-:-:S04]  /*10be0*/  IADD3 R6, P0, P1, RZ, R7, R6 ;  /* 0x00000007ff067210 */ /* 0x001fc8000791e006 */
[----:B-1----:R-:W-:Y:S02]  /*10bf0*/  IADD3.X R7, PT, PT, R4, R9, RZ, P0, P1 ;  /* 0x0000000904077210 */ /* 0x002fe400007e24ff */
[----:B------:R-:W-:Y:S02]  /*10c00*/  CS2R R4, SRZ ;  /* 0x0000000000047805 */ /* 0x000fe4000001ff00 */
[----:B------:R-:W-:Y:S01]  /*10c10*/  ISETP.GT.U32.AND P0, PT, R48, 0x1f, PT ;  /* 0x0000001f3000780c */ /* 0x000fe20003f04070 */
[----:B------:R0:W-:Y:S01]  /*10c20*/  @!P2 STS.64 [R24], R6 ;  /* 0x000000061800a388 */ /* 0x0001e20000000a00 */
[----:B------:R-:W-:Y:S06]  /*10c30*/  BAR.SYNC.DEFER_BLOCKING 0x0 ;  /* 0x0000000000007b1d */ /* 0x000fec0000010000 */
[----:B------:R0:W1:Y:S05]  /*10c40*/  @!P3 LDS.64 R4, [R26] ;  /* 0x000000001a04b984 */ /* 0x00006a0000000a00 */
        /* <DEDUP_REMOVED lines=26> */
.L_x_488:
[----:B0-----:R-:W-:-:S04]  /*10df0*/  IADD3 R4, P0, P2, RZ, R5, R4 ;  /* 0x00000005ff047210 */ /* 0x001fc80007a1e004 */
[----:B--2---:R-:W-:-:S05]  /*10e00*/  IADD3.X R5, PT, PT, R22, R7, RZ, P0, P2 ;  /* 0x0000000716057210 */ /* 0x004fca00007e44ff */
[----:B------:R0:W-:Y:S04]  /*10e10*/  @!P1 STS.64 [R27+0x8], R4 ;  /* 0x000008041b009388 */ /* 0x0001e80000000a00 */
.L_x_198:
[----:B------:R-:W-:Y:S05]  /*10e20*/  WARPSYNC.ALL ;  /* 0x0000000000007948 */ /* 0x000fea0003800000 */
[----:B------:R-:W-:Y:S01]  /*10e30*/  ISETP.GT.U32.AND P0, PT, R48, 0x153, PT ;  /* 0x000001533000780c */ /* 0x000fe20003f04070 */
[----:B------:R-:W-:Y:S01]  /*10e40*/  BAR.SYNC.DEFER_BLOCKING 0x0 ;  /* 0x0000000000007b1d */ /* 0x000fe20000010000 */
[----:B01----:R-:W-:-:S05]  /*10e50*/  CS2R R4, SRZ ;  /* 0x0000000000047805 */ /* 0x003fca000001ff00 */
[----:B------:R-:W-:Y:S06]  /*10e60*/  BSSY.RECONVERGENT B0, `(.L_x_200) ;  /* 0x000001e000007945 */ /* 0x000fec0003800200 */
[----:B------:R-:W-:Y:S05]  /*10e70*/  @P0 BRA `(.L_x_201) ;  /* 0x0000000000700947 */ /* 0x000fea0003800000 */
[----:B------:R-:W0:Y:S01]  /*10e80*/  S2R R4, SR_CTAID.X ;  /* 0x0000000000047919 */ /* 0x000e220000002500 */
[----:B------:R-:W-:Y:S02]  /*10e90*/  VIADD R10, R0, 0x110 ;  /* 0x00000110000a7836 */ /* 0x000fe40000000000 */
[----:B------:R-:W-:-:S03]  /*10ea0*/  IMAD.MOV.U32 R6, RZ, RZ, R48 ;  /* 0x000000ffff067224 */ /* 0x000fc600078e0030 */
[----:B------:R-:W-:Y:S01]  /*10eb0*/  LEA R13, R25, R10, 0x18 ;  /* 0x0000000a190d7211 */ /* 0x000fe200078ec0ff */
[----:B0-----:R-:W-:-:S05]  /*10ec0*/  IMAD.SHL.U32 R4, R4, 0x4, RZ ;  /* 0x0000000404047824 */ /* 0x001fca00078e00ff */
[----:B------:R-:W-:Y:S02]  /*10ed0*/  LOP3.LUT R8, R4, 0x7ffffffc, RZ, 0xc0, !PT ;  /* 0x7ffffffc04087812 */ /* 0x000fe400078ec0ff */
[----:B------:R-:W-:Y:S02]  /*10ee0*/  CS2R R4, SRZ ;  /* 0x0000000000047805 */ /* 0x000fe4000001ff00 */
[----:B------:R-:W-:-:S07]  /*10ef0*/  IADD3 R11, PT, PT, R17, 0x1, R8 ;  /* 0x00000001110b7810 */ /* 0x000fce0007ffe008 */
.L_x_202:
        /* <DEDUP_REMOVED lines=20> */
.L_x_201:
[----:B------:R-:W-:Y:S05]  /*11040*/  BSYNC.RECONVERGENT B0 ;  /* 0x0000000000007941 */ /* 0x000fea0003800200 */
.L_x_200:
[----:B------:R-:W0:Y:S01]  /*11050*/  SHFL.DOWN PT, R7, R4, 0x10, 0x1f ;  /* 0x0a001f0004077f89 */ /* 0x000e2200000e0000 */
[----:B------:R-:W-:Y:S02]  /*11060*/  ISETP.NE.AND P2, PT, R16, RZ, PT ;  /* 0x000000ff1000720c */ /* 0x000fe40003f45270 */
[----:B------:R-:W-:Y:S01]  /*11070*/  ISETP.GE.U32.AND P3, PT, R48, UR31, PT ;  /* 0x0000001f30007c0c */ /* 0x000fe2000bf66070 */
        /* <DEDUP_REMOVED lines=15> */
[----:B------:R-:W-:Y:S04]  /*11170*/  LDS.64 R12, [R27+0x8] ;  /* 0x000008001b0c7984 */ /* 0x000fe80000000a00 */
[----:B------:R-:W1:Y:S01]  /*11180*/  SHFL.DOWN PT, R4, R11, 0x2, 0x1f ;  /* 0x08401f000b047f89 */ /* 0x000e6200000e0000 */
[----:B------:R-:W-:Y:S01]  /*11190*/  BAR.SYNC.DEFER_BLOCKING 0x0 ;  /* 0x0000000000007b1d */ /* 0x000fe20000010000 */
        /* <DEDUP_REMOVED lines=38> */
.L_x_499:
[----:B0-----:R-:W-:-:S04]  /*11400*/  IADD3 R4, P0, P2, RZ, R5, R4 ;  /* 0x00000005ff047210 */ /* 0x001fc80007a1e004 */
[----:B--2---:R-:W-:-:S05]  /*11410*/  IADD3.X R5, PT, PT, R22, R7, RZ, P0, P2 ;  /* 0x0000000716057210 */ /* 0x004fca00007e44ff */
[----:B------:R0:W-:Y:S04]  /*11420*/  @!P1 STS.64 [R27+0x8], R4 ;  /* 0x000008041b009388 */ /* 0x0001e80000000a00 */
.L_x_203:
        /* <DEDUP_REMOVED lines=14> */
.L_x_207:
        /* <DEDUP_REMOVED lines=20> */
.L_x_206:
[----:B------:R-:W-:Y:S05]  /*11650*/  BSYNC.RECONVERGENT B0 ;  /* 0x0000000000007941 */ /* 0x000fea0003800200 */
.L_x_205:
        /* <DEDUP_REMOVED lines=22> */
[----:B-1----:R-:W-:Y:S02]  /*117c0*/  IADD3.X R9, PT, PT, R4, RZ, R11, P1, P0 ;  /* 0x000000ff04097210 */ /* 0x002fe40000fe040b */
[----:B------:R-:W-:Y:S04]  /*117d0*/  LDS.64 R10, [R27+0x8] ;  /* 0x000008001b0a7984 */ /* 0x000fe80000000a00 */
[----:B------:R-:W1:Y:S01]  /*117e0*/  SHFL.DOWN PT, R4, R9, 0x1, 0x1f ;  /* 0x08201f0009047f89 */ /* 0x000e6200000e0000 */
[----:B------:R-:W-:Y:S01]  /*117f0*/  BAR.SYNC.DEFER_BLOCKING 0x0 ;  /* 0x0000000000007b1d */ /* 0x000fe20000010000 */
        /* <DEDUP_REMOVED lines=33> */
.L_x_510:
[----:B0-----:R-:W-:-:S04]  /*11a10*/  IADD3 R4, P0, P2, RZ, R5, R4 ;  /* 0x00000005ff047210 */ /* 0x001fc80007a1e004 */
[----:B--2---:R-:W-:-:S05]  /*11a20*/  IADD3.X R5, PT, PT, R22, R7, RZ, P0, P2 ;  /* 0x0000000716057210 */ /* 0x004fca00007e44ff */
[----:B------:R0:W-:Y:S04]  /*11a30*/  @!P1 STS.64 [R27+0x8], R4 ;  /* 0x000008041b009388 */ /* 0x0001e80000000a00 */
.L_x_208:
        /* <DEDUP_REMOVED lines=14> */
.L_x_212:
        /* <DEDUP_REMOVED lines=20> */
.L_x_211:
[----:B------:R-:W-:Y:S05]  /*11c60*/  BSYNC.RECONVERGENT B0 ;  /* 0x0000000000007941 */ /* 0x000fea0003800200 */
.L_x_210:
        /* <DEDUP_REMOVED lines=59> */
.L_x_521:
[----:B0-----:R-:W-:-:S04]  /*12020*/  IADD3 R4, P0, P2, RZ, R5, R4 ;  /* 0x00000005ff047210 */ /* 0x001fc80007a1e004 */
[----:B--2---:R-:W-:-:S05]  /*12030*/  IADD3.X R5, PT, PT, R22, R7, RZ, P0, P2 ;  /* 0x0000000716057210 */ /* 0x004fca00007e44ff */
[----:B------:R0:W-:Y:S04]  /*12040*/  @!P1 STS.64 [R27+0x8], R4 ;  /* 0x000008041b009388 */ /* 0x0001e80000000a00 */
.L_x_213:
        /* <DEDUP_REMOVED lines=14> */
.L_x_217:
        /* <DEDUP_REMOVED lines=20> */
.L_x_216:
[----:B------:R-:W-:Y:S05]  /*12270*/  BSYNC.RECONVERGENT B0 ;  /* 0x0000000000007941 */ /* 0x000fea0003800200 */
.L_x_215:
        /* <DEDUP_REMOVED lines=59> */
.L_x_532:
[----:B0-----:R-:W-:-:S04]  /*12630*/  IADD3 R4, P0, P2, RZ, R5, R4 ;  /* 0x00000005ff047210 */ /* 0x001fc80007a1e004 */
[----:B--2---:R-:W-:-:S05]  /*12640*/  IADD3.X R5, PT, PT, R22, R29, RZ, P0, P2 ;  /* 0x0000001d16057210 */ /* 0x004fca00007e44ff */
[----:B------:R0:W-:Y:S04]  /*12650*/  @!P1 STS.64 [R27+0x8], R4 ;  /* 0x000008041b009388 */ /* 0x0001e80000000a00 */
.L_x_218:
        /* <DEDUP_REMOVED lines=14> */
.L_x_222:
        /* <DEDUP_REMOVED lines=20> */
.L_x_221:
[----:B------:R-:W-:Y:S05]  /*12880*/  BSYNC.RECONVERGENT B0 ;  /* 0x0000000000007941 */ /* 0x000fea0003800200 */
.L_x_220:
        /* <DEDUP_REMOVED lines=27> */
[----:B------:R0:W1:Y:S01]  /*12a40*/  LDS.64 R4, [R27+0x8] ;  /* 0x000008001b047984 */ /* 0x0000620000000a00 */
[----:B------:R-:W-:Y:S01]  /*12a50*/  BAR.SYNC.DEFER_BLOCKING 0x0 ;  /* 0x0000000000007b1d */ /* 0x000fe20000010000 */
[----:B------:R-:W-:-:S05]  /*12a60*/  ISETP.GT.U32.AND P0, PT, R48, 0x1f, PT ;  /* 0x0000001f3000780c */ /* 0x000fca0003f04070 */
[----:B------:R0:W-:Y:S02]  /*12a70*/  @!P2 STS.64 [R24], R18 ;  /* 0x000000121800a388 */ /* 0x0001e40000000a00 */
[----:B------:R-:W-:Y:S06]  /*12a80*/  BAR.SYNC.DEFER_BLOCKING 0x0 ;  /* 0x0000000000007b1d */ /* 0x000fec0000010000 */
[----:B------:R0:W2:Y:S01]  /*12a90*/  @!P3 LDS.64 R28, [R26] ;  /* 0x000000001a1cb984 */ /* 0x0000a20000000a00 */
[----:B------:R-:W-:Y:S05]  /*12aa0*/  @P0 BRA `(.L_x_223) ;  /* 0x0000000000700947 */ /* 0x000fea0003800000 */
[----:B------:R-:W-:Y:S01]  /*12ab0*/  UMOV UR30, 0xffffffff ;  /* 0xffffffff001e7882 */ /* 0x000fe20000000000 */
[----:B------:R-:W-:Y:S02]  /*12ac0*/  ISETP.NE.AND P1, PT, R48, RZ, PT ;  /* 0x000000ff3000720c */ /* 0x000fe40003f25270 */
[----:B------:R-:W-:Y:S11]  /*12ad0*/  BRA.DIV UR30, `(.L_x_224) ;  /* 0x000001361edc7947 */ /* 0x000ff6000b800000 */
[----:B--2---:R-:W2:Y:S04]  /*12ae0*/  SHFL.DOWN PT, R31, R28, 0x10, 0x1f ;  /* 0x0a001f001c1f7f89 */ /* 0x004ea800000e0000 */
[----:B------:R-:W3:Y:S01]  /*12af0*/  SHFL.DOWN PT, R33, R29, 0x10, 0x1f ;  /* 0x0a001f001d217f89 */ /* 0x000ee200000e0000 */
[----:B--2---:R-:W-:-:S04]  /*12b00*/  IADD3 R22, P0, PT, R31, R28, RZ ;  /* 0x0000001c1f167210 */ /* 0x004fc80007f1e0ff */
[----:B------:R-:W-:Y:S01]  /*12b10*/  IADD3 R35, P2, PT, RZ, R22, RZ ;  /* 0x00000016ff237210 */ /* 0x000fe20007f5e0ff */
[----:B------:R-:W2:Y:S03]  /*12b20*/  SHFL.DOWN PT, R30, R22, 0x8, 0x1f ;  /* 0x09001f00161e7f89 */ /* 0x000ea600000e0000 */
[----:B---3--:R-:W-:-:S05]  /*12b30*/  IADD3.X R44, PT, PT, R33, RZ, R29, P2, P0 ;  /* 0x000000ff212c7210 */ /* 0x008fca00017e041d */
        /* <DEDUP_REMOVED lines=12> */
[----:B------:R-:W-:Y:S02]  /*12c00*/  IADD3 R29, P2, PT, RZ, R28, RZ ;  /* 0x0000001cff1d7210 */ /* 0x000fe40007f5e0ff */
[----:B------:R-:W2:Y:S02]  /*12c10*/  SHFL.DOWN PT, R28, R28, 0x1, 0x1f ;  /* 0x08201f001c1c7f89 */ /* 0x000ea400000e0000 */
[----:B---3--:R-:W-:-:S05]  /*12c20*/  IADD3.X R31, PT, PT, R22, RZ, R33, P2, P0 ;  /* 0x000000ff161f7210 */ /* 0x008fca00017e0421 */
[----:B------:R3:W4:Y:S04]  /*12c30*/  SHFL.DOWN PT, R22, R31, 0x1, 0x1f ;  /* 0x08201f001f167f89 */ /* 0x00072800000e0000 */
.L_x_543:
[----:B0-2---:R-:W-:-:S04]  /*12c40*/  IADD3 R18, P0, P2, RZ, R29, R28 ;  /* 0x0000001dff127210 */ /* 0x005fc80007a1e01c */
[----:B----4-:R-:W-:-:S05]  /*12c50*/  IADD3.X R19, PT, PT, R22, R31, RZ, P0, P2 ;  /* 0x0000001f16137210 */ /* 0x010fca00007e44ff */
[----:B------:R4:W-:Y:S04]  /*12c60*/  @!P1 STS.64 [R27+0x8], R18 ;  /* 0x000008121b009388 */ /* 0x0009e80000000a00 */
.L_x_223:
[----:B------:R-:W-:Y:S05]  /*12c70*/  WARPSYNC.ALL ;  /* 0x0000000000007948 */ /* 0x000fea0003800000 */
[----:B------:R-:W-:Y:S01]  /*12c80*/  ISETP.GT.U32.AND P0, PT, R48, 0x153, PT ;  /* 0x000001533000780c */ /* 0x000fe20003f04070 */
[----:B------:R-:W-:Y:S01]  /*12c90*/  BAR.SYNC.DEFER_BLOCKING 0x0 ;  /* 0x0000000000007b1d */ /* 0x000fe20000010000 */
[----:B0---4-:R-:W-:-:S05]  /*12ca0*/  CS2R R18, SRZ ;  /* 0x0000000000127805 */ /* 0x011fca000001ff00 */
[----:B------:R-:W-:Y:S06]  /*12cb0*/  BSSY.RECONVERGENT B0, `(.L_x_225) ;  /* 0x000001e000007945 */ /* 0x000fec0003800200 */
[----:B------:R-:W-:Y:S05]  /*12cc0*/  @P0 BRA `(.L_x_226) ;  /* 0x0000000000700947 */ /* 0x000fea0003800000 */
[----:B------:R-:W0:Y:S01]  /*12cd0*/  S2R R18, SR_CTAID.X ;  /* 0x0000000000127919 */ /* 0x000e220000002500 */
[----:B------:R-:W-:Y:S02]  /*12ce0*/  VIADD R22, R0, 0x110 ;  /* 0x0000011000167836 */ /* 0x000fe40000000000 */
[----:B------:R-:W-:-:S03]  /*12cf0*/  IMAD.MOV.U32 R20, RZ, RZ, R48 ;  /* 0x000000ffff147224 */ /* 0x000fc600078e0030 */
[----:B---3--:R-:W-:Y:S01]  /*12d00*/  LEA R31, R25, R22, 0x18 ;  /* 0x00000016191f7211 */ /* 0x008fe200078ec0ff */
[----:B0-----:R-:W-:-:S05]  /*12d10*/  IMAD.SHL.U32 R18, R18, 0x4, RZ ;  /* 0x0000000412127824 */ /* 0x001fca00078e00ff */
[----:B------:R-:W-:-:S04]  /*12d20*/  LOP3.LUT R18, R18, 0x7ffffffc, RZ, 0xc0, !PT ;  /* 0x7ffffffc12127812 */ /* 0x000fc800078ec0ff */
[----:B--2---:R-:W-:Y:S02]  /*12d30*/  IADD3 R29, PT, PT, R17, 0x3, R18 ;  /* 0x00000003111d7810 */ /* 0x004fe40007ffe012 */
[----:B------:R-:W-:-:S07]  /*12d40*/  CS2R R18, SRZ ;  /* 0x0000000000127805 */ /* 0x000fce000001ff00 */
.L_x_227:
        /* <DEDUP_REMOVED lines=20> */
.L_x_226:
[----:B------:R-:W-:Y:S05]  /*12e90*/  BSYNC.RECONVERGENT B0 ;  /* 0x0000000000007941 */ /* 0x000fea0003800200 */
.L_x_225:
[----:B------:R-:W0:Y:S01]  /*12ea0*/  SHFL.DOWN PT, R17, R18, 0x10, 0x1f ;  /* 0x0a001f0012117f89 */ /* 0x000e2200000e0000 */
[----:B------:R-:W-:Y:S02]  /*12eb0*/  ISETP.NE.AND P2, PT, R16, RZ, PT ;  /* 0x000000ff1000720c */ /* 0x000fe40003f45270 */
[----:B------:R-:W-:Y:S01]  /*12ec0*/  ISETP.GE.U32.AND P3, PT, R48, UR31, PT ;  /* 0x0000001f30007c0c */ /* 0x000fe2000bf66070 */
[----:B------:R-:W4:Y:S01]  /*12ed0*/  SHFL.DOWN PT, R21, R19, 0x10, 0x1f ;  /* 0x0a001f0013157f89 */ /* 0x000f2200000e0000 */
[----:B0-----:R-:W-:-:S04]  /*12ee0*/  IADD3 R30, P0, PT, R17, R18, RZ ;  /* 0x00000012111e7210 */ /* 0x001fc80007f1e0ff */
[----:B--2---:R-:W-:Y:S01]  /*12ef0*/  IADD3 R28, P1, PT, RZ, R30, RZ ;  /* 0x0000001eff1c7210 */ /* 0x004fe20007f3e0ff */
[----:B------:R-:W0:Y:S03]  /*12f00*/  SHFL.DOWN PT, R17, R30, 0x8, 0x1f ;  /* 0x09001f001e117f89 */ /* 0x000e2600000e0000 */
[----:B----4-:R-:W-:-:S05]  /*12f10*/  IADD3.X R21, PT, PT, R21, RZ, R19, P1, P0 ;  /* 0x000000ff15157210 */ /* 0x010fca0000fe0413 */
[----:B------:R-:W2:Y:S01]  /*12f20*/  SHFL.DOWN PT, R20, R21, 0x8, 0x1f ;  /* 0x09001f0015147f89 */ /* 0x000ea200000e0000 */
[----:B0-----:R-:W-:-:S04]  /*12f30*/  IADD3 R28, P0, PT, R17, R28, RZ ;  /* 0x0000001c111c7210 */ /* 0x001fc80007f1e0ff */
[----:B------:R-:W-:Y:S01]  /*12f40*/  IADD3 R22, P1, PT, RZ, R28, RZ ;  /* 0x0000001cff167210 */ /* 0x000fe20007f3e0ff */
[----:B------:R-:W0:Y:S03]  /*12f50*/  SHFL.DOWN PT, R17, R28, 0x4, 0x1f ;  /* 0x08801f001c117f89 */ /* 0x000e2600000e0000 */
[----:B--2---:R-:W-:-:S05]  /*12f60*/  IADD3.X R29, PT, PT, R20, RZ, R21, P1, P0 ;  /* 0x000000ff141d7210 */ /* 0x004fca0000fe0415 */
[----:B------:R-:W3:Y:S01]  /*12f70*/  SHFL.DOWN PT, R18, R29, 0x4, 0x1f ;  /* 0x08801f001d127f89 */ /* 0x000ee200000e0000 */
[----:B0-----:R-:W-:-:S04]  /*12f80*/  IADD3 R22, P0, PT, R17, R22, RZ ;  /* 0x0000001611167210 */ /* 0x001fc80007f1e0ff */
[----:B------:R-:W-:Y:S01]  /*12f90*/  IADD3 R20, P1, PT, RZ, R22, RZ ;  /* 0x00000016ff147210 */ /* 0x000fe20007f3e0ff */
[----:B------:R-:W0:Y:S03]  /*12fa0*/  SHFL.DOWN PT, R17, R22, 0x2, 0x1f ;  /* 0x08401f0016117f89 */ /* 0x000e2600000e0000 */
[----:B---3--:R-:W-:Y:S02]  /*12fb0*/  IADD3.X R31, PT, PT, R18, RZ, R29, P1, P0 ;  /* 0x000000ff121f7210 */ /* 0x008fe40000fe041d */
[----:B------:R-:W-:-:S03]  /*12fc0*/  CS2R R28, SRZ ;  /* 0x00000000001c7805 */ /* 0x000fc6000001ff00 */
[----:B------:R-:W2:Y:S01]  /*12fd0*/  SHFL.DOWN PT, R18, R31, 0x2, 0x1f ;  /* 0x08401f001f127f89 */ /* 0x000ea200000e0000 */
[----:B0-----:R-:W-:-:S04]  /*12fe0*/  IADD3 R21, P0, PT, R17, R20, RZ ;  /* 0x0000001411157210 */ /* 0x001fc80007f1e0ff */
[----:B------:R-:W-:-:S04]  /*12ff0*/  IADD3 R19, P1, PT, RZ, R21, RZ ;  /* 0x00000015ff137210 */ /* 0x000fc80007f3e0ff */
[----:B--2---:R-:W-:Y:S02]  /*13000*/  IADD3.X R20, PT, PT, R18, RZ, R31, P1, P0 ;  /* 0x000000ff12147210 */ /* 0x004fe40000fe041f */
[----:B------:R-:W0:Y:S04]  /*13010*/  SHFL.DOWN PT, R18, R21, 0x1, 0x1f ;  /* 0x08201f0015127f89 */ /* 0x000e2800000e0000 */
[----:B------:R-:W2:Y:S01]  /*13020*/  SHFL.DOWN PT, R17, R20, 0x1, 0x1f ;  /* 0x08201f0014117f89 */ /* 0x000ea200000e0000 */
[----:B0-----:R-:W-:-:S04]  /*13030*/  IADD3 R18, P0, P1, RZ, R19, R18 ;  /* 0x00000013ff127210 */ /* 0x001fc8000791e012 */
[----:B--2---:R-:W-:Y:S02]  /*13040*/  IADD3.X R19, PT, PT, R17, R20, RZ, P0, P1 ;  /* 0x0000001411137210 */ /* 0x004fe400007e24ff */
[----:B------:R0:W2:Y:S01]  /*13050*/  LDS.64 R16, [R27+0x8] ;  /* 0x000008001b107984 */ /* 0x0000a20000000a00 */
[----:B------:R-:W-:Y:S01]  /*13060*/  BAR.SYNC.DEFER_BLOCKING 0x0 ;  /* 0x0000000000007b1d */ /* 0x000fe20000010000 */
[----:B------:R-:W-:-:S05]  /*13070*/  ISETP.GT.U32.AND P0, PT, R48, 0x1f, PT ;  /* 0x0000001f3000780c */ /* 0x000fca0003f04070 */
[----:B------:R0:W-:Y:S02]  /*13080*/  @!P2 STS.64 [R24], R18 ;  /* 0x000000121800a388 */ /* 0x0001e40000000a00 */
[----:B------:R-:W-:Y:S06]  /*13090*/  BAR.SYNC.DEFER_BLOCKING 0x0 ;  /* 0x0000000000007b1d */ /* 0x000fec0000010000 */
[----:B------:R0:W3:Y:S01]  /*130a0*/  @!P3 LDS.64 R28, [R26] ;  /* 0x000000001a1cb984 */ /* 0x0000e20000000a00 */
[----:B------:R-:W-:Y:S05]  /*130b0*/  @P0 BRA `(.L_x_228) ;  /* 0x0000000000700947 */ /* 0x000fea0003800000 */
[----:B------:R-:W-:Y:S01]  /*130c0*/  UMOV UR30, 0xffffffff ;  /* 0xffffffff001e7882 */ /* 0x000fe20000000000 */
[----:B------:R-:W-:Y:S02]  /*130d0*/  ISETP.NE.AND P1, PT, R48, RZ, PT ;  /* 0x000000ff3000720c */ /* 0x000fe40003f25270 */
[----:B------:R-:W-:Y:S11]  /*130e0*/  BRA.DIV UR30, `(.L_x_229) ;  /* 0x000001361e687947 */ /* 0x000ff6000b800000 */
[----:B---3--:R-:W3:Y:S04]  /*130f0*/  SHFL.DOWN PT, R31, R28, 0x10, 0x1f ;  /* 0x0a001f001c1f7f89 */ /* 0x008ee800000e0000 */
[----:B------:R-:W4:Y:S01]  /*13100*/  SHFL.DOWN PT, R33, R29, 0x10, 0x1f ;  /* 0x0a001f001d217f89 */ /* 0x000f2200000e0000 */
[----:B---3--:R-:W-:-:S04]  /*13110*/  IADD3 R22, P0, PT, R31, R28, RZ ;  /* 0x0000001c1f167210 */ /* 0x008fc80007f1e0ff */
[----:B------:R-:W-:Y:S01]  /*13120*/  IADD3 R31, P2, PT, RZ, R22, RZ ;  /* 0x00000016ff1f7210 */ /* 0x000fe20007f5e0ff */
[----:B0-----:R-:W0:Y:S03]  /*13130*/  SHFL.DOWN PT, R24, R22, 0x8, 0x1f ;  /* 0x09001f0016187f89 */ /* 0x001e2600000e0000 */
[----:B----4-:R-:W-:-:S05]  /*13140*/  IADD3.X R43, PT, PT, R33, RZ, R29, P2, P0 ;  /* 0x000000ff212b7210 */ /* 0x010fca00017e041d */
[----:B------:R-:W3:Y:S01]  /*13150*/  SHFL.DOWN PT, R26, R43, 0x8, 0x1f ;  /* 0x09001f002b1a7f89 */ /* 0x000ee200000e0000 */
[----:B0-----:R-:W-:-:S04]  /*13160*/  IADD3 R30, P0, PT, R24, R31, RZ ;  /* 0x0000001f181e7210 */ /* 0x001fc80007f1e0ff */
[----:B------:R-:W-:Y:S01]  /*13170*/  IADD3 R31, P2, PT, RZ, R30, RZ ;  /* 0x0000001eff1f7210 */ /* 0x000fe20007f5e0ff */
[----:B------:R-:W0:Y:S03]  /*13180*/  SHFL.DOWN PT, R24, R30, 0x4, 0x1f ;  /* 0x08801f001e187f89 */ /* 0x000e2600000e0000 */
[----:B---3--:R-:W-:-:S05]  /*13190*/  IADD3.X R35, PT, PT, R26, RZ, R43, P2, P0 ;  /* 0x000000ff1a237210 */ /* 0x008fca00017e042b */
[----:B------:R-:W3:Y:S01]  /*131a0*/  SHFL.DOWN PT, R26, R35, 0x4, 0x1f ;  /* 0x08801f00231a7f89 */ /* 0x000ee200000e0000 */
[----:B0-----:R-:W-:-:S04]  /*131b0*/  IADD3 R28, P0, PT, R24, R31, RZ ;  /* 0x0000001f181c7210 */ /* 0x001fc80007f1e0ff */
[----:B------:R-:W-:Y:S01]  /*131c0*/  IADD3 R29, P2, PT, RZ, R28, RZ ;  /* 0x0000001cff1d7210 */ /* 0x000fe20007f5e0ff */
[----:B------:R-:W0:Y:S03]  /*131d0*/  SHFL.DOWN PT, R24, R28, 0x2, 0x1f ;  /* 0x08401f001c187f89 */ /* 0x000e2600000e0000 */
[----:B---3--:R-:W-:-:S05]  /*131e0*/  IADD3.X R33, PT, PT, R26, RZ, R35, P2, P0 ;  /* 0x000000ff1a217210 */ /* 0x008fca00017e0423 */
[----:B------:R-:W3:Y:S01]  /*131f0*/  SHFL.DOWN PT, R22, R33, 0x2, 0x1f ;  /* 0x08401f0021167f89 */ /* 0x000ee200000e0000 */
[----:B0-----:R-:W-:-:S04]  /*13200*/  IADD3 R24, P0, PT, R24, R29, RZ ;  /* 0x0000001d18187210 */ /* 0x001fc80007f1e0ff */
[----:B------:R-:W-:Y:S02]  /*13210*/  IADD3 R29, P2, PT, RZ, R24, RZ ;  /* 0x00000018ff1d7210 */ /* 0x000fe40007f5e0ff */
[----:B------:R-:W0:Y:S02]  /*13220*/  SHFL.DOWN PT, R24, R24, 0x1, 0x1f ;  /* 0x08201f0018187f89 */ /* 0x000e2400000e0000 */
[----:B---3--:R-:W-:-:S05]  /*13230*/  IADD3.X R31, PT, PT, R22, RZ, R33, P2, P0 ;  /* 0x000000ff161f7210 */ /* 0x008fca00017e0421 */
[----:B------:R3:W4:Y:S04]  /*13240*/  SHFL.DOWN PT, R22, R31, 0x1, 0x1f ;  /* 0x08201f001f167f89 */ /* 0x00072800000e0000 */
.L_x_554:
[----:B0-----:R-:W-:-:S04]  /*13250*/  IADD3 R18, P0, P2, RZ, R29, R24 ;  /* 0x0000001dff127210 */ /* 0x001fc80007a1e018 */
[----:B----4-:R-:W-:-:S05]  /*13260*/  IADD3.X R19, PT, PT, R22, R31, RZ, P0, P2 ;  /* 0x0000001f16137210 */ /* 0x010fca00007e44ff */
[----:B------:R4:W-:Y:S04]  /*13270*/  @!P1 STS.64 [R27+0x8], R18 ;  /* 0x000008121b009388 */ /* 0x0009e80000000a00 */
.L_x_228:
[----:B------:R-:W-:Y:S01]  /*13280*/  ISETP.GT.U32.AND P0, PT, R48, 0x153, PT ;  /* 0x000001533000780c */ /* 0x000fe20003f04070 */
[----:B------:R-:W-:Y:S05]  /*13290*/  WARPSYNC.ALL ;  /* 0x0000000000007948 */ /* 0x000fea0003800000 */
[----:B------:R-:W-:Y:S06]  /*132a0*/  BAR.SYNC.DEFER_BLOCKING 0x0 ;  /* 0x0000000000007b1d */ /* 0x000fec0000010000 */
[----:B------:R-:W-:Y:S04]  /*132b0*/  BSSY.RECONVERGENT B0, `(.L_x_230) ;  /* 0x00004e1000007945 */ /* 0x000fe80003800200 */
[----:B------:R-:W-:Y:S05]  /*132c0*/  @P0 BRA `(.L_x_231) ;  /* 0x0000004c007c0947 */ /* 0x000fea0003800000 */
[----:B------:R0:W0:Y:S02]  /*132d0*/  LDS.64 R20, [R27+0x8] ;  /* 0x000008001b147984 */ /* 0x0000240000000a00 */
.L_x_236:
[----:B0---4-:R-:W0:Y:S01]  /*132e0*/  LDC.64 R18, c[0x0][0x398] ;  /* 0x0000e600ff127b82 */ /* 0x011e220000000a00 */
[----:B------:R-:W-:Y:S01]  /*132f0*/  UMOV UR30, 0x400 ;  /* 0x00000400001e7882 */ /* 0x000fe20000000000 */
[----:B------:R-:W-:Y:S01]  /*13300*/  IMAD.MOV.U32 R55, RZ, RZ, RZ ;  /* 0x000000ffff377224 */ /* 0x000fe200078e00ff */
[----:B------:R-:W-:Y:S01]  /*13310*/  CS2R R44, SRZ ;  /* 0x00000000002c7805 */ /* 0x000fe2000001ff00 */
[----:B------:R-:W-:Y:S01]  /*13320*/  IMAD.U32 R0, RZ, RZ, UR30 ;  /* 0x0000001eff007e24 */ /* 0x000fe2000f8e00ff */
[----:B------:R-:W-:Y:S01]  /*13330*/  CS2R R50, SRZ ;  /* 0x0000000000327805 */ /* 0x000fe2000001ff00 */
[----:B------:R-:W-:Y:S01]  /*13340*/  IMAD.MOV.U32 R49, RZ, RZ, RZ ;  /* 0x000000ffff317224 */ /* 0x000fe200078e00ff */
[----:B------:R-:W-:Y:S01]  /*13350*/  CS2R R46, SRZ ;  /* 0x00000000002e7805 */ /* 0x000fe2000001ff00 */
[----:B------:R-:W4:Y:S01]  /*13360*/  S2UR UR31, SR_CgaCtaId ;  /* 0x00000000001f79c3 */ /* 0x000f220000008800 */
[----:B------:R-:W-:Y:S01]  /*13370*/  VIADD R22, R0, 0x110 ;  /* 0x0000011000167836 */ /* 0x000fe20000000000 */
[----:B------:R-:W-:Y:S01]  /*13380*/  CS2R R34, SRZ ;  /* 0x0000000000227805 */ /* 0x000fe2000001ff00 */
[----:B------:R-:W-:Y:S01]  /*13390*/  IMAD.MOV.U32 R43, RZ, RZ, RZ ;  /* 0x000000ffff2b7224 */ /* 0x000fe200078e00ff */
[----:B------:R-:W-:-:S02]  /*133a0*/  CS2R R32, SRZ ;  /* 0x0000000000207805 */ /* 0x000fc4000001ff00 */
[----:B---3--:R-:W-:Y:S02]  /*133b0*/  CS2R R30, SRZ ;  /* 0x00000000001e7805 */ /* 0x008fe4000001ff00 */
[----:B------:R-:W-:Y:S01]  /*133c0*/  CS2R R28, SRZ ;  /* 0x00000000001c7805 */ /* 0x000fe2000001ff00 */
[----:B0-----:R-:W-:-:S04]  /*133d0*/  IMAD.WIDE.U32 R26, R42, 0x2a8, R18 ;  /* 0x000002a82a1a7825 */ /* 0x001fc800078e0012 */
[----:B------:R-:W-:-:S04]  /*133e0*/  IMAD.WIDE.U32 R26, R42, 0xe19d8, R26 ;  /* 0x000e19d82a1a7825 */ /* 0x000fc800078e001a */
[----:B----4-:R-:W-:-:S05]  /*133f0*/  IMAD.U32 R25, RZ, RZ, UR31 ;  /* 0x0000001fff197e24 */ /* 0x010fca000f8e00ff */
[----:B------:R-:W-:-:S07]  /*13400*/  LEA R22, R25, R22, 0x18 ;  /* 0x0000001619167211 */ /* 0x000fce00078ec0ff */
.L_x_232:
[----:B------:R-:W-:-:S05]  /*13410*/  IMAD R53, R55, 0x550, R48 ;  /* 0x0000055037357824 */ /* 0x000fca00078e0230 */
[----:B------:R-:W-:-:S05]  /*13420*/  IADD3 R52, P0, PT, R53, R26, RZ ;  /* 0x0000001a35347210 */ /* 0x000fca0007f1e0ff */
[----:B------:R-:W-:-:S05]  /*13430*/  IMAD.X R53, RZ, RZ, R27, P0 ;  /* 0x000000ffff357224 */ /* 0x000fca00000e061b */
[----:B------:R-:W3:Y:S04]  /*13440*/  LDG.E.U8.CONSTANT R54, desc[UR38][R52.64+0x1d9cf0] ;  /* 0x1d9cf02634367981 */ /* 0x000ee8000c1e9100 */
[----:B------:R0:W3:Y:S01]  /*13450*/  LDG.E.U8.CONSTANT R57, desc[UR38][R52.64+0x1d97a0] ;  /* 0x1d97a02634397981 */ /* 0x0000e2000c1e9100 */
[----:B------:R-:W-:Y:S02]  /*13460*/  IMAD.IADD R24, R22, 0x1, R55 ;  /* 0x0000000116187824 */ /* 0x000fe400078e0237 */
[----:B------:R-:W-:-:S03]  /*13470*/  VIADD R55, R55, 0x2 ;  /* 0x0000000237377836 */ /* 0x000fc60000000000 */
[----:B------:R-:W0:Y:S04]  /*13480*/  LDS.U16 R56, [R24] ;  /* 0x0000000018387984 */ /* 0x000e280000000400 */
[----:B------:R-:W4:Y:S04]  /*13490*/  LDS.U16 R58, [R24+0x550] ;  /* 0x00055000183a7984 */ /* 0x000f280000000400 */
[----:B------:R-:W5:Y:S04]  /*134a0*/  LDS.U16 R60, [R24+0xaa0] ;  /* 0x000aa000183c7984 */ /* 0x000f680000000400 */
[----:B------:R-:W-:Y:S04]  /*134b0*/  LDS.U16 R63, [R24+0x1540] ;  /* 0x00154000183f7984 */ /* 0x000fe80000000400 */
[----:B------:R-:W1:Y:S04]  /*134c0*/  LDS.U16 R65, [R24+0x1fe0] ;  /* 0x001fe00018417984 */ /* 0x000e680000000400 */
[----:B------:R-:W-:Y:S04]  /*134d0*/  LDS.U16 R62, [R24+0xff0] ;  /* 0x000ff000183e7984 */ /* 0x000fe80000000400 */
[----:B------:R-:W2:Y:S04]  /*134e0*/  LDS.U16 R64, [R24+0x1a90] ;  /* 0x001a900018407984 */ /* 0x000ea80000000400 */
[----:B------:R5:W2:Y:S01]  /*134f0*/  LDS.U16 R66, [R24+0x2530] ;  /* 0x0025300018427984 */ /* 0x000aa20000000400 */
[----:B0-----:R-:W-:-:S02]  /*13500*/  PRMT R52, R56, 0x8880, RZ ;  /* 0x0000888038347816 */ /* 0x001fc400000000ff */
[----:B------:R-:W-:Y:S02]  /*13510*/  PRMT R53, R56, 0x9991, RZ ;  /* 0x0000999138357816 */ /* 0x000fe400000000ff */
[C---:B----4-:R-:W-:Y:S02]  /*13520*/  PRMT R56, R58.reuse, 0x8880, RZ ;  /* 0x000088803a387816 */ /* 0x050fe400000000ff */
[----:B------:R-:W-:Y:S02]  /*13530*/  PRMT R59, R58, 0x9991, RZ ;  /* 0x000099913a3b7816 */ /* 0x000fe400000000ff */
[----:B------:R-:W-:Y:S02]  /*13540*/  PRMT R56, R56, 0x7710, RZ ;  /* 0x0000771038387816 */ /* 0x000fe400000000ff */
[----:B------:R-:W-:Y:S02]  /*13550*/  PRMT R59, R59, 0x7710, RZ ;  /* 0x000077103b3b7816 */ /* 0x000fe400000000ff */
[----:B------:R-:W-:-:S02]  /*13560*/  PRMT R52, R52, 0x7710, RZ ;  /* 0x0000771034347816 */ /* 0x000fc400000000ff */
[----:B------:R-:W-:Y:S02]  /*13570*/  PRMT R53, R53, 0x7710, RZ ;  /* 0x0000771035357816 */ /* 0x000fe400000000ff */
[----:B------:R-:W-:Y:S02]  /*13580*/  PRMT R56, R56, 0x5410, R59 ;  /* 0x0000541038387816 */ /* 0x000fe4000000003b */
[----:B------:R-:W-:Y:S02]  /*13590*/  PRMT R52, R52, 0x5410, R53 ;  /* 0x0000541034347816 */ /* 0x000fe40000000035 */
[C---:B-----5:R-:W-:Y:S02]  /*135a0*/  PRMT R24, R60.reuse, 0x8880, RZ ;  /* 0x000088803c187816 */ /* 0x060fe400000000ff */
[----:B------:R-:W-:Y:S02]  /*135b0*/  PRMT R61, R60, 0x9991, RZ ;  /* 0x000099913c3d7816 */ /* 0x000fe400000000ff */
[----:B------:R-:W-:-:S02]  /*135c0*/  PRMT R24, R24, 0x7710, RZ ;  /* 0x0000771018187816 */ /* 0x000fc400000000ff */
[----:B------:R-:W-:Y:S02]  /*135d0*/  PRMT R61, R61, 0x7710, RZ ;  /* 0x000077103d3d7816 */ /* 0x000fe400000000ff */
[----:B-1----:R-:W-:Y:S02]  /*135e0*/  PRMT R58, R65, 0x8880, RZ ;  /* 0x00008880413a7816 */ /* 0x002fe400000000ff */
[----:B------:R-:W-:Y:S02]  /*135f0*/  PRMT R24, R24, 0x5410, R61 ;  /* 0x0000541018187816 */ /* 0x000fe4000000003d */
[----:B--2---:R-:W-:Y:S02]  /*13600*/  PRMT R61, R64, 0x9991, RZ ;  /* 0x00009991403d7816 */ /* 0x004fe400000000ff */
[----:B------:R-:W-:Y:S02]  /*13610*/  PRMT R60, R66, 0x8880, RZ ;  /* 0x00008880423c7816 */ /* 0x000fe400000000ff */
[----:B------:R-:W-:-:S02]  /*13620*/  PRMT R61, R61, 0x7710, RZ ;  /* 0x000077103d3d7816 */ /* 0x000fc400000000ff */
[----:B------:R-:W-:Y:S02]  /*13630*/  PRMT R58, R58, 0x7710, RZ ;  /* 0x000077103a3a7816 */ /* 0x000fe400000000ff */
[----:B------:R-:W-:Y:S02]  /*13640*/  PRMT R60, R60, 0x7710, RZ ;  /* 0x000077103c3c7816 */ /* 0x000fe400000000ff */
[----:B---3--:R-:W-:Y:S01]  /*13650*/  PRMT R54, R57, 0x3340, R54 ;  /* 0x0000334039367816 */ /* 0x008fe20000000036 */
[----:B------:R-:W-:-:S05]  /*13660*/  IMAD.MOV.U32 R57, RZ, RZ, 0x5410 ;  /* 0x00005410ff397424 */ /* 0x000fca00078e00ff */
[----:B------:R-:W-:Y:S02]  /*13670*/  PRMT R57, R54, R57, UR5 ;  /* 0x0000000536397e16 */ /* 0x000fe40008000039 */
[----:B------:R-:W-:-:S03]  /*13680*/  PRMT R54, R63, 0x8880, RZ ;  /* 0x000088803f367816 */ /* 0x000fc600000000ff */
[-C--:B------:R-:W-:Y:S01]  /*13690*/  IDP.2A.LO.S16.S8 R59, R56, R57.reuse, RZ ;  /* 0x00000039383b7226 */ /* 0x080fe200000016ff */
[----:B------:R-:W-:Y:S01]  /*136a0*/  PRMT R56, R64, 0x8880, RZ ;  /* 0x0000888040387816 */ /* 0x000fe200000000ff */
[-C--:B------:R-:W-:Y:S01]  /*136b0*/  IDP.2A.LO.S16.S8 R53, R52, R57.reuse, RZ ;  /* 0x0000003934357226 */ /* 0x080fe200000016ff */
[----:B------:R-:W-:Y:S01]  /*136c0*/  PRMT R52, R62, 0x8880, RZ ;  /* 0x000088803e347816 */ /* 0x000fe200000000ff */
[----:B------:R-:W-:Y:S01]  /*136d0*/  IDP.2A.LO.S16.S8 R24, R24, R57, RZ ;  /* 0x0000003918187226 */ /* 0x000fe200000016ff */
[----:B------:R-:W-:Y:S02]  /*136e0*/  IADD3 R30, P1, PT, R59, R30, RZ ;  /* 0x0000001e3b1e7210 */ /* 0x000fe40007f3e0ff */
[----:B------:R-:W-:Y:S02]  /*136f0*/  IADD3 R50, P0, PT, R53, R50, RZ ;  /* 0x0000003235327210 */ /* 0x000fe40007f1e0ff */
[----:B------:R-:W-:Y:S02]  /*13700*/  LEA.HI.X.SX32 R28, R59, R28, 0x1, P1 ;  /* 0x0000001c3b1c7211 */ /* 0x000fe400008f0eff */
[----:B------:R-:W-:-:S02]  /*13710*/  PRMT R59, R63, 0x9991, RZ ;  /* 0x000099913f3b7816 */ /* 0x000fc400000000ff */
[----:B------:R-:W-:Y:S02]  /*13720*/  LEA.HI.X.SX32 R32, R53, R32, 0x1, P0 ;  /* 0x0000002035207211 */ /* 0x000fe400000f0eff */
[----:B------:R-:W-:Y:S02]  /*13730*/  PRMT R63, R65, 0x9991, RZ ;  /* 0x00009991413f7816 */ /* 0x000fe400000000ff */
[----:B------:R-:W-:Y:S02]  /*13740*/  PRMT R53, R62, 0x9991, RZ ;  /* 0x000099913e357816 */ /* 0x000fe400000000ff */
[----:B------:R-:W-:Y:S02]  /*13750*/  PRMT R65, R66, 0x9991, RZ ;  /* 0x0000999142417816 */ /* 0x000fe400000000ff */
[----:B------:R-:W-:Y:S02]  /*13760*/  PRMT R52, R52, 0x7710, RZ ;  /* 0x0000771034347816 */ /* 0x000fe400000000ff */
[----:B------:R-:W-:-:S02]  /*13770*/  PRMT R53, R53, 0x7710, RZ ;  /* 0x0000771035357816 */ /* 0x000fc400000000ff */
[----:B------:R-:W-:Y:S02]  /*13780*/  PRMT R54, R54, 0x7710, RZ ;  /* 0x0000771036367816 */ /* 0x000fe400000000ff */
[----:B------:R-:W-:Y:S02]  /*13790*/  PRMT R59, R59, 0x7710, RZ ;  /* 0x000077103b3b7816 */ /* 0x000fe400000000ff */
[----:B------:R-:W-:Y:S02]  /*137a0*/  PRMT R56, R56, 0x7710, RZ ;  /* 0x0000771038387816 */ /* 0x000fe400000000ff */
[----:B------:R-:W-:Y:S02]  /*137b0*/  PRMT R63, R63, 0x7710, RZ ;  /* 0x000077103f3f7816 */ /* 0x000fe400000000ff */
[----:B------:R-:W-:Y:S02]  /*137c0*/  PRMT R65, R65, 0x7710, RZ ;  /* 0x0000771041417816 */ /* 0x000fe400000000ff */
[----:B------:R-:W-:-:S02]  /*137d0*/  ISETP.NE.AND P0, PT, R55, 0x154, PT ;  /* 0x000001543700780c */ /* 0x000fc40003f05270 */
[----:B------:R-:W-:Y:S02]  /*137e0*/  PRMT R52, R52, 0x5410, R53 ;  /* 0x0000541034347816 */ /* 0x000fe40000000035 */
[----:B------:R-:W-:Y:S02]  /*137f0*/  PRMT R54, R54, 0x5410, R59 ;  /* 0x0000541036367816 */ /* 0x000fe4000000003b */
[----:B------:R-:W-:Y:S01]  /*13800*/  PRMT R56, R56, 0x5410, R61 ;  /* 0x0000541038387816 */ /* 0x000fe2000000003d */
[-C--:B------:R-:W-:Y:S01]  /*13810*/  IDP.2A.LO.S16.S8 R52, R52, R57.reuse, RZ ;  /* 0x0000003934347226 */ /* 0x080fe200000016ff */
[----:B------:R-:W-:Y:S01]  /*13820*/  PRMT R58, R58, 0x5410, R63 ;  /* 0x000054103a3a7816 */ /* 0x000fe2000000003f */
[-C--:B------:R-:W-:Y:S01]  /*13830*/  IDP.2A.LO.S16.S8 R54, R54, R57.reuse, RZ ;  /* 0x0000003936367226 */ /* 0x080fe200000016ff */
[----:B------:R-:W-:Y:S01]  /*13840*/  PRMT R60, R60, 0x5410, R65 ;  /* 0x000054103c3c7816 */ /* 0x000fe20000000041 */
[-C--:B------:R-:W-:Y:S01]  /*13850*/  IDP.2A.LO.S16.S8 R56, R56, R57.reuse, RZ ;  /* 0x0000003938387226 */ /* 0x080fe200000016ff */
[----:B------:R-:W-:Y:S01]  /*13860*/  IADD3 R34, P1, PT, R24, R34, RZ ;  /* 0x0000002218227210 */ /* 0x000fe20007f3e0ff */
[----:B------:R-:W-:Y:S01]  /*13870*/  IDP.2A.LO.S16.S8 R58, R58, R57, RZ ;  /* 0x000000393a3a7226 */ /* 0x000fe200000016ff */
[----:B------:R-:W-:Y:S01]  /*13880*/  IADD3 R47, P2, PT, R52, R47, RZ ;  /* 0x0000002f342f7210 */ /* 0x000fe20007f5e0ff */
[----:B------:R-:W-:Y:S01]  /*13890*/  IDP.2A.LO.S16.S8 R60, R60, R57, RZ ;  /* 0x000000393c3c7226 */ /* 0x000fe200000016ff */
[----:B------:R-:W-:-:S02]  /*138a0*/  IADD3 R44, P3, PT, R54, R44, RZ ;  /* 0x0000002c362c7210 */ /* 0x000fc40007f7e0ff */
[----:B------:R-:W-:Y:S02]  /*138b0*/  IADD3 R46, P4, PT, R56, R46, RZ ;  /* 0x0000002e382e7210 */ /* 0x000fe40007f9e0ff */
[----:B------:R-:W-:Y:S02]  /*138c0*/  IADD3 R51, P5, PT, R58, R51, RZ ;  /* 0x000000333a337210 */ /* 0x000fe40007fbe0ff */
[----:B------:R-:W-:Y:S02]  /*138d0*/  IADD3 R49, P6, PT, R60, R49, RZ ;  /* 0x000000313c317210 */ /* 0x000fe40007fde0ff */
[----:B------:R-:W-:Y:S02]  /*138e0*/  LEA.HI.X.SX32 R29, R24, R29, 0x1, P1 ;  /* 0x0000001d181d7211 */ /* 0x000fe400008f0eff */
[----:B------:R-:W-:Y:S02]  /*138f0*/  LEA.HI.X.SX32 R31, R52, R31, 0x1, P2 ;  /* 0x0000001f341f7211 */ /* 0x000fe400010f0eff */
[----:B------:R-:W-:-:S02]  /*13900*/  LEA.HI.X.SX32 R33, R54, R33, 0x1, P3 ;  /* 0x0000002136217211 */ /* 0x000fc400018f0eff */
[----:B------:R-:W-:Y:S02]  /*13910*/  LEA.HI.X.SX32 R35, R56, R35, 0x1, P4 ;  /* 0x0000002338237211 */ /* 0x000fe400020f0eff */
[----:B------:R-:W-:Y:S02]  /*13920*/  LEA.HI.X.SX32 R43, R58, R43, 0x1, P5 ;  /* 0x0000002b3a2b7211 */ /* 0x000fe400028f0eff */
[----:B------:R-:W-:Y:S01]  /*13930*/  LEA.HI.X.SX32 R45, R60, R45, 0x1, P6 ;  /* 0x0000002d3c2d7211 */ /* 0x000fe200030f0eff */
[----:B------:R-:W-:Y:S06]  /*13940*/  @P0 BRA `(.L_x_232) ;  /* 0xfffffff800b00947 */ /* 0x000fec000383ffff */
[----:B------:R-:W0:Y:S01]  /*13950*/  LDCU UR30, c[0x0][0x360] ;  /* 0x00006c00ff1e77ac */ /* 0x000e220008000800 */
[----:B------:R-:W1:Y:S01]  /*13960*/  S2R R24, SR_CTAID.X ;  /* 0x0000000000187919 */ /* 0x000e620000002500 */
[----:B------:R-:W-:Y:S01]  /*13970*/  IMAD R53, R48, -0x61c88647, R23 ;  /* 0x9e3779b930357824 */ /* 0x000fe200078e0217 */
[----:B------:R-:W2:Y:S01]  /*13980*/  S2R R63, SR_TID.X ;  /* 0x00000000003f7919 */ /* 0x000ea20000002100 */
[----:B0-----:R-:W0:Y:S08]  /*13990*/  I2F.U32.RP R52, UR30 ;  /* 0x0000001e00347d06 */ /* 0x001e300008209000 */
[----:B0-----:R-:W0:Y:S01]  /*139a0*/  MUFU.RCP R52, R52 ;  /* 0x0000003400347308 */ /* 0x001e220000001000 */
[----:B-1----:R-:W-:-:S05]  /*139b0*/  IMAD.SHL.U32 R24, R24, 0x4, RZ ;  /* 0x0000000418187824 */ /* 0x002fca00078e00ff */
[----:B------:R-:W-:-:S05]  /*139c0*/  LOP3.LUT R24, R24, 0x7ffffffc, RZ, 0xc0, !PT ;  /* 0x7ffffffc18187812 */ /* 0x000fca00078ec0ff */
[----:B------:R-:W-:-:S04]  /*139d0*/  IMAD.IADD R53, R24, 0x1, R53 ;  /* 0x0000000118357824 */ /* 0x000fc800078e0235 */
[C---:B------:R-:W-:Y:S02]  /*139e0*/  VIADD R54, R53.reuse, 0x5 ;  /* 0x0000000535367836 */ /* 0x040fe40000000000 */
[----:B0-----:R-:W-:Y:S02]  /*139f0*/  VIADD R26, R52, 0xffffffe ;  /* 0x0ffffffe341a7836 */ /* 0x001fe40000000000 */
[C---:B------:R-:W-:Y:S01]  /*13a00*/  VIADD R52, R53.reuse, 0x7 ;  /* 0x0000000735347836 */ /* 0x040fe20000000000 */
[----:B------:R-:W-:Y:S01]  /*13a10*/  SHF.R.U32.HI R55, RZ, 0x10, R54 ;  /* 0x00000010ff377819 */ /* 0x000fe20000011636 */
[----:B------:R0:W1:Y:S01]  /*13a20*/  F2I.FTZ.U32.TRUNC.NTZ R27, R26 ;  /* 0x0000001a001b7305 */ /* 0x000062000021f000 */
[C---:B------:R-:W-:Y:S02]  /*13a30*/  VIADD R56, R53.reuse, 0x6 ;  /* 0x0000000635387836 */ /* 0x040fe40000000000 */
[----:B------:R-:W-:Y:S01]  /*13a40*/  SHF.R.U32.HI R59, RZ, 0x10, R52 ;  /* 0x00000010ff3b7819 */ /* 0x000fe20000011634 */
[----:B------:R-:W-:Y:S01]  /*13a50*/  VIADD R53, R53, 0x8 ;  /* 0x0000000835357836 */ /* 0x000fe20000000000 */
[----:B------:R-:W-:-:S02]  /*13a60*/  LOP3.LUT R55, R55, R54, RZ, 0x3c, !PT ;  /* 0x0000003637377212 */ /* 0x000fc400078e3cff */
[----:B------:R-:W-:Y:S01]  /*13a70*/  SHF.R.U32.HI R57, RZ, 0x10, R56 ;  /* 0x00000010ff397819 */ /* 0x000fe20000011638 */
[----:B0-----:R-:W-:Y:S01]  /*13a80*/  IMAD.MOV.U32 R26, RZ, RZ, RZ ;  /* 0x000000ffff1a7224 */ /* 0x001fe200078e00ff */
[----:B------:R-:W-:Y:S01]  /*13a90*/  LOP3.LUT R59, R59, R52, RZ, 0x3c, !PT ;  /* 0x000000343b3b7212 */ /* 0x000fe200078e3cff */
[----:B------:R-:W-:Y:S01]  /*13aa0*/  IMAD R55, R55, -0x7a143595, RZ ;  /* 0x85ebca6b37377824 */ /* 0x000fe200078e02ff */
[----:B------:R-:W-:Y:S02]  /*13ab0*/  SHF.R.U32.HI R52, RZ, 0x10, R53 ;  /* 0x00000010ff347819 */ /* 0x000fe40000011635 */
[----:B------:R-:W-:Y:S01]  /*13ac0*/  LOP3.LUT R57, R57, R56, RZ, 0x3c, !PT ;  /* 0x0000003839397212 */ /* 0x000fe200078e3cff */
[----:B-1----:R-:W-:Y:S01]  /*13ad0*/  IMAD.MOV R61, RZ, RZ, -R27 ;  /* 0x000000ffff3d7224 */ /* 0x002fe200078e0a1b */
[----:B------:R-:W-:Y:S01]  /*13ae0*/  LOP3.LUT R52, R52, R53, RZ, 0x3c, !PT ;  /* 0x0000003534347212 */ /* 0x000fe200078e3cff */
[----:B------:R-:W-:Y:S02]  /*13af0*/  IMAD R59, R59, -0x7a143595, RZ ;  /* 0x85ebca6b3b3b7824 */ /* 0x000fe400078e02ff */
[----:B------:R-:W-:-:S02]  /*13b00*/  IMAD R61, R61, UR30, RZ ;  /* 0x0000001e3d3d7c24 */ /* 0x000fc4000f8e02ff */
[----:B------:R-:W-:Y:S01]  /*13b10*/  IMAD R57, R57, -0x7a143595, RZ ;  /* 0x85ebca6b39397824 */ /* 0x000fe200078e02ff */
[----:B------:R-:W-:Y:S01]  /*13b20*/  SHF.R.U32.HI R56, RZ, 0xd, R59 ;  /* 0x0000000dff387819 */ /* 0x000fe2000001163b */
[----:B------:R-:W-:-:S03]  /*13b30*/  IMAD.HI.U32 R26, R27, R61, R26 ;  /* 0x0000003d1b1a7227 */ /* 0x000fc600078e001a */
[----:B------:R-:W-:Y:S01]  /*13b40*/  SHF.R.U32.HI R54, RZ, 0xd, R57 ;  /* 0x0000000dff367819 */ /* 0x000fe20000011639 */
[----:B--2---:R-:W-:Y:S01]  /*13b50*/  IMAD.IADD R27, R48, 0x1, -R63 ;  /* 0x00000001301b7824 */ /* 0x004fe200078e0a3f */
[----:B------:R-:W-:Y:S01]  /*13b60*/  LOP3.LUT R56, R56, R59, RZ, 0x3c, !PT ;  /* 0x0000003b38387212 */ /* 0x000fe200078e3cff */
[----:B------:R-:W-:Y:S01]  /*13b70*/  IMAD R53, R52, -0x7a143595, RZ ;  /* 0x85ebca6b34357824 */ /* 0x000fe200078e02ff */
[----:B------:R-:W-:Y:S01]  /*13b80*/  SHF.R.U32.HI R52, RZ, 0xd, R55 ;  /* 0x0000000dff347819 */ /* 0x000fe20000011637 */
[----:B------:R-:W-:Y:S01]  /*13b90*/  IMAD.HI.U32 R26, R26, R27, RZ ;  /* 0x0000001b1a1a7227 */ /* 0x000fe200078e00ff */
[----:B------:R-:W-:Y:S02]  /*13ba0*/  LOP3.LUT R54, R54, R57, RZ, 0x3c, !PT ;  /* 0x0000003936367212 */ /* 0x000fe400078e3cff */
[----:B------:R-:W-:Y:S01]  /*13bb0*/  LOP3.LUT R52, R52, R55, RZ, 0x3c, !PT ;  /* 0x0000003734347212 */ /* 0x000fe200078e3cff */
[----:B------:R-:W-:Y:S01]  /*13bc0*/  IMAD.MOV R60, RZ, RZ, -R26 ;  /* 0x000000ffff3c7224 */ /* 0x000fe200078e0a1a */
[----:B------:R-:W-:Y:S01]  /*13bd0*/  SHF.R.U32.HI R58, RZ, 0xd, R53 ;  /* 0x0000000dff3a7819 */ /* 0x000fe20000011635 */
[----:B------:R-:W-:-:S02]  /*13be0*/  IMAD R54, R54, -0x3d4d51cb, RZ ;  /* 0xc2b2ae3536367824 */ /* 0x000fc400078e02ff */
[----:B------:R-:W-:Y:S01]  /*13bf0*/  IMAD R27, R60, UR30, R27 ;  /* 0x0000001e3c1b7c24 */ /* 0x000fe2000f8e021b */
[----:B------:R-:W-:Y:S01]  /*13c00*/  LOP3.LUT R58, R58, R53, RZ, 0x3c, !PT ;  /* 0x000000353a3a7212 */ /* 0x000fe200078e3cff */
[----:B------:R-:W-:Y:S01]  /*13c10*/  IMAD R52, R52, -0x3d4d51cb, RZ ;  /* 0xc2b2ae3534347824 */ /* 0x000fe200078e02ff */
[----:B------:R-:W-:Y:S01]  /*13c20*/  SHF.R.U32.HI R55, RZ, 0x10, R54 ;  /* 0x00000010ff377819 */ /* 0x000fe20000011636 */
[----:B------:R-:W-:Y:S01]  /*13c30*/  IMAD R56, R56, -0x3d4d51cb, RZ ;  /* 0xc2b2ae3538387824 */ /* 0x000fe200078e02ff */
[----:B------:R-:W-:Y:S01]  /*13c40*/  ISETP.GE.U32.AND P5, PT, R27, UR30, PT ;  /* 0x0000001e1b007c0c */ /* 0x000fe2000bfa6070 */
[----:B------:R-:W-:Y:S01]  /*13c50*/  IMAD R58, R58, -0x3d4d51cb, RZ ;  /* 0xc2b2ae353a3a7824 */ /* 0x000fe200078e02ff */
[----:B------:R-:W-:Y:S02]  /*13c60*/  SHF.R.U32.HI R53, RZ, 0x10, R52 ;  /* 0x00000010ff357819 */ /* 0x000fe40000011634 */
[----:B------:R-:W-:Y:S02]  /*13c70*/  LOP3.LUT R55, R55, R54, RZ, 0x3c, !PT ;  /* 0x0000003637377212 */ /* 0x000fe400078e3cff */
[----:B------:R-:W-:-:S02]  /*13c80*/  LOP3.LUT R53, R53, R52, RZ, 0x3c, !PT ;  /* 0x0000003435357212 */ /* 0x000fc400078e3cff */
[----:B------:R-:W-:Y:S02]  /*13c90*/  SHF.R.U32.HI R57, RZ, 0x10, R56 ;  /* 0x00000010ff397819 */ /* 0x000fe40000011638 */
[----:B------:R-:W-:Y:S02]  /*13ca0*/  LOP3.LUT R52, R53, 0x1, RZ, 0xc0, !PT ;  /* 0x0000000135347812 */ /* 0x000fe400078ec0ff */
[----:B------:R-:W-:Y:S01]  /*13cb0*/  LOP3.LUT R54, R55, 0x1, RZ, 0xc0, !PT ;  /* 0x0000000137367812 */ /* 0x000fe200078ec0ff */
[----:B------:R-:W-:Y:S01]  /*13cc0*/  @P5 VIADD R27, R27, -UR30 ;  /* 0x8000001e1b1b5c36 */ /* 0x000fe20008000000 */
[----:B------:R-:W-:Y:S01]  /*13cd0*/  LOP3.LUT R56, R57, R56, RZ, 0x3c, !PT ;  /* 0x0000003839387212 */ /* 0x000fe200078e3cff */
[----:B------:R-:W-:Y:S01]  /*13ce0*/  @P5 VIADD R26, R26, 0x1 ;  /* 0x000000011a1a5836 */ /* 0x000fe20000000000 */
[----:B------:R-:W-:Y:S02]  /*13cf0*/  SHF.R.U32.HI R59, RZ, 0x10, R58 ;  /* 0x00000010ff3b7819 */ /* 0x000fe4000001163a */
[----:B------:R-:W-:-:S02]  /*13d00*/  ISETP.NE.U32.AND P0, PT, R52, 0x1, PT ;  /* 0x000000013400780c */ /* 0x000fc40003f05070 */
[----:B------:R-:W-:Y:S02]  /*13d10*/  SHF.R.U32.HI R53, RZ, 0x1, R53 ;  /* 0x00000001ff357819 */ /* 0x000fe40000011635 */
[----:B------:R-:W-:Y:S02]  /*13d20*/  ISETP.NE.U32.AND P1, PT, R54, 0x1, PT ;  /* 0x000000013600780c */ /* 0x000fe40003f25070 */
[----:B------:R-:W-:Y:S02]  /*13d30*/  ISETP.GE.U32.AND P4, PT, R27, UR30, PT ;  /* 0x0000001e1b007c0c */ /* 0x000fe4000bf86070 */
[----:B------:R-:W-:Y:S02]  /*13d40*/  LOP3.LUT R27, R56, 0x1, RZ, 0xc0, !PT ;  /* 0x00000001381b7812 */ /* 0x000fe400078ec0ff */
[----:B------:R-:W-:Y:S02]  /*13d50*/  LOP3.LUT R58, R59, R58, RZ, 0x3c, !PT ;  /* 0x0000003a3b3a7212 */ /* 0x000fe400078e3cff */
[----:B------:R-:W-:-:S02]  /*13d60*/  LOP3.LUT R59, R53, 0x1f, RZ, 0xc0, !PT ;  /* 0x0000001f353b7812 */ /* 0x000fc400078ec0ff */
[----:B------:R-:W-:Y:S02]  /*13d70*/  SHF.R.U32.HI R55, RZ, 0x1, R55 ;  /* 0x00000001ff377819 */ /* 0x000fe40000011637 */
[----:B------:R-:W-:Y:S01]  /*13d80*/  ISETP.NE.U32.AND P2, PT, R27, 0x1, PT ;  /* 0x000000011b00780c */ /* 0x000fe20003f45070 */
[----:B------:R-:W-:Y:S01]  /*13d90*/  IMAD.MOV R27, RZ, RZ, -R59 ;  /* 0x000000ffff1b7224 */ /* 0x000fe200078e0a3b */
[----:B------:R-:W-:Y:S01]  /*13da0*/  LOP3.LUT R52, R58, 0x1, RZ, 0xc0, !PT ;  /* 0x000000013a347812 */ /* 0x000fe200078ec0ff */
[----:B------:R-:W-:Y:S01]  /*13db0*/  @P4 VIADD R26, R26, 0x1 ;  /* 0x000000011a1a4836 */ /* 0x000fe20000000000 */
[----:B------:R-:W-:Y:S01]  /*13dc0*/  LOP3.LUT R57, R55, 0x1f, RZ, 0xc0, !PT ;  /* 0x0000001f37397812 */ /* 0x000fe200078ec0ff */
[----:B------:R-:W-:Y:S01]  /*13dd0*/  @P0 IMAD.MOV.U32 R59, RZ, RZ, R27 ;  /* 0x000000ffff3b0224 */ /* 0x000fe200078e001b */
[----:B------:R-:W-:Y:S02]  /*13de0*/  SHF.R.U32.HI R56, RZ, 0x1, R56 ;  /* 0x00000001ff387819 */ /* 0x000fe40000011638 */
[----:B------:R-:W-:Y:S01]  /*13df0*/  ISETP.NE.U32.AND P3, PT, R52, 0x1, PT ;  /* 0x000000013400780c */ /* 0x000fe20003f65070 */
[----:B------:R-:W-:Y:S01]  /*13e00*/  @P1 IMAD.MOV R57, RZ, RZ, -R57 ;  /* 0x000000ffff391224 */ /* 0x000fe200078e0a39 */
[----:B------:R-:W-:-:S02]  /*13e10*/  LOP3.LUT R27, R56, 0x1f, RZ, 0xc0, !PT ;  /* 0x0000001f381b7812 */ /* 0x000fc400078ec0ff */
[----:B------:R-:W-:Y:S01]  /*13e20*/  SHF.R.U32.HI R58, RZ, 0x1, R58 ;  /* 0x00000001ff3a7819 */ /* 0x000fe2000001163a */
[-C--:B------:R-:W-:Y:S01]  /*13e30*/  IMAD R54, R9, R57.reuse, RZ ;  /* 0x0000003909367224 */ /* 0x080fe200078e02ff */
[----:B------:R-:W-:Y:S01]  /*13e40*/  SHF.R.S32.HI R53, RZ, 0x1f, R57 ;  /* 0x0000001fff357819 */ /* 0x000fe20000011439 */
[----:B------:R-:W-:Y:S01]  /*13e50*/  @P2 IMAD.MOV R27, RZ, RZ, -R27 ;  /* 0x000000ffff1b2224 */ /* 0x000fe200078e0a1b */
[----:B------:R-:W-:Y:S01]  /*13e60*/  LOP3.LUT R63, R58, 0x1f, RZ, 0xc0, !PT ;  /* 0x0000001f3a3f7812 */ /* 0x000fe200078ec0ff */
[----:B------:R-:W-:Y:S02]  /*13e70*/  IMAD R52, R11, R57, RZ ;  /* 0x000000390b347224 */ /* 0x000fe400078e02ff */
[----:B------:R-:W-:Y:S01]  /*13e80*/  IMAD R65, R8, R53, R54 ;  /* 0x0000003508417224 */ /* 0x000fe200078e0236 */
[----:B------:R-:W-:Y:S01]  /*13e90*/  SHF.R.S32.HI R55, RZ, 0x1f, R27 ;  /* 0x0000001fff377819 */ /* 0x000fe2000001141b */
[----:B------:R-:W-:Y:S02]  /*13ea0*/  @P3 IMAD.MOV R63, RZ, RZ, -R63 ;  /* 0x000000ffff3f3224 */ /* 0x000fe400078e0a3f */
[----:B------:R-:W-:-:S02]  /*13eb0*/  IMAD R54, R7, R27, RZ ;  /* 0x0000001b07367224 */ /* 0x000fc400078e02ff */
[----:B------:R-:W-:Y:S01]  /*13ec0*/  IMAD R56, R5, R27, RZ ;  /* 0x0000001b05387224 */ /* 0x000fe200078e02ff */
[----:B------:R-:W-:Y:S01]  /*13ed0*/  SHF.R.S32.HI R61, RZ, 0x1f, R63 ;  /* 0x0000001fff3d7819 */ /* 0x000fe2000001143f */
[-C--:B------:R-:W-:Y:S02]  /*13ee0*/  IMAD R73, R6, R55.reuse, R54 ;  /* 0x0000003706497224 */ /* 0x080fe400078e0236 */
[----:B------:R-:W-:Y:S02]  /*13ef0*/  IMAD R67, R4, R55, R56 ;  /* 0x0000003704437224 */ /* 0x000fe400078e0238 */
[----:B------:R-:W-:Y:S02]  /*13f00*/  IMAD R71, R10, R53, R52 ;  /* 0x000000350a477224 */ /* 0x000fe400078e0234 */
[----:B------:R-:W-:-:S04]  /*13f10*/  IMAD.WIDE.U32 R54, R4, R27, RZ ;  /* 0x0000001b04367225 */ /* 0x000fc800078e00ff */
[----:B------:R-:W-:Y:S01]  /*13f20*/  IMAD R58, R17, R63, RZ ;  /* 0x0000003f113a7224 */ /* 0x000fe200078e02ff */
[----:B------:R-:W-:Y:S01]  /*13f30*/  IADD3 R70, P6, PT, RZ, -R54, RZ ;  /* 0x80000036ff467210 */ /* 0x000fe20007fde0ff */
[----:B------:R-:W-:-:S04]  /*13f40*/  IMAD.WIDE.U32 R52, R8, R57, RZ ;  /* 0x0000003908347225 */ /* 0x000fc800078e00ff */
[----:B------:R-:W-:Y:S01]  /*13f50*/  IMAD R60, R21, R63, RZ ;  /* 0x0000003f153c7224 */ /* 0x000fe200078e02ff */
[----:B------:R-:W-:Y:S01]  /*13f60*/  IADD3 R68, P3, PT, RZ, -R52, RZ ;  /* 0x80000034ff447210 */ /* 0x000fe20007f7e0ff */
[----:B------:R-:W-:Y:S01]  /*13f70*/  IMAD.IADD R64, R55, 0x1, R67 ;  /* 0x0000000137407824 */ /* 0x000fe200078e0243 */
[----:B------:R-:W-:Y:S01]  /*13f80*/  SHF.R.S32.HI R55, RZ, 0x1f, R59 ;  /* 0x0000001fff377819 */ /* 0x000fe2000001143b */
[----:B------:R-:W-:Y:S02]  /*13f90*/  IMAD R75, R16, R61, R58 ;  /* 0x0000003d104b7224 */ /* 0x000fe400078e023a */
[----:B------:R-:W-:Y:S02]  /*13fa0*/  IMAD.IADD R65, R53, 0x1, R65 ;  /* 0x0000000135417824 */ /* 0x000fe400078e0241 */
[-C--:B------:R-:W-:Y:S02]  /*13fb0*/  IMAD R54, R15, R59.reuse, RZ ;  /* 0x0000003b0f367224 */ /* 0x080fe400078e02ff */
[----:B------:R-:W-:-:S02]  /*13fc0*/  IMAD R58, R13, R59, RZ ;  /* 0x0000003b0d3a7224 */ /* 0x000fc400078e02ff */
[C---:B------:R-:W-:Y:S02]  /*13fd0*/  IMAD R61, R20.reuse, R61, R60 ;  /* 0x0000003d143d7224 */ /* 0x040fe400078e023c */
[----:B------:R-:W-:-:S04]  /*13fe0*/  IMAD.WIDE.U32 R52, R20, R63, RZ ;  /* 0x0000003f14347225 */ /* 0x000fc800078e00ff */
[----:B------:R-:W-:Y:S01]  /*13ff0*/  IMAD.WIDE.U32 R56, R10, R57, RZ ;  /* 0x000000390a387225 */ /* 0x000fe200078e00ff */
[----:B------:R-:W-:-:S03]  /*14000*/  IADD3 R72, P0, PT, RZ, -R52, RZ ;  /* 0x80000034ff487210 */ /* 0x000fc60007f1e0ff */
[-C--:B------:R-:W-:Y:S02]  /*14010*/  IMAD R67, R14, R55.reuse, R54 ;  /* 0x000000370e437224 */ /* 0x080fe400078e0236 */
[----:B------:R-:W-:Y:S02]  /*14020*/  IMAD R69, R12, R55, R58 ;  /* 0x000000370c457224 */ /* 0x000fe400078e023a */
[----:B------:R-:W-:Y:S02]  /*14030*/  IMAD.IADD R62, R53, 0x1, R61 ;  /* 0x00000001353e7824 */ /* 0x000fe400078e023d */
[----:B------:R-:W-:-:S04]  /*14040*/  IMAD.WIDE.U32 R54, R16, R63, RZ ;  /* 0x0000003f10367225 */ /* 0x000fc800078e00ff */
[----:B------:R-:W-:-:S04]  /*14050*/  IMAD.WIDE.U32 R60, R12, R59, RZ ;  /* 0x0000003b0c3c7225 */ /* 0x000fc800078e00ff */
[----:B------:R-:W-:Y:S01]  /*14060*/  IMAD.IADD R63, R57, 0x1, R71 ;  /* 0x00000001393f7824 */ /* 0x000fe200078e0247 */
[----:B------:R-:W-:Y:S01]  /*14070*/  IADD3 R66, P1, PT, RZ, -R60, RZ ;  /* 0x8000003cff427210 */ /* 0x000fe20007f3e0ff */
[----:B------:R-:W-:-:S03]  /*14080*/  IMAD.WIDE.U32 R52, R6, R27, RZ ;  /* 0x0000001b06347225 */ /* 0x000fc600078e00ff */
[----:B------:R-:W-:Y:S01]  /*14090*/  SHF.R.S64 R57, R56, 0x8, R63 ;  /* 0x0000000838397819 */ /* 0x000fe2000000103f */
[----:B------:R-:W-:-:S04]  /*140a0*/  IMAD.WIDE.U32 R58, R14, R59, RZ ;  /* 0x0000003b0e3a7225 */ /* 0x000fc800078e00ff */
[----:B------:R-:W-:Y:S02]  /*140b0*/  IMAD.IADD R60, R61, 0x1, R69 ;  /* 0x000000013d3c7824 */ /* 0x000fe400078e0245 */
[----:B------:R-:W-:Y:S02]  /*140c0*/  IMAD.IADD R56, R53, 0x1, R73 ;  /* 0x0000000135387824 */ /* 0x000fe400078e0249 */
[----:B------:R-:W-:Y:S02]  /*140d0*/  IMAD.IADD R61, R59, 0x1, R67 ;  /* 0x000000013b3d7824 */ /* 0x000fe400078e0243 */
[----:B------:R-:W-:Y:S01]  /*140e0*/  IMAD.IADD R27, R55, 0x1, R75 ;  /* 0x00000001371b7824 */ /* 0x000fe200078e024b */
[----:B------:R-:W-:Y:S01]  /*140f0*/  IADD3 R55, P2, PT, R57, R34, RZ ;  /* 0x0000002239377210 */ /* 0x000fe20007f5e0ff */
[----:B------:R-:W-:Y:S01]  /*14100*/  IMAD.X R64, RZ, RZ, ~R64, P6 ;  /* 0x000000ffff407224 */ /* 0x000fe200030e0e40 */
[----:B------:R-:W-:Y:S01]  /*14110*/  SHF.R.S64 R53, R52, 0x8, R56 ;  /* 0x0000000834357819 */ /* 0x000fe20000001038 */
[----:B------:R-:W-:Y:S01]  /*14120*/  IMAD.X R65, RZ, RZ, ~R65, P3 ;  /* 0x000000ffff417224 */ /* 0x000fe200018e0e41 */
[----:B------:R-:W-:Y:S01]  /*14130*/  SHF.R.S64 R59, R58, 0x8, R61 ;  /* 0x000000083a3b7819 */ /* 0x000fe2000000103d */
[----:B------:R-:W-:Y:S01]  /*14140*/  IMAD.X R62, RZ, RZ, ~R62, P0 ;  /* 0x000000ffff3e7224 */ /* 0x000fe200000e0e3e */
[----:B------:R-:W-:Y:S01]  /*14150*/  SHF.R.S64 R54, R54, 0x8, R27 ;  /* 0x0000000836367819 */ /* 0x000fe2000000101b */
[----:B------:R-:W-:Y:S01]  /*14160*/  IMAD.X R57, RZ, RZ, ~R60, P1 ;  /* 0x000000ffff397224 */ /* 0x000fe200008e0e3c */
[----:B------:R-:W-:-:S02]  /*14170*/  LEA.HI.X.SX32 R58, R63, R29, 0x18, P2 ;  /* 0x0000001d3f3a7211 */ /* 0x000fc400010fc6ff */
[----:B------:R-:W-:Y:S02]  /*14180*/  IADD3 R52, P2, PT, R53, R44, RZ ;  /* 0x0000002c35347210 */ /* 0x000fe40007f5e0ff */
[----:B------:R-:W-:Y:S02]  /*14190*/  IADD3 R53, P6, PT, R59, R50, RZ ;  /* 0x000000323b357210 */ /* 0x000fe40007fde0ff */
[----:B------:R-:W-:Y:S02]  /*141a0*/  SHF.R.S64 R29, R70, 0x8, R64 ;  /* 0x00000008461d7819 */ /* 0x000fe40000001040 */
[----:B------:R-:W-:Y:S02]  /*141b0*/  SHF.R.S64 R50, R68, 0x8, R65 ;  /* 0x0000000844327819 */ /* 0x000fe40000001041 */
[----:B------:R-:W-:Y:S02]  /*141c0*/  IADD3 R51, P3, PT, R54, R51, RZ ;  /* 0x0000003336337210 */ /* 0x000fe40007f7e0ff */
[----:B------:R-:W-:-:S02]  /*141d0*/  SHF.R.S64 R34, R72, 0x8, R62 ;  /* 0x0000000848227819 */ /* 0x000fc4000000103e */
[----:B------:R-:W-:Y:S02]  /*141e0*/  IADD3 R46, P1, PT, R29, R46, RZ ;  /* 0x0000002e1d2e7210 */ /* 0x000fe40007f3e0ff */
[----:B------:R-:W-:Y:S02]  /*141f0*/  IADD3 R50, P0, PT, R50, R47, RZ ;  /* 0x0000002f32327210 */ /* 0x000fe40007f1e0ff */
[----:B------:R-:W-:Y:S02]  /*14200*/  SHF.R.S64 R29, R66, 0x8, R57 ;  /* 0x00000008421d7819 */ /* 0x000fe40000001039 */
[----:B------:R-:W-:Y:S02]  /*14210*/  LEA.HI.X.SX32 R44, R27, R43, 0x18, P3 ;  /* 0x0000002b1b2c7211 */ /* 0x000fe400018fc6ff */
[----:B------:R-:W-:Y:S02]  /*14220*/  LEA.HI.X.SX32 R47, R56, R33, 0x18, P2 ;  /* 0x00000021382f7211 */ /* 0x000fe400010fc6ff */
[----:B------:R-:W-:-:S02]  /*14230*/  IADD3 R27, P3, PT, R34, R49, RZ ;  /* 0x00000031221b7210 */ /* 0x000fc40007f7e0ff */
[----:B------:R-:W-:Y:S02]  /*14240*/  IADD3 R49, P2, PT, R29, R30, RZ ;  /* 0x0000001e1d317210 */ /* 0x000fe40007f5e0ff */
[----:B------:R-:W-:Y:S02]  /*14250*/  LEA.HI.X.SX32 R43, R65, R31, 0x18, P0 ;  /* 0x0000001f412b7211 */ /* 0x000fe400000fc6ff */
[----:B------:R-:W-:Y:S02]  /*14260*/  SHF.R.S64 R31, R51, 0x8, R44 ;  /* 0x00000008331f7819 */ /* 0x000fe4000000102c */
[----:B------:R-:W-:Y:S02]  /*14270*/  LEA.HI.X.SX32 R56, R61, R32, 0x18, P6 ;  /* 0x000000203d387211 */ /* 0x000fe400030fc6ff */
[----:B------:R-:W-:Y:S02]  /*14280*/  SHF.R.S64 R32, R55, 0x8, R58 ;  /* 0x0000000837207819 */ /* 0x000fe4000000103a */
[----:B------:R-:W-:-:S02]  /*14290*/  LEA.HI.X.SX32 R54, R57, R28, 0x18, P2 ;  /* 0x0000001c39367211 */ /* 0x000fc400010fc6ff */
[----:B------:R-:W-:Y:S02]  /*142a0*/  SHF.R.S32.HI R28, RZ, 0x8, R44 ;  /* 0x00000008ff1c7819 */ /* 0x000fe4000001142c */
[----:B------:R-:W-:Y:S02]  /*142b0*/  ISETP.GT.U32.AND P0, PT, R31, -0x7f, PT ;  /* 0xffffff811f00780c */ /* 0x000fe40003f04070 */
[----:B------:R-:W-:Y:S02]  /*142c0*/  LEA.HI.X.SX32 R35, R64, R35, 0x18, P1 ;  /* 0x0000002340237211 */ /* 0x000fe400008fc6ff */
[----:B------:R-:W-:Y:S02]  /*142d0*/  SHF.R.S32.HI R34, RZ, 0x8, R58 ;  /* 0x00000008ff227819 */ /* 0x000fe4000001143a */
[----:B------:R-:W-:Y:S02]  /*142e0*/  ISETP.GT.U32.AND P1, PT, R32, -0x7f, PT ;  /* 0xffffff812000780c */ /* 0x000fe40003f24070 */
[----:B------:R-:W-:-:S02]  /*142f0*/  ISETP.GT.AND.EX P0, PT, R28, -0x1, PT, P0 ;  /* 0xffffffff1c00780c */ /* 0x000fc40003f04300 */
[----:B------:R-:W-:Y:S02]  /*14300*/  ISETP.GT.AND.EX P1, PT, R34, -0x1, PT, P1 ;  /* 0xffffffff2200780c */ /* 0x000fe40003f24310 */
[----:B------:R-:W-:Y:S02]  /*14310*/  ISETP.NE.U32.AND P2, PT, RZ, UR30, PT ;  /* 0x0000001eff007c0c */ /* 0x000fe4000bf45070 */
[----:B------:R-:W-:Y:S02]  /*14320*/  SHF.R.S64 R33, R52, 0x8, R47 ;  /* 0x0000000834217819 */ /* 0x000fe4000000102f */
[----:B------:R-:W-:Y:S02]  /*14330*/  SEL R31, R31, 0xffffff81, P0 ;  /* 0xffffff811f1f7807 */ /* 0x000fe40000000000 */
[----:B------:R-:W-:Y:S02]  /*14340*/  LEA.HI.X.SX32 R30, R62, R45, 0x18, P3 ;  /* 0x0000002d3e1e7211 */ /* 0x000fe400018fc6ff */
[----:B------:R-:W-:-:S02]  /*14350*/  SEL R44, R32, 0xffffff81, P1 ;  /* 0xffffff81202c7807 */ /* 0x000fc40000800000 */
[----:B------:R-:W-:Y:S02]  /*14360*/  SHF.R.S32.HI R29, RZ, 0x8, R47 ;  /* 0x00000008ff1d7819 */ /* 0x000fe4000001142f */
[----:B------:R-:W-:Y:S02]  /*14370*/  ISETP.GT.U32.AND P3, PT, R33, -0x7f, PT ;  /* 0xffffff812100780c */ /* 0x000fe40003f64070 */
[----:B------:R-:W-:Y:S02]  /*14380*/  SEL R32, R34, 0xffffffff, P1 ;  /* 0xffffffff22207807 */ /* 0x000fe40000800000 */
[----:B------:R-:W-:Y:S02]  /*14390*/  SEL R28, R28, 0xffffffff, P0 ;  /* 0xffffffff1c1c7807 */ /* 0x000fe40000000000 */
[----:B------:R-:W-:Y:S02]  /*143a0*/  ISETP.LT.U32.AND P1, PT, R31, 0x7f, PT ;  /* 0x0000007f1f00780c */ /* 0x000fe40003f21070 */
[----:B------:R-:W-:-:S02]  /*143b0*/  ISETP.GT.AND.EX P3, PT, R29, -0x1, PT, P3 ;  /* 0xffffffff1d00780c */ /* 0x000fc40003f64330 */
[----:B------:R-:W-:Y:S02]  /*143c0*/  ISETP.LT.U32.AND P0, PT, R44, 0x7f, PT ;  /* 0x0000007f2c00780c */ /* 0x000fe40003f01070 */
[----:B------:R-:W-:Y:S02]  /*143d0*/  ISETP.LT.AND.EX P1, PT, R28, RZ, PT, P1 ;  /* 0x000000ff1c00720c */ /* 0x000fe40003f21310 */
[----:B------:R-:W-:Y:S02]  /*143e0*/  SHF.R.S64 R45, R50, 0x8, R43 ;  /* 0x00000008322d7819 */ /* 0x000fe4000000102b */
[----:B------:R-:W-:Y:S02]  /*143f0*/  SHF.R.S64 R28, R46, 0x8, R35 ;  /* 0x000000082e1c7819 */ /* 0x000fe40000001023 */
[----:B------:R-:W-:Y:S02]  /*14400*/  SEL R33, R33, 0xffffff81, P3 ;  /* 0xffffff8121217807 */ /* 0x000fe40001800000 */
[----:B------:R-:W-:-:S02]  /*14410*/  ISETP.LT.AND.EX P0, PT, R32, RZ, PT, P0 ;  /* 0x000000ff2000720c */ /* 0x000fc40003f01300 */
[----:B------:R-:W-:Y:S02]  /*14420*/  @!P2 LOP3.LUT R26, RZ, UR30, RZ, 0x33, !PT ;  /* 0x0000001eff1aac12 */ /* 0x000fe4000f8e33ff */
[----:B------:R-:W-:Y:S02]  /*14430*/  SHF.R.S64 R47, R53, 0x8, R56 ;  /* 0x00000008352f7819 */ /* 0x000fe40000001038 */
[----:B------:R-:W-:Y:S02]  /*14440*/  SHF.R.S32.HI R34, RZ, 0x8, R43 ;  /* 0x00000008ff227819 */ /* 0x000fe4000001142b */
[----:B------:R-:W-:Y:S02]  /*14450*/  SHF.R.S32.HI R32, RZ, 0x8, R35 ;  /* 0x00000008ff207819 */ /* 0x000fe40000011423 */
[----:B------:R-:W-:Y:S02]  /*14460*/  ISETP.GT.U32.AND P6, PT, R45, -0x7f, PT ;  /* 0xffffff812d00780c */ /* 0x000fe40003fc4070 */
[----:B------:R-:W-:-:S02]  /*14470*/  ISETP.GT.U32.AND P2, PT, R28, -0x7f, PT ;  /* 0xffffff811c00780c */ /* 0x000fc40003f44070 */
[----:B------:R-:W-:Y:S02]  /*14480*/  SEL R29, R29, 0xffffffff, P3 ;  /* 0xffffffff1d1d7807 */ /* 0x000fe40001800000 */
[----:B------:R-:W-:Y:S02]  /*14490*/  ISETP.LT.U32.AND P3, PT, R33, 0x7f, PT ;  /* 0x0000007f2100780c */ /* 0x000fe40003f61070 */
[----:B------:R-:W-:Y:S02]  /*144a0*/  SHF.R.S32.HI R52, RZ, 0x8, R56 ;  /* 0x00000008ff347819 */ /* 0x000fe40000011438 */
[----:B------:R-:W-:Y:S02]  /*144b0*/  SHF.R.S64 R27, R27, 0x8, R30 ;  /* 0x000000081b1b7819 */ /* 0x000fe4000000101e */
[----:B------:R-:W-:Y:S02]  /*144c0*/  ISETP.GT.U32.AND P4, PT, R47, -0x7f, PT ;  /* 0xffffff812f00780c */ /* 0x000fe40003f84070 */
[----:B------:R-:W-:-:S02]  /*144d0*/  ISETP.GT.AND.EX P6, PT, R34, -0x1, PT, P6 ;  /* 0xffffffff2200780c */ /* 0x000fc40003fc4360 */
[----:B------:R-:W-:Y:S02]  /*144e0*/  ISETP.GT.AND.EX P2, PT, R32, -0x1, PT, P2 ;  /* 0xffffffff2000780c */ /* 0x000fe40003f44320 */
[----:B------:R-:W-:Y:S02]  /*144f0*/  SHF.R.S64 R51, R49, 0x8, R54 ;  /* 0x0000000831337819 */ /* 0x000fe40000001036 */
[----:B------:R-:W-:Y:S02]  /*14500*/  ISETP.LT.AND.EX P3, PT, R29, RZ, PT, P3 ;  /* 0x000000ff1d00720c */ /* 0x000fe40003f61330 */
[----:B------:R-:W-:Y:S02]  /*14510*/  SHF.R.S32.HI R29, RZ, 0x8, R30 ;  /* 0x00000008ff1d7819 */ /* 0x000fe4000001141e */
[----:B------:R-:W-:Y:S02]  /*14520*/  ISETP.GT.AND.EX P4, PT, R52, -0x1, PT, P4 ;  /* 0xffffffff3400780c */ /* 0x000fe40003f84340 */
[----:B------:R-:W-:-:S02]  /*14530*/  ISETP.GT.U32.AND P5, PT, R27, -0x7f, PT ;  /* 0xffffff811b00780c */ /* 0x000fc40003fa4070 */
[----:B------:R-:W-:Y:S02]  /*14540*/  SEL R45, R45, 0xffffff81, P6 ;  /* 0xffffff812d2d7807 */ /* 0x000fe40003000000 */
[----:B------:R-:W-:Y:S02]  /*14550*/  SEL R30, R28, 0xffffff81, P2 ;  /* 0xffffff811c1e7807 */ /* 0x000fe40001000000 */
[----:B------:R-:W-:Y:S02]  /*14560*/  SEL R32, R32, 0xffffffff, P2 ;  /* 0xffffffff20207807 */ /* 0x000fe40001000000 */
[----:B------:R-:W-:Y:S02]  /*14570*/  SHF.R.S32.HI R35, RZ, 0x8, R54 ;  /* 0x00000008ff237819 */ /* 0x000fe40000011436 */
[----:B------:R-:W-:Y:S02]  /*14580*/  ISETP.GT.U32.AND P2, PT, R51, -0x7f, PT ;  /* 0xffffff813300780c */ /* 0x000fe40003f44070 */
[----:B------:R-:W-:-:S02]  /*14590*/  SEL R49, R47, 0xffffff81, P4 ;  /* 0xffffff812f317807 */ /* 0x000fc40002000000 */
[----:B------:R-:W-:Y:S02]  /*145a0*/  CS2R R46, SRZ ;  /* 0x00000000002e7805 */ /* 0x000fe4000001ff00 */
[----:B------:R-:W-:Y:S02]  /*145b0*/  SEL R43, R52, 0xffffffff, P4 ;  /* 0xffffffff342b7807 */ /* 0x000fe40002000000 */
[----:B------:R-:W-:Y:S02]  /*145c0*/  CS2R R52, SRZ ;  /* 0x0000000000347805 */ /* 0x000fe4000001ff00 */
[----:B------:R-:W-:Y:S02]  /*145d0*/  ISETP.GT.AND.EX P5, PT, R29, -0x1, PT, P5 ;  /* 0xffffffff1d00780c */ /* 0x000fe40003fa4350 */
[----:B------:R-:W-:Y:S02]  /*145e0*/  SEL R34, R34, 0xffffffff, P6 ;  /* 0xffffffff22227807 */ /* 0x000fe40003000000 */
[----:B------:R-:W-:-:S02]  /*145f0*/  ISETP.LT.U32.AND P4, PT, R45, 0x7f, PT ;  /* 0x0000007f2d00780c */ /* 0x000fc40003f81070 */
[----:B------:R-:W-:Y:S02]  /*14600*/  ISETP.GT.AND.EX P2, PT, R35, -0x1, PT, P2 ;  /* 0xffffffff2300780c */ /* 0x000fe40003f44320 */
[----:B------:R-:W-:Y:S02]  /*14610*/  SEL R27, R27, 0xffffff81, P5 ;  /* 0xffffff811b1b7807 */ /* 0x000fe40002800000 */
[----:B------:R-:W-:Y:S02]  /*14620*/  ISETP.LT.AND.EX P4, PT, R34, RZ, PT, P4 ;  /* 0x000000ff2200720c */ /* 0x000fe40003f81340 */
[----:B------:R-:W-:Y:S02]  /*14630*/  SEL R34, R35, 0xffffffff, P2 ;  /* 0xffffffff23227807 */ /* 0x000fe40001000000 */
[----:B------:R-:W-:Y:S02]  /*14640*/  LEA R28, R26, UR51, 0x2 ;  /* 0x000000331a1c7c11 */ /* 0x000fe4000f8e10ff */
[----:B------:R-:W-:-:S02]  /*14650*/  SEL R35, R44, 0x7f, P0 ;  /* 0x0000007f2c237807 */ /* 0x000fc40000000000 */
[----:B------:R-:W-:Y:S02]  /*14660*/  SEL R26, R29, 0xffffffff, P5 ;  /* 0xffffffff1d1a7807 */ /* 0x000fe40002800000 */
[----:B------:R-:W-:Y:S01]  /*14670*/  ISETP.LT.U32.AND P0, PT, R27, 0x7f, PT ;  /* 0x0000007f1b00780c */ /* 0x000fe20003f01070 */
[----:B------:R0:W-:Y:S01]  /*14680*/  STL.U8 [R28+0x40], R35 ;  /* 0x000040231c007387 */ /* 0x0001e20000100000 */
[----:B------:R-:W-:Y:S02]  /*14690*/  SEL R51, R51, 0xffffff81, P2 ;  /* 0xffffff8133337807 */ /* 0x000fe40001000000 */
[----:B------:R-:W-:Y:S02]  /*146a0*/  ISETP.LT.AND.EX P0, PT, R26, RZ, PT, P0 ;  /* 0x000000ff1a00720c */ /* 0x000fe40003f01300 */
[----:B------:R-:W-:Y:S02]  /*146b0*/  SEL R33, R33, 0x7f, P3 ;  /* 0x0000007f21217807 */ /* 0x000fe40001800000 */
[----:B------:R-:W-:-:S02]  /*146c0*/  SEL R27, R27, 0x7f, P0 ;  /* 0x0000007f1b1b7807 */ /* 0x000fc40000000000 */
[----:B------:R-:W-:Y:S01]  /*146d0*/  ISETP.LT.U32.AND P6, PT, R49, 0x7f, PT ;  /* 0x0000007f3100780c */ /* 0x000fe20003fc1070 */
[----:B------:R1:W-:Y:S01]  /*146e0*/  STL.U8 [R28+0x80], R33 ;  /* 0x000080211c007387 */ /* 0x0003e20000100000 */
[----:B------:R-:W-:Y:S02]  /*146f0*/  ISETP.LT.U32.AND P2, PT, R30, 0x7f, PT ;  /* 0x0000007f1e00780c */ /* 0x000fe40003f41070 */
[----:B------:R-:W-:Y:S01]  /*14700*/  ISETP.LT.U32.AND P3, PT, R51, 0x7f, PT ;  /* 0x0000007f3300780c */ /* 0x000fe20003f61070 */
[----:B------:R-:W-:Y:S01]  /*14710*/  STL.U8 [R28+0xe0], R27 ;  /* 0x0000e01b1c007387 */ /* 0x000fe20000100000 */
[----:B------:R-:W-:Y:S01]  /*14720*/  ISETP.LT.AND.EX P6, PT, R43, RZ, PT, P6 ;  /* 0x000000ff2b00720c */ /* 0x000fe20003fc1360 */
[----:B------:R-:W-:Y:S01]  /*14730*/  IMAD.MOV.U32 R43, RZ, RZ, RZ ;  /* 0x000000ffff2b7224 */ /* 0x000fe200078e00ff */
[----:B------:R-:W-:Y:S02]  /*14740*/  ISETP.LT.AND.EX P2, PT, R32, RZ, PT, P2 ;  /* 0x000000ff2000720c */ /* 0x000fe40003f41320 */
[----:B------:R-:W-:-:S02]  /*14750*/  ISETP.LT.AND.EX P3, PT, R34, RZ, PT, P3 ;  /* 0x000000ff2200720c */ /* 0x000fc40003f61330 */
[----:B0-----:R-:W-:Y:S02]  /*14760*/  CS2R R34, SRZ ;  /* 0x0000000000227805 */ /* 0x001fe4000001ff00 */
[----:B------:R-:W-:Y:S02]  /*14770*/  SEL R29, R31, 0x7f, P1 ;  /* 0x0000007f1f1d7807 */ /* 0x000fe40000800000 */
[----:B-1----:R-:W-:Y:S02]  /*14780*/  CS2R R32, SRZ ;  /* 0x0000000000207805 */ /* 0x002fe4000001ff00 */
[----:B------:R-:W-:Y:S02]  /*14790*/  SEL R49, R49, 0x7f, P6 ;  /* 0x0000007f31317807 */ /* 0x000fe40003000000 */
[----:B------:R-:W-:Y:S01]  /*147a0*/  SEL R45, R45, 0x7f, P4 ;  /* 0x0000007f2d2d7807 */ /* 0x000fe20002000000 */
[----:B------:R0:W-:Y:S01]  /*147b0*/  STL.U8 [R28+0xc0], R29 ;  /* 0x0000c01d1c007387 */ /* 0x0001e20000100000 */
[----:B------:R-:W-:-:S02]  /*147c0*/  SEL R31, R30, 0x7f, P2 ;  /* 0x0000007f1e1f7807 */ /* 0x000fc40001000000 */
[----:B------:R-:W-:Y:S01]  /*147d0*/  SEL R51, R51, 0x7f, P3 ;  /* 0x0000007f33337807 */ /* 0x000fe20001800000 */
[----:B------:R1:W-:Y:S04]  /*147e0*/  STL.U8 [R28], R49 ;  /* 0x000000311c007387 */ /* 0x0003e80000100000 */
[----:B------:R2:W-:Y:S01]  /*147f0*/  STL.U8 [R28+0x60], R45 ;  /* 0x0000602d1c007387 */ /* 0x0005e20000100000 */
[----:B0-----:R-:W-:-:S03]  /*14800*/  IMAD.MOV.U32 R29, RZ, RZ, RZ ;  /* 0x000000ffff1d7224 */ /* 0x001fc600078e00ff */
[----:B------:R0:W-:Y:S01]  /*14810*/  STL.U8 [R28+0xa0], R31 ;  /* 0x0000a01f1c007387 */ /* 0x0001e20000100000 */
[----:B-1----:R-:W-:-:S03]  /*14820*/  IMAD.MOV.U32 R49, RZ, RZ, RZ ;  /* 0x000000ffff317224 */ /* 0x002fc600078e00ff */
[----:B------:R1:W-:Y:S01]  /*14830*/  STL.U8 [R28+0x20], R51 ;  /* 0x000020331c007387 */ /* 0x0003e20000100000 */
[----:B--2---:R-:W-:Y:S02]  /*14840*/  CS2R R44, SRZ ;  /* 0x00000000002c7805 */ /* 0x004fe4000001ff00 */
[----:B0-----:R-:W-:Y:S02]  /*14850*/  CS2R R30, SRZ ;  /* 0x00000000001e7805 */ /* 0x001fe4000001ff00 */
[----:B-1----:R-:W-:-:S07]  /*14860*/  CS2R R50, SRZ ;  /* 0x0000000000327805 */ /* 0x002fce000001ff00 */
.L_x_233:
[----:B------:R-:W-:-:S04]  /*14870*/  IMAD.WIDE.U32 R26, R42, 0x2a8, R18 ;  /* 0x000002a82a1a7825 */ /* 0x000fc800078e0012 */
[----:B------:R-:W-:Y:S02]  /*14880*/  IMAD R55, R53, 0x550, R48 ;  /* 0x0000055035377824 */ /* 0x000fe400078e0230 */
[----:B------:R-:W-:-:S03]  /*14890*/  IMAD.WIDE.U32 R26, R42, 0xe19d8, R26 ;  /* 0x000e19d82a1a7825 */ /* 0x000fc600078e001a */
[----:B------:R-:W-:-:S05]  /*148a0*/  IADD3 R54, P0, PT, R55, R26, RZ ;  /* 0x0000001a37367210 */ /* 0x000fca0007f1e0ff */
[----:B------:R-:W-:-:S05]  /*148b0*/  IMAD.X R55, RZ, RZ, R27, P0 ;  /* 0x000000ffff377224 */ /* 0x000fca00000e061b */
[----:B------:R-:W2:Y:S04]  /*148c0*/  LDG.E.U8.CONSTANT R57, desc[UR38][R54.64+0x1d9e44] ;  /* 0x1d9e442636397981 */ /* 0x000ea8000c1e9100 */
[----:B------:R0:W2:Y:S01]  /*148d0*/  LDG.E.U8.CONSTANT R58, desc[UR38][R54.64+0x1d98f4] ;  /* 0x1d98f426363a7981 */ /* 0x0000a2000c1e9100 */
[----:B------:R-:W-:Y:S02]  /*148e0*/  IMAD.IADD R56, R22, 0x1, R53 ;  /* 0x0000000116387824 */ /* 0x000fe400078e0235 */
[----:B------:R-:W-:Y:S02]  /*148f0*/  IMAD.MOV.U32 R68, RZ, RZ, 0x5410 ;  /* 0x00005410ff447424 */ /* 0x000fe400078e00ff */
[----:B------:R-:W-:Y:S01]  /*14900*/  VIADD R53, R53, 0x2 ;  /* 0x0000000235357836 */ /* 0x000fe20000000000 */
[----:B------:R-:W0:Y:S04]  /*14910*/  LDS.U16 R59, [R56] ;  /* 0x00000000383b7984 */ /* 0x000e280000000400 */
[----:B------:R-:W1:Y:S04]  /*14920*/  LDS.U16 R60, [R56+0x550] ;  /* 0x00055000383c7984 */ /* 0x000e680000000400 */
[----:B------:R-:W3:Y:S04]  /*14930*/  LDS.U16 R61, [R56+0xaa0] ;  /* 0x000aa000383d7984 */ /* 0x000ee80000000400 */
[----:B------:R-:W-:Y:S04]  /*14940*/  LDS.U16 R62, [R56+0xff0] ;  /* 0x000ff000383e7984 */ /* 0x000fe80000000400 */
[----:B------:R-:W-:Y:S04]  /*14950*/  LDS.U16 R63, [R56+0x1540] ;  /* 0x00154000383f7984 */ /* 0x000fe80000000400 */
[----:B------:R-:W4:Y:S04]  /*14960*/  LDS.U16 R64, [R56+0x1a90] ;  /* 0x001a900038407984 */ /* 0x000f280000000400 */
[----:B------:R-:W5:Y:S04]  /*14970*/  LDS.U16 R65, [R56+0x1fe0] ;  /* 0x001fe00038417984 */ /* 0x000f680000000400 */
[----:B------:R3:W5:Y:S01]  /*14980*/  LDS.U16 R66, [R56+0x2530] ;  /* 0x0025300038427984 */ /* 0x0007620000000400 */
[----:B0-----:R-:W-:-:S02]  /*14990*/  PRMT R54, R59, 0x8880, RZ ;  /* 0x000088803b367816 */ /* 0x001fc400000000ff */
[----:B------:R-:W-:Y:S02]  /*149a0*/  PRMT R55, R59, 0x9991, RZ ;  /* 0x000099913b377816 */ /* 0x000fe400000000ff */
[----:B-1----:R-:W-:Y:S02]  /*149b0*/  PRMT R59, R60, 0x9991, RZ ;  /* 0x000099913c3b7816 */ /* 0x002fe400000000ff */
[----:B------:R-:W-:Y:S02]  /*149c0*/  PRMT R54, R54, 0x7710, RZ ;  /* 0x0000771036367816 */ /* 0x000fe400000000ff */
[----:B------:R-:W-:Y:S02]  /*149d0*/  PRMT R55, R55, 0x7710, RZ ;  /* 0x0000771037377816 */ /* 0x000fe400000000ff */
[----:B------:R-:W-:Y:S02]  /*149e0*/  PRMT R59, R59, 0x7710, RZ ;  /* 0x000077103b3b7816 */ /* 0x000fe400000000ff */
[----:B------:R-:W-:-:S02]  /*149f0*/  PRMT R54, R54, 0x5410, R55 ;  /* 0x0000541036367816 */ /* 0x000fc40000000037 */
[C---:B---3--:R-:W-:Y:S02]  /*14a00*/  PRMT R56, R61.reuse, 0x8880, RZ ;  /* 0x000088803d387816 */ /* 0x048fe400000000ff */
[----:B------:R-:W-:-:S04]  /*14a10*/  PRMT R61, R61, 0x9991, RZ ;  /* 0x000099913d3d7816 */ /* 0x000fc800000000ff */
[----:B------:R-:W-:Y:S02]  /*14a20*/  PRMT R61, R61, 0x7710, RZ ;  /* 0x000077103d3d7816 */ /* 0x000fe400000000ff */
[----:B--2---:R-:W-:Y:S02]  /*14a30*/  PRMT R57, R58, 0x3340, R57 ;  /* 0x000033403a397816 */ /* 0x004fe40000000039 */
[----:B------:R-:W-:Y:S02]  /*14a40*/  PRMT R58, R60, 0x8880, RZ ;  /* 0x000088803c3a7816 */ /* 0x000fe400000000ff */
[----:B------:R-:W-:Y:S02]  /*14a50*/  PRMT R57, R57, R68, UR20 ;  /* 0x0000001439397e16 */ /* 0x000fe40008000044 */
[----:B------:R-:W-:Y:S02]  /*14a60*/  PRMT R58, R58, 0x7710, RZ ;  /* 0x000077103a3a7816 */ /* 0x000fe400000000ff */
[----:B----4-:R-:W-:Y:S01]  /*14a70*/  PRMT R60, R64, 0x8880, RZ ;  /* 0x00008880403c7816 */ /* 0x010fe200000000ff */
[----:B------:R-:W-:Y:S01]  /*14a80*/  IDP.2A.LO.S16.S8 R55, R54, R57, RZ ;  /* 0x0000003936377226 */ /* 0x000fe200000016ff */
[----:B------:R-:W-:-:S02]  /*14a90*/  PRMT R58, R58, 0x5410, R59 ;  /* 0x000054103a3a7816 */ /* 0x000fc4000000003b */
[----:B------:R-:W-:Y:S02]  /*14aa0*/  PRMT R54, R56, 0x7710, RZ ;  /* 0x0000771038367816 */ /* 0x000fe400000000ff */
[C---:B------:R-:W-:Y:S01]  /*14ab0*/  IADD3 R50, P0, PT, R55.reuse, R50, RZ ;  /* 0x0000003237327210 */ /* 0x040fe20007f1e0ff */
[-C--:B------:R-:W-:Y:S01]  /*14ac0*/  IDP.2A.LO.S16.S8 R59, R58, R57.reuse, RZ ;  /* 0x000000393a3b7226 */ /* 0x080fe200000016ff */
[----:B------:R-:W-:Y:S02]  /*14ad0*/  PRMT R54, R54, 0x5410, R61 ;  /* 0x0000541036367816 */ /* 0x000fe4000000003d */
[----:B------:R-:W-:Y:S02]  /*14ae0*/  LEA.HI.X.SX32 R32, R55, R32, 0x1, P0 ;  /* 0x0000002037207211 */ /* 0x000fe400000f0eff */
[----:B------:R-:W-:Y:S01]  /*14af0*/  IADD3 R30, P1, PT, R59, R30, RZ ;  /* 0x0000001e3b1e7210 */ /* 0x000fe20007f3e0ff */
[----:B------:R-:W-:Y:S01]  /*14b00*/  IDP.2A.LO.S16.S8 R54, R54, R57, RZ ;  /* 0x0000003936367226 */ /* 0x000fe200000016ff */
[----:B------:R-:W-:-:S02]  /*14b10*/  PRMT R55, R62, 0x8880, RZ ;  /* 0x000088803e377816 */ /* 0x000fc400000000ff */
[----:B------:R-:W-:Y:S02]  /*14b20*/  LEA.HI.X.SX32 R46, R59, R46, 0x1, P1 ;  /* 0x0000002e3b2e7211 */ /* 0x000fe400008f0eff */
[----:B------:R-:W-:Y:S02]  /*14b30*/  PRMT R56, R62, 0x9991, RZ ;  /* 0x000099913e387816 */ /* 0x000fe400000000ff */
[C---:B------:R-:W-:Y:S02]  /*14b40*/  PRMT R58, R63.reuse, 0x8880, RZ ;  /* 0x000088803f3a7816 */ /* 0x040fe400000000ff */
[----:B------:R-:W-:Y:S02]  /*14b50*/  PRMT R59, R63, 0x9991, RZ ;  /* 0x000099913f3b7816 */ /* 0x000fe400000000ff */
[----:B------:R-:W-:Y:S02]  /*14b60*/  PRMT R61, R64, 0x9991, RZ ;  /* 0x00009991403d7816 */ /* 0x000fe400000000ff */
[----:B-----5:R-:W-:-:S02]  /*14b70*/  PRMT R62, R65, 0x8880, RZ ;  /* 0x00008880413e7816 */ /* 0x020fc400000000ff */
[----:B------:R-:W-:Y:S02]  /*14b80*/  PRMT R63, R65, 0x9991, RZ ;  /* 0x00009991413f7816 */ /* 0x000fe400000000ff */
[C---:B------:R-:W-:Y:S02]  /*14b90*/  PRMT R64, R66.reuse, 0x8880, RZ ;  /* 0x0000888042407816 */ /* 0x040fe400000000ff */
        /* <DEDUP_REMOVED lines=9> */
[----:B------:R-:W-:-:S02]  /*14c30*/  PRMT R64, R64, 0x7710, RZ ;  /* 0x0000771040407816 */ /* 0x000fc400000000ff */
[----:B------:R-:W-:Y:S02]  /*14c40*/  PRMT R65, R65, 0x7710, RZ ;  /* 0x0000771041417816 */ /* 0x000fe400000000ff */
[----:B------:R-:W-:Y:S02]  /*14c50*/  ISETP.NE.AND P0, PT, R53, 0x154, PT ;  /* 0x000001543500780c */ /* 0x000fe40003f05270 */
        /* <DEDUP_REMOVED lines=9> */
[-C--:B------:R-:W-:Y:S01]  /*14cf0*/  IDP.2A.LO.S16.S8 R62, R62, R57.reuse, RZ ;  /* 0x000000393e3e7226 */ /* 0x080fe200000016ff */
        /* <DEDUP_REMOVED lines=13> */
[----:B------:R-:W-:-:S04]  /*14dd0*/  IMAD R53, R48, -0x61c88647, R23 ;  /* 0x9e3779b930357824 */ /* 0x000fc800078e0217 */
[----:B------:R-:W-:-:S04]  /*14de0*/  IMAD.IADD R58, R24, 0x1, R53 ;  /* 0x00000001183a7824 */ /* 0x000fc800078e0235 */
[C---:B------:R-:W-:Y:S02]  /*14df0*/  VIADD R53, R58.reuse, 0x21ada9b9 ;  /* 0x21ada9b93a357836 */ /* 0x040fe40000000000 */
[C---:B------:R-:W-:Y:S02]  /*14e00*/  VIADD R55, R58.reuse, 0x21ada9ba ;  /* 0x21ada9ba3a377836 */ /* 0x040fe40000000000 */
[----:B------:R-:W-:Y:S01]  /*14e10*/  VIADD R57, R58, 0x21ada9bb ;  /* 0x21ada9bb3a397836 */ /* 0x000fe20000000000 */
[----:B------:R-:W-:Y:S02]  /*14e20*/  SHF.R.U32.HI R54, RZ, 0x10, R53 ;  /* 0x00000010ff367819 */ /* 0x000fe40000011635 */
[----:B------:R-:W-:Y:S02]  /*14e30*/  SHF.R.U32.HI R56, RZ, 0x10, R55 ;  /* 0x00000010ff387819 */ /* 0x000fe40000011637 */
[----:B------:R-:W-:Y:S01]  /*14e40*/  LOP3.LUT R54, R54, R53, RZ, 0x3c, !PT ;  /* 0x0000003536367212 */ /* 0x000fe200078e3cff */
[----:B------:R-:W-:Y:S01]  /*14e50*/  VIADD R53, R58, 0x21ada9bc ;  /* 0x21ada9bc3a357836 */ /* 0x000fe20000000000 */
[----:B------:R-:W-:-:S02]  /*14e60*/  LOP3.LUT R56, R56, R55, RZ, 0x3c, !PT ;  /* 0x0000003738387212 */ /* 0x000fc400078e3cff */
[----:B------:R-:W-:Y:S01]  /*14e70*/  SHF.R.U32.HI R58, RZ, 0x10, R57 ;  /* 0x00000010ff3a7819 */ /* 0x000fe20000011639 */
[----:B------:R-:W-:Y:S01]  /*14e80*/  IMAD R54, R54, -0x7a143595, RZ ;  /* 0x85ebca6b36367824 */ /* 0x000fe200078e02ff */
[----:B------:R-:W-:Y:S01]  /*14e90*/  SHF.R.U32.HI R60, RZ, 0x10, R53 ;  /* 0x00000010ff3c7819 */ /* 0x000fe20000011635 */
[----:B------:R-:W-:Y:S01]  /*14ea0*/  IMAD R56, R56, -0x7a143595, RZ ;  /* 0x85ebca6b38387824 */ /* 0x000fe200078e02ff */
[----:B------:R-:W-:Y:S02]  /*14eb0*/  LOP3.LUT R58, R58, R57, RZ, 0x3c, !PT ;  /* 0x000000393a3a7212 */ /* 0x000fe400078e3cff */
[----:B------:R-:W-:Y:S02]  /*14ec0*/  LOP3.LUT R60, R60, R53, RZ, 0x3c, !PT ;  /* 0x000000353c3c7212 */ /* 0x000fe400078e3cff */
[----:B------:R-:W-:Y:S01]  /*14ed0*/  SHF.R.U32.HI R53, RZ, 0xd, R54 ;  /* 0x0000000dff357819 */ /* 0x000fe20000011636 */
[----:B------:R-:W-:Y:S01]  /*14ee0*/  IMAD R58, R58, -0x7a143595, RZ ;  /* 0x85ebca6b3a3a7824 */ /* 0x000fe200078e02ff */
[----:B------:R-:W-:Y:S01]  /*14ef0*/  SHF.R.U32.HI R55, RZ, 0xd, R56 ;  /* 0x0000000dff377819 */ /* 0x000fe20000011638 */
[----:B------:R-:W-:Y:S01]  /*14f00*/  IMAD R60, R60, -0x7a143595, RZ ;  /* 0x85ebca6b3c3c7824 */ /* 0x000fe200078e02ff */
[----:B------:R-:W-:-:S02]  /*14f10*/  LOP3.LUT R53, R53, R54, RZ, 0x3c, !PT ;  /* 0x0000003635357212 */ /* 0x000fc400078e3cff */
[----:B------:R-:W-:Y:S02]  /*14f20*/  LOP3.LUT R55, R55, R56, RZ, 0x3c, !PT ;  /* 0x0000003837377212 */ /* 0x000fe400078e3cff */
        /* <DEDUP_REMOVED lines=12> */
[----:B------:R-:W-:Y:S02]  /*14ff0*/  SHF.R.U32.HI R58, RZ, 0x10, R57 ;  /* 0x00000010ff3a7819 */ /* 0x000fe40000011639 */
[----:B------:R-:W-:Y:S02]  /*15000*/  LOP3.LUT R55, R56, 0x1, RZ, 0xc0, !PT ;  /* 0x0000000138377812 */ /* 0x000fe400078ec0ff */
[----:B------:R-:W-:Y:S02]  /*15010*/  LOP3.LUT R53, R54, 0x1, RZ, 0xc0, !PT ;  /* 0x0000000136357812 */ /* 0x000fe400078ec0ff */
[----:B------:R-:W-:Y:S02]  /*15020*/  SHF.R.U32.HI R60, RZ, 0x10, R59 ;  /* 0x00000010ff3c7819 */ /* 0x000fe4000001163b */
[----:B------:R-:W-:-:S02]  /*15030*/  LOP3.LUT R58, R58, R57, RZ, 0x3c, !PT ;  /* 0x000000393a3a7212 */ /* 0x000fc400078e3cff */
[----:B------:R-:W-:Y:S02]  /*15040*/  SHF.R.U32.HI R54, RZ, 0x1, R54 ;  /* 0x00000001ff367819 */ /* 0x000fe40000011636 */
[----:B------:R-:W-:Y:S02]  /*15050*/  ISETP.NE.U32.AND P1, PT, R55, 0x1, PT ;  /* 0x000000013700780c */ /* 0x000fe40003f25070 */
[----:B------:R-:W-:Y:S02]  /*15060*/  ISETP.NE.U32.AND P0, PT, R53, 0x1, PT ;  /* 0x000000013500780c */ /* 0x000fe40003f05070 */
[----:B------:R-:W-:Y:S02]  /*15070*/  LOP3.LUT R60, R60, R59, RZ, 0x3c, !PT ;  /* 0x0000003b3c3c7212 */ /* 0x000fe400078e3cff */
[----:B------:R-:W-:Y:S02]  /*15080*/  LOP3.LUT R53, R58, 0x1, RZ, 0xc0, !PT ;  /* 0x000000013a357812 */ /* 0x000fe400078ec0ff */
[----:B------:R-:W-:-:S02]  /*15090*/  LOP3.LUT R61, R54, 0x1f, RZ, 0xc0, !PT ;  /* 0x0000001f363d7812 */ /* 0x000fc400078ec0ff */
[----:B------:R-:W-:Y:S02]  /*150a0*/  SHF.R.U32.HI R56, RZ, 0x1, R56 ;  /* 0x00000001ff387819 */ /* 0x000fe40000011638 */
[----:B------:R-:W-:Y:S01]  /*150b0*/  LOP3.LUT R54, R60, 0x1, RZ, 0xc0, !PT ;  /* 0x000000013c367812 */ /* 0x000fe200078ec0ff */
[----:B------:R-:W-:Y:S01]  /*150c0*/  IMAD.MOV R55, RZ, RZ, -R61 ;  /* 0x000000ffff377224 */ /* 0x000fe200078e0a3d */
[----:B------:R-:W-:Y:S02]  /*150d0*/  ISETP.NE.U32.AND P2, PT, R53, 0x1, PT ;  /* 0x000000013500780c */ /* 0x000fe40003f45070 */
[----:B------:R-:W-:Y:S01]  /*150e0*/  LOP3.LUT R53, R56, 0x1f, RZ, 0xc0, !PT ;  /* 0x0000001f38357812 */ /* 0x000fe200078ec0ff */
[----:B------:R-:W-:Y:S01]  /*150f0*/  @P0 IMAD.MOV.U32 R61, RZ, RZ, R55 ;  /* 0x000000ffff3d0224 */ /* 0x000fe200078e0037 */
[----:B------:R-:W-:Y:S02]  /*15100*/  ISETP.NE.U32.AND P3, PT, R54, 0x1, PT ;  /* 0x000000013600780c */ /* 0x000fe40003f65070 */
[----:B------:R-:W-:Y:S01]  /*15110*/  SHF.R.U32.HI R58, RZ, 0x1, R58 ;  /* 0x00000001ff3a7819 */ /* 0x000fe2000001163a */
[----:B------:R-:W-:Y:S01]  /*15120*/  @P1 IMAD.MOV R53, RZ, RZ, -R53 ;  /* 0x000000ffff351224 */ /* 0x000fe200078e0a35 */
[----:B------:R-:W-:-:S02]  /*15130*/  SHF.R.U32.HI R60, RZ, 0x1, R60 ;  /* 0x00000001ff3c7819 */ /* 0x000fc4000001163c */
[----:B------:R-:W-:Y:S01]  /*15140*/  LOP3.LUT R59, R58, 0x1f, RZ, 0xc0, !PT ;  /* 0x0000001f3a3b7812 */ /* 0x000fe200078ec0ff */
[-C--:B------:R-:W-:Y:S01]  /*15150*/  IMAD R56, R9, R53.reuse, RZ ;  /* 0x0000003509387224 */ /* 0x080fe200078e02ff */
[----:B------:R-:W-:Y:S01]  /*15160*/  LOP3.LUT R65, R60, 0x1f, RZ, 0xc0, !PT ;  /* 0x0000001f3c417812 */ /* 0x000fe200078ec0ff */
[----:B------:R-:W-:Y:S01]  /*15170*/  IMAD R54, R11, R53, RZ ;  /* 0x000000350b367224 */ /* 0x000fe200078e02ff */
[----:B------:R-:W-:Y:S01]  /*15180*/  SHF.R.S32.HI R55, RZ, 0x1f, R53 ;  /* 0x0000001fff377819 */ /* 0x000fe20000011435 */
[----:B------:R-:W-:Y:S02]  /*15190*/  @P2 IMAD.MOV R59, RZ, RZ, -R59 ;  /* 0x000000ffff3b2224 */ /* 0x000fe400078e0a3b */
[----:B------:R-:W-:Y:S02]  /*151a0*/  @P3 IMAD.MOV R65, RZ, RZ, -R65 ;  /* 0x000000ffff413224 */ /* 0x000fe400078e0a41 */
[----:B------:R-:W-:Y:S01]  /*151b0*/  IMAD R67, R8, R55, R56 ;  /* 0x0000003708437224 */ /* 0x000fe200078e0238 */
[----:B------:R-:W-:Y:S01]  /*151c0*/  SHF.R.S32.HI R57, RZ, 0x1f, R59 ;  /* 0x0000001fff397819 */ /* 0x000fe2000001143b */
[-C--:B------:R-:W-:Y:S01]  /*151d0*/  IMAD R56, R7, R59.reuse, RZ ;  /* 0x0000003b07387224 */ /* 0x080fe200078e02ff */
[----:B------:R-:W-:Y:S01]  /*151e0*/  SHF.R.S32.HI R63, RZ, 0x1f, R65 ;  /* 0x0000001fff3f7819 */ /* 0x000fe20000011441 */
[----:B------:R-:W-:-:S02]  /*151f0*/  IMAD R58, R5, R59, RZ ;  /* 0x0000003b053a7224 */ /* 0x000fc400078e02ff */
[----:B------:R-:W-:Y:S02]  /*15200*/  IMAD R73, R10, R55, R54 ;  /* 0x000000370a497224 */ /* 0x000fe400078e0236 */
[----:B------:R-:W-:-:S04]  /*15210*/  IMAD.WIDE.U32 R54, R8, R53, RZ ;  /* 0x0000003508367225 */ /* 0x000fc800078e00ff */
[-C--:B------:R-:W-:Y:S01]  /*15220*/  IMAD R60, R17, R65.reuse, RZ ;  /* 0x00000041113c7224 */ /* 0x080fe200078e02ff */
[----:B------:R-:W-:Y:S01]  /*15230*/  IADD3 R68, P1, PT, RZ, -R54, RZ ;  /* 0x80000036ff447210 */ /* 0x000fe20007f3e0ff */
[----:B------:R-:W-:Y:S02]  /*15240*/  IMAD R62, R21, R65, RZ ;  /* 0x00000041153e7224 */ /* 0x000fe400078e02ff */
[-C--:B------:R-:W-:Y:S02]  /*15250*/  IMAD R75, R6, R57.reuse, R56 ;  /* 0x00000039064b7224 */ /* 0x080fe400078e0238 */
[C---:B------:R-:W-:Y:S02]  /*15260*/  IMAD R69, R4.reuse, R57, R58 ;  /* 0x0000003904457224 */ /* 0x040fe400078e023a */
[----:B------:R-:W-:-:S04]  /*15270*/  IMAD.WIDE.U32 R56, R4, R59, RZ ;  /* 0x0000003b04387225 */ /* 0x000fc800078e00ff */
[-C--:B------:R-:W-:Y:S01]  /*15280*/  IMAD R77, R16, R63.reuse, R60 ;  /* 0x0000003f104d7224 */ /* 0x080fe200078e023c */
[----:B------:R-:W-:Y:S01]  /*15290*/  IADD3 R70, P0, PT, RZ, -R56, RZ ;  /* 0x80000038ff467210 */ /* 0x000fe20007f1e0ff */
[----:B------:R-:W-:Y:S02]  /*152a0*/  IMAD.IADD R67, R55, 0x1, R67 ;  /* 0x0000000137437824 */ /* 0x000fe400078e0243 */
[C---:B------:R-:W-:Y:S02]  /*152b0*/  IMAD R63, R20.reuse, R63, R62 ;  /* 0x0000003f143f7224 */ /* 0x040fe400078e023e */
[----:B------:R-:W-:-:S04]  /*152c0*/  IMAD.WIDE.U32 R54, R20, R65, RZ ;  /* 0x0000004114367225 */ /* 0x000fc800078e00ff */
[----:B------:R-:W-:Y:S01]  /*152d0*/  IMAD.IADD R66, R57, 0x1, R69 ;  /* 0x0000000139427824 */ /* 0x000fe200078e0245 */
[----:B------:R-:W-:Y:S01]  /*152e0*/  SHF.R.S32.HI R57, RZ, 0x1f, R61 ;  /* 0x0000001fff397819 */ /* 0x000fe2000001143d */
[-C--:B------:R-:W-:Y:S01]  /*152f0*/  IMAD R56, R15, R61.reuse, RZ ;  /* 0x0000003d0f387224 */ /* 0x080fe200078e02ff */
[----:B------:R-:W-:Y:S01]  /*15300*/  IADD3 R72, P2, PT, RZ, -R54, RZ ;  /* 0x80000036ff487210 */ /* 0x000fe20007f5e0ff */
[-C--:B------:R-:W-:Y:S02]  /*15310*/  IMAD R58, R13, R61.reuse, RZ ;  /* 0x0000003d0d3a7224 */ /* 0x080fe400078e02ff */
[----:B------:R-:W-:Y:S02]  /*15320*/  IMAD.IADD R64, R55, 0x1, R63 ;  /* 0x0000000137407824 */ /* 0x000fe400078e023f */
[----:B------:R-:W-:-:S04]  /*15330*/  IMAD.WIDE.U32 R62, R12, R61, RZ ;  /* 0x0000003d0c3e7225 */ /* 0x000fc800078e00ff */
[-C--:B------:R-:W-:Y:S02]  /*15340*/  IMAD R69, R14, R57.reuse, R56 ;  /* 0x000000390e457224 */ /* 0x080fe400078e0238 */
[----:B------:R-:W-:Y:S02]  /*15350*/  IMAD R71, R12, R57, R58 ;  /* 0x000000390c477224 */ /* 0x000fe400078e023a */
[----:B------:R-:W-:-:S04]  /*15360*/  IMAD.WIDE.U32 R54, R10, R53, RZ ;  /* 0x000000350a367225 */ /* 0x000fc800078e00ff */
[----:B------:R-:W-:-:S04]  /*15370*/  IMAD.WIDE.U32 R56, R6, R59, RZ ;  /* 0x0000003b06387225 */ /* 0x000fc800078e00ff */
[----:B------:R-:W-:Y:S01]  /*15380*/  IMAD.WIDE.U32 R58, R16, R65, RZ ;  /* 0x00000041103a7225 */ /* 0x000fe200078e00ff */
[----:B------:R-:W-:-:S03]  /*15390*/  IADD3 R65, P3, PT, RZ, -R62, RZ ;  /* 0x8000003eff417210 */ /* 0x000fc60007f7e0ff */
[----:B------:R-:W-:Y:S02]  /*153a0*/  IMAD.IADD R62, R55, 0x1, R73 ;  /* 0x00000001373e7824 */ /* 0x000fe400078e0249 */
[----:B------:R-:W-:-:S04]  /*153b0*/  IMAD.WIDE.U32 R60, R14, R61, RZ ;  /* 0x0000003d0e3c7225 */ /* 0x000fc800078e00ff */
[----:B------:R-:W-:Y:S01]  /*153c0*/  IMAD.IADD R55, R57, 0x1, R75 ;  /* 0x0000000139377824 */ /* 0x000fe200078e024b */
[----:B------:R-:W-:Y:S01]  /*153d0*/  SHF.R.S64 R57, R54, 0x8, R62 ;  /* 0x0000000836397819 */ /* 0x000fe2000000103e */
[----:B------:R-:W-:Y:S02]  /*153e0*/  IMAD.IADD R53, R59, 0x1, R77 ;  /* 0x000000013b357824 */ /* 0x000fe400078e024d */
[----:B------:R-:W-:Y:S01]  /*153f0*/  IMAD.IADD R59, R61, 0x1, R69 ;  /* 0x000000013d3b7824 */ /* 0x000fe200078e0245 */
[----:B------:R-:W-:Y:S01]  /*15400*/  SHF.R.S64 R56, R56, 0x8, R55 ;  /* 0x0000000838387819 */ /* 0x000fe20000001037 */
[----:B------:R-:W-:Y:S01]  /*15410*/  IMAD.X R67, RZ, RZ, ~R67, P1 ;  /* 0x000000ffff437224 */ /* 0x000fe200008e0e43 */
[----:B------:R-:W-:Y:S01]  /*15420*/  IADD3 R54, P6, PT, R57, R52, RZ ;  /* 0x0000003439367210 */ /* 0x000fe20007fde0ff */
[----:B------:R-:W-:Y:S01]  /*15430*/  IMAD.X R66, RZ, RZ, ~R66, P0 ;  /* 0x000000ffff427224 */ /* 0x000fe200000e0e42 */
[----:B------:R-:W-:Y:S01]  /*15440*/  SHF.R.S64 R61, R60, 0x8, R59 ;  /* 0x000000083c3d7819 */ /* 0x000fe2000000103b */
[----:B------:R-:W-:Y:S01]  /*15450*/  IMAD.IADD R63, R63, 0x1, R71 ;  /* 0x000000013f3f7824 */ /* 0x000fe200078e0247 */
[----:B------:R-:W-:Y:S01]  /*15460*/  IADD3 R52, P4, PT, R56, R45, RZ ;  /* 0x0000002d38347210 */ /* 0x000fe20007f9e0ff */
[----:B------:R-:W-:Y:S01]  /*15470*/  IMAD.X R64, RZ, RZ, ~R64, P2 ;  /* 0x000000ffff407224 */ /* 0x000fe200010e0e40 */
[----:B------:R-:W-:Y:S01]  /*15480*/  SHF.R.S64 R45, R68, 0x8, R67 ;  /* 0x00000008442d7819 */ /* 0x000fe20000001043 */
[----:B------:R-:W-:Y:S01]  /*15490*/  IMAD.X R63, RZ, RZ, ~R63, P3 ;  /* 0x000000ffff3f7224 */ /* 0x000fe200018e0e3f */
[----:B------:R-:W-:-:S02]  /*154a0*/  SHF.R.S64 R58, R58, 0x8, R53 ;  /* 0x000000083a3a7819 */ /* 0x000fc40000001035 */
[----:B------:R-:W-:Y:S02]  /*154b0*/  IADD3 R56, P1, PT, R61, R50, RZ ;  /* 0x000000323d387210 */ /* 0x000fe40007f3e0ff */
[----:B------:R-:W-:Y:S02]  /*154c0*/  IADD3 R50, P0, PT, R45, R44, RZ ;  /* 0x0000002c2d327210 */ /* 0x000fe40007f1e0ff */
[----:B------:R-:W-:Y:S02]  /*154d0*/  SHF.R.S64 R45, R70, 0x8, R66 ;  /* 0x00000008462d7819 */ /* 0x000fe40000001042 */
[----:B------:R-:W-:Y:S02]  /*154e0*/  IADD3 R35, P5, PT, R58, R35, RZ ;  /* 0x000000233a237210 */ /* 0x000fe40007fbe0ff */
[----:B------:R-:W-:Y:S02]  /*154f0*/  LEA.HI.X.SX32 R57, R62, R51, 0x18, P6 ;  /* 0x000000333e397211 */ /* 0x000fe400030fc6ff */
[----:B------:R-:W-:-:S02]  /*15500*/  LEA.HI.X.SX32 R51, R55, R49, 0x18, P4 ;  /* 0x0000003137337211 */ /* 0x000fc400020fc6ff */
[----:B------:R-:W-:Y:S02]  /*15510*/  IADD3 R49, P3, PT, R45, R34, RZ ;  /* 0x000000222d317210 */ /* 0x000fe40007f7e0ff */
[----:B------:R-:W-:Y:S02]  /*15520*/  LEA.HI.X.SX32 R34, R53, R29, 0x18, P5 ;  /* 0x0000001d35227211 */ /* 0x000fe400028fc6ff */
[----:B------:R-:W-:Y:S02]  /*15530*/  LEA.HI.X.SX32 R59, R59, R32, 0x18, P1 ;  /* 0x000000203b3b7211 */ /* 0x000fe400008fc6ff */
[----:B------:R-:W-:Y:S02]  /*15540*/  LEA.HI.X.SX32 R32, R66, R33, 0x18, P3 ;  /* 0x0000002142207211 */ /* 0x000fe400018fc6ff */
[----:B------:R-:W-:Y:S02]  /*15550*/  SHF.R.S64 R33, R35, 0x8, R34 ;  /* 0x0000000823217819 */ /* 0x000fe40000001022 */
[----:B------:R-:W-:-:S02]  /*15560*/  SHF.R.S64 R44, R72, 0x8, R64 ;  /* 0x00000008482c7819 */ /* 0x000fc40000001040 */
[----:B------:R-:W-:Y:S02]  /*15570*/  LEA.HI.X.SX32 R53, R67, R31, 0x18, P0 ;  /* 0x0000001f43357211 */ /* 0x000fe400000fc6ff */
[----:B------:R-:W-:Y:S02]  /*15580*/  SHF.R.S64 R31, R52, 0x8, R51 ;  /* 0x00000008341f7819 */ /* 0x000fe40000001033 */
[----:B------:R-:W-:Y:S02]  /*15590*/  SHF.R.S64 R45, R54, 0x8, R57 ;  /* 0x00000008362d7819 */ /* 0x000fe40000001039 */
[----:B------:R-:W-:Y:S02]  /*155a0*/  SHF.R.S32.HI R29, RZ, 0x8, R34 ;  /* 0x00000008ff1d7819 */ /* 0x000fe40000011422 */
[----:B------:R-:W-:Y:S02]  /*155b0*/  ISETP.GT.U32.AND P3, PT, R33, -0x7f, PT ;  /* 0xffffff812100780c */ /* 0x000fe40003f64070 */
[----:B------:R-:W-:-:S02]  /*155c0*/  IADD3 R47, P4, PT, R44, R47, RZ ;  /* 0x0000002f2c2f7210 */ /* 0x000fc40007f9e0ff */
[----:B------:R-:W-:Y:S02]  /*155d0*/  SHF.R.S32.HI R44, RZ, 0x8, R51 ;  /* 0x00000008ff2c7819 */ /* 0x000fe40000011433 */
[----:B------:R-:W-:Y:S02]  /*155e0*/  ISETP.GT.U32.AND P1, PT, R31, -0x7f, PT ;  /* 0xffffff811f00780c */ /* 0x000fe40003f24070 */
[----:B------:R-:W-:Y:S02]  /*155f0*/  SHF.R.S32.HI R54, RZ, 0x8, R57 ;  /* 0x00000008ff367819 */ /* 0x000fe40000011439 */
[----:B------:R-:W-:Y:S02]  /*15600*/  ISETP.GT.U32.AND P0, PT, R45, -0x7f, PT ;  /* 0xffffff812d00780c */ /* 0x000fe40003f04070 */
[----:B------:R-:W-:Y:S02]  /*15610*/  SHF.R.S64 R55, R65, 0x8, R63 ;  /* 0x0000000841377819 */ /* 0x000fe4000000103f */
[----:B------:R-:W-:-:S02]  /*15620*/  ISETP.GT.AND.EX P3, PT, R29, -0x1, PT, P3 ;  /* 0xffffffff1d00780c */ /* 0x000fc40003f64330 */
[----:B------:R-:W-:Y:S02]  /*15630*/  ISETP.GT.AND.EX P1, PT, R44, -0x1, PT, P1 ;  /* 0xffffffff2c00780c */ /* 0x000fe40003f24310 */
[----:B------:R-:W-:Y:S02]  /*15640*/  ISETP.GT.AND.EX P0, PT, R54, -0x1, PT, P0 ;  /* 0xffffffff3600780c */ /* 0x000fe40003f04300 */
[----:B------:R-:W-:Y:S02]  /*15650*/  IADD3 R55, P2, PT, R55, R30, RZ ;  /* 0x0000001e37377210 */ /* 0x000fe40007f5e0ff */
[----:B------:R-:W-:Y:S02]  /*15660*/  SEL R33, R33, 0xffffff81, P3 ;  /* 0xffffff8121217807 */ /* 0x000fe40001800000 */
[----:B------:R-:W-:Y:S02]  /*15670*/  LEA.HI.X.SX32 R30, R64, R43, 0x18, P4 ;  /* 0x0000002b401e7211 */ /* 0x000fe400020fc6ff */
[----:B------:R-:W-:-:S02]  /*15680*/  SEL R35, R31, 0xffffff81, P1 ;  /* 0xffffff811f237807 */ /* 0x000fc40000800000 */
[----:B------:R-:W-:Y:S02]  /*15690*/  SEL R43, R45, 0xffffff81, P0 ;  /* 0xffffff812d2b7807 */ /* 0x000fe40000000000 */
[----:B------:R-:W-:Y:S02]  /*156a0*/  SEL R34, R54, 0xffffffff, P0 ;  /* 0xffffffff36227807 */ /* 0x000fe40000000000 */
[----:B------:R-:W-:Y:S02]  /*156b0*/  SEL R31, R44, 0xffffffff, P1 ;  /* 0xffffffff2c1f7807 */ /* 0x000fe40000800000 */
[----:B------:R-:W-:Y:S02]  /*156c0*/  SEL R29, R29, 0xffffffff, P3 ;  /* 0xffffffff1d1d7807 */ /* 0x000fe40001800000 */
[----:B------:R-:W-:Y:S02]  /*156d0*/  ISETP.LT.U32.AND P0, PT, R33, 0x7f, PT ;  /* 0x0000007f2100780c */ /* 0x000fe40003f01070 */
[----:B------:R-:W-:-:S02]  /*156e0*/  LEA.HI.X.SX32 R44, R63, R46, 0x18, P2 ;  /* 0x0000002e3f2c7211 */ /* 0x000fc400010fc6ff */
[----:B------:R-:W-:Y:S02]  /*156f0*/  SHF.R.S64 R46, R56, 0x8, R59 ;  /* 0x00000008382e7819 */ /* 0x000fe4000000103b */
[----:B------:R-:W-:Y:S02]  /*15700*/  ISETP.LT.U32.AND P1, PT, R43, 0x7f, PT ;  /* 0x0000007f2b00780c */ /* 0x000fe40003f21070 */
[----:B------:R-:W-:Y:S02]  /*15710*/  ISETP.LT.AND.EX P2, PT, R29, RZ, PT, P0 ;  /* 0x000000ff1d00720c */ /* 0x000fe40003f41300 */
[----:B------:R-:W-:Y:S02]  /*15720*/  SHF.R.S64 R45, R50, 0x8, R53 ;  /* 0x00000008322d7819 */ /* 0x000fe40000001035 */
[----:B------:R-:W-:Y:S02]  /*15730*/  SHF.R.S32.HI R52, RZ, 0x8, R59 ;  /* 0x00000008ff347819 */ /* 0x000fe4000001143b */
[----:B------:R-:W-:-:S02]  /*15740*/  ISETP.GT.U32.AND P0, PT, R46, -0x7f, PT ;  /* 0xffffff812e00780c */ /* 0x000fc40003f04070 */
[----:B------:R-:W-:Y:S02]  /*15750*/  ISETP.LT.AND.EX P1, PT, R34, RZ, PT, P1 ;  /* 0x000000ff2200720c */ /* 0x000fe40003f21310 */
[----:B------:R-:W-:Y:S02]  /*15760*/  SHF.R.S32.HI R34, RZ, 0x8, R53 ;  /* 0x00000008ff227819 */ /* 0x000fe40000011435 */
[----:B------:R-:W-:Y:S02]  /*15770*/  ISETP.GT.U32.AND P5, PT, R45, -0x7f, PT ;  /* 0xffffff812d00780c */ /* 0x000fe40003fa4070 */
[----:B------:R-:W-:Y:S02]  /*15780*/  ISETP.GT.AND.EX P0, PT, R52, -0x1, PT, P0 ;  /* 0xffffffff3400780c */ /* 0x000fe40003f04300 */
[----:B------:R-:W-:Y:S02]  /*15790*/  SHF.R.S64 R51, R55, 0x8, R44 ;  /* 0x0000000837337819 */ /* 0x000fe4000000102c */
[----:B------:R-:W-:-:S02]  /*157a0*/  ISETP.GT.AND.EX P5, PT, R34, -0x1, PT, P5 ;  /* 0xffffffff2200780c */ /* 0x000fc40003fa4350 */
[----:B------:R-:W-:Y:S02]  /*157b0*/  SEL R55, R46, 0xffffff81, P0 ;  /* 0xffffff812e377807 */ /* 0x000fe40000000000 */
[----:B------:R-:W-:Y:S02]  /*157c0*/  ISETP.LT.U32.AND P3, PT, R35, 0x7f, PT ;  /* 0x0000007f2300780c */ /* 0x000fe40003f61070 */
[----:B------:R-:W-:Y:S02]  /*157d0*/  SEL R45, R45, 0xffffff81, P5 ;  /* 0xffffff812d2d7807 */ /* 0x000fe40002800000 */
[----:B------:R-:W-:Y:S02]  /*157e0*/  SEL R34, R34, 0xffffffff, P5 ;  /* 0xffffffff22227807 */ /* 0x000fe40002800000 */
[----:B------:R-:W-:Y:S02]  /*157f0*/  SEL R46, R52, 0xffffffff, P0 ;  /* 0xffffffff342e7807 */ /* 0x000fe40000000000 */
[----:B------:R-:W-:-:S02]  /*15800*/  CS2R R52, SRZ ;  /* 0x0000000000347805 */ /* 0x000fc4000001ff00 */
[----:B------:R-:W-:Y:S02]  /*15810*/  ISETP.LT.U32.AND P5, PT, R55, 0x7f, PT ;  /* 0x0000007f3700780c */ /* 0x000fe40003fa1070 */
[----:B------:R-:W-:Y:S02]  /*15820*/  ISETP.LT.AND.EX P3, PT, R31, RZ, PT, P3 ;  /* 0x000000ff1f00720c */ /* 0x000fe40003f61330 */
[----:B------:R-:W-:Y:S02]  /*15830*/  SHF.R.S64 R49, R49, 0x8, R32 ;  /* 0x0000000831317819 */ /* 0x000fe40000001020 */
[----:B------:R-:W-:Y:S02]  /*15840*/  SHF.R.S64 R31, R47, 0x8, R30 ;  /* 0x000000082f1f7819 */ /* 0x000fe4000000101e */
[----:B------:R-:W-:Y:S02]  /*15850*/  ISETP.LT.AND.EX P5, PT, R46, RZ, PT, P5 ;  /* 0x000000ff2e00720c */ /* 0x000fe40003fa1350 */
[----:B------:R-:W-:-:S02]  /*15860*/  CS2R R46, SRZ ;  /* 0x00000000002e7805 */ /* 0x000fc4000001ff00 */
[----:B------:R-:W-:Y:S02]  /*15870*/  SHF.R.S32.HI R32, RZ, 0x8, R32 ;  /* 0x00000008ff207819 */ /* 0x000fe40000011420 */
[----:B------:R-:W-:Y:S02]  /*15880*/  SHF.R.S32.HI R29, RZ, 0x8, R30 ;  /* 0x00000008ff1d7819 */ /* 0x000fe4000001141e */
[----:B------:R-:W-:Y:S02]  /*15890*/  SHF.R.S32.HI R44, RZ, 0x8, R44 ;  /* 0x00000008ff2c7819 */ /* 0x000fe4000001142c */
[----:B------:R-:W-:Y:S02]  /*158a0*/  ISETP.GT.U32.AND P4, PT, R49, -0x7f, PT ;  /* 0xffffff813100780c */ /* 0x000fe40003f84070 */
[----:B------:R-:W-:Y:S02]  /*158b0*/  ISETP.GT.U32.AND P6, PT, R31, -0x7f, PT ;  /* 0xffffff811f00780c */ /* 0x000fe40003fc4070 */
[----:B------:R-:W-:-:S02]  /*158c0*/  ISETP.GT.U32.AND P0, PT, R51, -0x7f, PT ;  /* 0xffffff813300780c */ /* 0x000fc40003f04070 */
[----:B------:R-:W-:Y:S02]  /*158d0*/  SEL R55, R55, 0x7f, P5 ;  /* 0x0000007f37377807 */ /* 0x000fe40002800000 */
[----:B------:R-:W-:Y:S02]  /*158e0*/  ISETP.GT.AND.EX P4, PT, R32, -0x1, PT, P4 ;  /* 0xffffffff2000780c */ /* 0x000fe40003f84340 */
[----:B------:R-:W-:Y:S01]  /*158f0*/  ISETP.GT.AND.EX P6, PT, R29, -0x1, PT, P6 ;  /* 0xffffffff1d00780c */ /* 0x000fe20003fc4360 */
[----:B------:R-:W-:Y:S01]  /*15900*/  STL.U8 [R28+0x1], R55 ;  /* 0x000001371c007387 */ /* 0x000fe20000100000 */
[----:B------:R-:W-:Y:S02]  /*15910*/  ISETP.GT.AND.EX P0, PT, R44, -0x1, PT, P0 ;  /* 0xffffffff2c00780c */ /* 0x000fe40003f04300 */
[----:B------:R-:W-:Y:S02]  /*15920*/  SEL R49, R49, 0xffffff81, P4 ;  /* 0xffffff8131317807 */ /* 0x000fe40002000000 */
[----:B------:R-:W-:-:S02]  /*15930*/  SEL R31, R31, 0xffffff81, P6 ;  /* 0xffffff811f1f7807 */ /* 0x000fc40003000000 */
[----:B------:R-:W-:Y:S02]  /*15940*/  SEL R51, R51, 0xffffff81, P0 ;  /* 0xffffff8133337807 */ /* 0x000fe40000000000 */
[----:B------:R-:W-:Y:S02]  /*15950*/  SEL R30, R32, 0xffffffff, P4 ;  /* 0xffffffff201e7807 */ /* 0x000fe40002000000 */
[----:B------:R-:W-:Y:S02]  /*15960*/  SEL R29, R29, 0xffffffff, P6 ;  /* 0xffffffff1d1d7807 */ /* 0x000fe40003000000 */
[----:B------:R-:W-:Y:S02]  /*15970*/  SEL R32, R44, 0xffffffff, P0 ;  /* 0xffffffff2c207807 */ /* 0x000fe40000000000 */
[----:B------:R-:W-:Y:S02]  /*15980*/  SEL R43, R43, 0x7f, P1 ;  /* 0x0000007f2b2b7807 */ /* 0x000fe40000800000 */
[----:B------:R-:W-:-:S02]  /*15990*/  ISETP.LT.U32.AND P4, PT, R45, 0x7f, PT ;  /* 0x0000007f2d00780c */ /* 0x000fc40003f81070 */
[----:B------:R-:W-:Y:S01]  /*159a0*/  ISETP.LT.U32.AND P6, PT, R49, 0x7f, PT ;  /* 0x0000007f3100780c */ /* 0x000fe20003fc1070 */
[----:B------:R0:W-:Y:S01]  /*159b0*/  STL.U8 [R28+0x41], R43 ;  /* 0x0000412b1c007387 */ /* 0x0001e20000100000 */
[----:B------:R-:W-:Y:S02]  /*159c0*/  ISETP.LT.U32.AND P0, PT, R31, 0x7f, PT ;  /* 0x0000007f1f00780c */ /* 0x000fe40003f01070 */
[----:B------:R-:W-:Y:S02]  /*159d0*/  ISETP.LT.U32.AND P1, PT, R51, 0x7f, PT ;  /* 0x0000007f3300780c */ /* 0x000fe40003f21070 */
[----:B------:R-:W-:Y:S02]  /*159e0*/  ISETP.LT.AND.EX P4, PT, R34, RZ, PT, P4 ;  /* 0x000000ff2200720c */ /* 0x000fe40003f81340 */
[----:B------:R-:W-:Y:S02]  /*159f0*/  ISETP.LT.AND.EX P6, PT, R30, RZ, PT, P6 ;  /* 0x000000ff1e00720c */ /* 0x000fe40003fc1360 */
[----:B------:R-:W-:Y:S01]  /*15a00*/  ISETP.LT.AND.EX P0, PT, R29, RZ, PT, P0 ;  /* 0x000000ff1d00720c */ /* 0x000fe20003f01300 */
[----:B0-----:R-:W-:Y:S01]  /*15a10*/  IMAD.MOV.U32 R43, RZ, RZ, RZ ;  /* 0x000000ffff2b7224 */ /* 0x001fe200078e00ff */
[----:B------:R-:W-:Y:S01]  /*15a20*/  ISETP.LT.AND.EX P1, PT, R32, RZ, PT, P1 ;  /* 0x000000ff2000720c */ /* 0x000fe20003f21310 */
[----:B------:R-:W-:Y:S01]  /*15a30*/  IMAD.MOV.U32 R29, RZ, RZ, RZ ;  /* 0x000000ffff1d7224 */ /* 0x000fe200078e00ff */
[----:B------:R-:W-:-:S02]  /*15a40*/  SEL R35, R35, 0x7f, P3 ;  /* 0x0000007f23237807 */ /* 0x000fc40001800000 */
[----:B------:R-:W-:Y:S02]  /*15a50*/  SEL R33, R33, 0x7f, P2 ;  /* 0x0000007f21217807 */ /* 0x000fe40001000000 */
[----:B------:R-:W-:Y:S01]  /*15a60*/  SEL R45, R45, 0x7f, P4 ;  /* 0x0000007f2d2d7807 */ /* 0x000fe20002000000 */
[----:B------:R0:W-:Y:S01]  /*15a70*/  STL.U8 [R28+0x81], R35 ;  /* 0x000081231c007387 */ /* 0x0001e20000100000 */
[----:B------:R-:W-:Y:S02]  /*15a80*/  SEL R49, R49, 0x7f, P6 ;  /* 0x0000007f31317807 */ /* 0x000fe40003000000 */
[----:B------:R-:W-:Y:S01]  /*15a90*/  SEL R31, R31, 0x7f, P0 ;  /* 0x0000007f1f1f7807 */ /* 0x000fe20000000000 */
[----:B------:R1:W-:Y:S01]  /*15aa0*/  STL.U8 [R28+0xc1], R33 ;  /* 0x0000c1211c007387 */ /* 0x0003e20000100000 */
[----:B------:R-:W-:-:S03]  /*15ab0*/  SEL R51, R51, 0x7f, P1 ;  /* 0x0000007f33337807 */ /* 0x000fc60000800000 */
[----:B------:R2:W-:Y:S01]  /*15ac0*/  STL.U8 [R28+0x61], R45 ;  /* 0x0000612d1c007387 */ /* 0x0005e20000100000 */
[----:B0-----:R-:W-:-:S03]  /*15ad0*/  CS2R R34, SRZ ;  /* 0x0000000000227805 */ /* 0x001fc6000001ff00 */
[----:B------:R0:W-:Y:S01]  /*15ae0*/  STL.U8 [R28+0xa1], R49 ;  /* 0x0000a1311c007387 */ /* 0x0001e20000100000 */
[----:B-1----:R-:W-:-:S03]  /*15af0*/  CS2R R32, SRZ ;  /* 0x0000000000207805 */ /* 0x002fc6000001ff00 */
[----:B------:R1:W-:Y:S01]  /*15b00*/  STL.U8 [R28+0xe1], R31 ;  /* 0x0000e11f1c007387 */ /* 0x0003e20000100000 */
[----:B--2---:R-:W-:-:S03]  /*15b10*/  CS2R R44, SRZ ;  /* 0x00000000002c7805 */ /* 0x004fc6000001ff00 */
[----:B------:R2:W-:Y:S01]  /*15b20*/  STL.U8 [R28+0x21], R51 ;  /* 0x000021331c007387 */ /* 0x0005e20000100000 */
[----:B0-----:R-:W-:Y:S01]  /*15b30*/  IMAD.MOV.U32 R49, RZ, RZ, RZ ;  /* 0x000000ffff317224 */ /* 0x001fe200078e00ff */
[----:B-1----:R-:W-:Y:S02]  /*15b40*/  CS2R R30, SRZ ;  /* 0x00000000001e7805 */ /* 0x002fe4000001ff00 */
[----:B--2---:R-:W-:-:S07]  /*15b50*/  CS2R R50, SRZ ;  /* 0x0000000000327805 */ /* 0x004fce000001ff00 */
.L_x_234:
[----:B------:R-:W-:-:S05]  /*15b60*/  IMAD R55, R53, 0x550, R48 ;  /* 0x0000055035377824 */ /* 0x000fca00078e0230 */
        /* <DEDUP_REMOVED lines=87> */
[C---:B------:R-:W-:Y:S01]  /*160e0*/  VIADD R55, R56.reuse, 0x435b536f ;  /* 0x435b536f38377836 */ /* 0x040fe20000000000 */
[----:B------:R-:W-:Y:S01]  /*160f0*/  SHF.R.U32.HI R27, RZ, 0x10, R26 ;  /* 0x00000010ff1b7819 */ /* 0x000fe2000001161a */
[----:B------:R-:W-:Y:S01]  /*16100*/  VIADD R56, R56, 0x435b5370 ;  /* 0x435b537038387836 */ /* 0x000fe20000000000 */
[----:B------:R-:W-:Y:S02]  /*16110*/  SHF.R.U32.HI R54, RZ, 0x10, R53 ;  /* 0x00000010ff367819 */ /* 0x000fe40000011635 */
[----:B------:R-:W-:Y:S02]  /*16120*/  LOP3.LUT R27, R27, R26, RZ, 0x3c, !PT ;  /* 0x0000001a1b1b7212 */ /* 0x000fe400078e3cff */
        /* <DEDUP_REMOVED lines=27> */
[----:B------:R-:W-:Y:S02]  /*162e0*/  SHF.R.U32.HI R53, RZ, 0x10, R56 ;  /* 0x00000010ff357819 */ /* 0x000fe40000011638 */
[----:B------:R-:W-:Y:S02]  /*162f0*/  LOP3.LUT R26, R26, R55, RZ, 0x3c, !PT ;  /* 0x000000371a1a7212 */ /* 0x000fe400078e3cff */
[----:B------:R-:W-:-:S02]  /*16300*/  LOP3.LUT R57, R27, 0x1, RZ, 0xc0, !PT ;  /* 0x000000011b397812 */ /* 0x000fc400078ec0ff */
[----:B------:R-:W-:Y:S02]  /*16310*/  SHF.R.U32.HI R27, RZ, 0x1, R27 ;  /* 0x00000001ff1b7819 */ /* 0x000fe4000001161b */
[----:B------:R-:W-:Y:S02]  /*16320*/  ISETP.NE.U32.AND P1, PT, R58, 0x1, PT ;  /* 0x000000013a00780c */ /* 0x000fe40003f25070 */
[----:B------:R-:W-:Y:S02]  /*16330*/  LOP3.LUT R56, R53, R56, RZ, 0x3c, !PT ;  /* 0x0000003835387212 */ /* 0x000fe400078e3cff */
[----:B------:R-:W-:Y:S02]  /*16340*/  LOP3.LUT R53, R26, 0x1, RZ, 0xc0, !PT ;  /* 0x000000011a357812 */ /* 0x000fe400078ec0ff */
[----:B------:R-:W-:Y:S02]  /*16350*/  LOP3.LUT R59, R27, 0x1f, RZ, 0xc0, !PT ;  /* 0x0000001f1b3b7812 */ /* 0x000fe400078ec0ff */
[----:B------:R-:W-:-:S02]  /*16360*/  SHF.R.U32.HI R54, RZ, 0x1, R54 ;  /* 0x00000001ff367819 */ /* 0x000fc40000011636 */
[----:B------:R-:W-:Y:S02]  /*16370*/  LOP3.LUT R27, R56, 0x1, RZ, 0xc0, !PT ;  /* 0x00000001381b7812 */ /* 0x000fe400078ec0ff */
[----:B------:R-:W-:Y:S02]  /*16380*/  ISETP.NE.U32.AND P0, PT, R57, 0x1, PT ;  /* 0x000000013900780c */ /* 0x000fe40003f05070 */
[----:B------:R-:W-:Y:S02]  /*16390*/  ISETP.NE.U32.AND P2, PT, R53, 0x1, PT ;  /* 0x000000013500780c */ /* 0x000fe40003f45070 */
[----:B------:R-:W-:Y:S01]  /*163a0*/  LOP3.LUT R53, R54, 0x1f, RZ, 0xc0, !PT ;  /* 0x0000001f36357812 */ /* 0x000fe200078ec0ff */
[----:B------:R-:W-:Y:S01]  /*163b0*/  IMAD.MOV R54, RZ, RZ, -R59 ;  /* 0x000000ffff367224 */ /* 0x000fe200078e0a3b */
[----:B------:R-:W-:Y:S02]  /*163c0*/  ISETP.NE.U32.AND P3, PT, R27, 0x1, PT ;  /* 0x000000011b00780c */ /* 0x000fe40003f65070 */
[----:B------:R-:W-:Y:S01]  /*163d0*/  SHF.R.U32.HI R26, RZ, 0x1, R26 ;  /* 0x00000001ff1a7819 */ /* 0x000fe2000001161a */
[----:B------:R-:W-:Y:S01]  /*163e0*/  @P1 IMAD.MOV R53, RZ, RZ, -R53 ;  /* 0x000000ffff351224 */ /* 0x000fe200078e0a35 */
[----:B------:R-:W-:-:S02]  /*163f0*/  SHF.R.U32.HI R56, RZ, 0x1, R56 ;  /* 0x00000001ff387819 */ /* 0x000fc40000011638 */
[----:B------:R-:W-:Y:S01]  /*16400*/  LOP3.LUT R57, R26, 0x1f, RZ, 0xc0, !PT ;  /* 0x0000001f1a397812 */ /* 0x000fe200078ec0ff */
[----:B------:R-:W-:Y:S01]  /*16410*/  @P0 IMAD.MOV.U32 R59, RZ, RZ, R54 ;  /* 0x000000ffff3b0224 */ /* 0x000fe200078e0036 */
[----:B------:R-:W-:Y:S01]  /*16420*/  LOP3.LUT R63, R56, 0x1f, RZ, 0xc0, !PT ;  /* 0x0000001f383f7812 */ /* 0x000fe200078ec0ff */
[-C--:B------:R-:W-:Y:S01]  /*16430*/  IMAD R54, R9, R53.reuse, RZ ;  /* 0x0000003509367224 */ /* 0x080fe200078e02ff */
[----:B------:R-:W-:Y:S01]  /*16440*/  SHF.R.S32.HI R27, RZ, 0x1f, R53 ;  /* 0x0000001fff1b7819 */ /* 0x000fe20000011435 */
[----:B------:R-:W-:Y:S02]  /*16450*/  @P2 IMAD.MOV R57, RZ, RZ, -R57 ;  /* 0x000000ffff392224 */ /* 0x000fe400078e0a39 */
[----:B------:R-:W-:Y:S02]  /*16460*/  IMAD R26, R11, R53, RZ ;  /* 0x000000350b1a7224 */ /* 0x000fe400078e02ff */
[----:B------:R-:W-:Y:S01]  /*16470*/  @P3 IMAD.MOV R63, RZ, RZ, -R63 ;  /* 0x000000ffff3f3224 */ /* 0x000fe200078e0a3f */
[----:B------:R-:W-:Y:S01]  /*16480*/  SHF.R.S32.HI R55, RZ, 0x1f, R57 ;  /* 0x0000001fff377819 */ /* 0x000fe20000011439 */
[----:B------:R-:W-:-:S02]  /*16490*/  IMAD R65, R8, R27, R54 ;  /* 0x0000001b08417224 */ /* 0x000fc400078e0236 */
[-C--:B------:R-:W-:Y:S01]  /*164a0*/  IMAD R54, R7, R57.reuse, RZ ;  /* 0x0000003907367224 */ /* 0x080fe200078e02ff */
[----:B------:R-:W-:Y:S01]  /*164b0*/  SHF.R.S32.HI R61, RZ, 0x1f, R63 ;  /* 0x0000001fff3d7819 */ /* 0x000fe2000001143f */
[----:B------:R-:W-:Y:S02]  /*164c0*/  IMAD R56, R5, R57, RZ ;  /* 0x0000003905387224 */ /* 0x000fe400078e02ff */
        /* <DEDUP_REMOVED lines=34> */
[----:B------:R-:W-:Y:S01]  /*166f0*/  SHF.R.S64 R56, R56, 0x8, R27 ;  /* 0x0000000838387819 */ /* 0x000fe2000000101b */
[----:B------:R-:W-:Y:S01]  /*16700*/  IMAD.X R64, RZ, RZ, ~R64, P0 ;  /* 0x000000ffff407224 */ /* 0x000fe200000e0e40 */
[----:B------:R-:W-:Y:S01]  /*16710*/  IADD3 R55, P6, PT, R55, R52, RZ ;  /* 0x0000003437377210 */ /* 0x000fe20007fde0ff */
[----:B------:R-:W-:Y:S01]  /*16720*/  IMAD.IADD R61, R61, 0x1, R69 ;  /* 0x000000013d3d7824 */ /* 0x000fe200078e0245 */
[----:B------:R-:W-:Y:S01]  /*16730*/  SHF.R.S64 R59, R58, 0x8, R57 ;  /* 0x000000083a3b7819 */ /* 0x000fe20000001039 */
[----:B------:R-:W-:Y:S01]  /*16740*/  IMAD.X R62, RZ, RZ, ~R62, P2 ;  /* 0x000000ffff3e7224 */ /* 0x000fe200010e0e3e */
[----:B------:R-:W-:Y:S01]  /*16750*/  IADD3 R52, P4, PT, R54, R45, RZ ;  /* 0x0000002d36347210 */ /* 0x000fe20007f9e0ff */
[----:B------:R-:W-:Y:S01]  /*16760*/  IMAD.X R61, RZ, RZ, ~R61, P3 ;  /* 0x000000ffff3d7224 */ /* 0x000fe200018e0e3d */
[----:B------:R-:W-:-:S02]  /*16770*/  SHF.R.S64 R45, R66, 0x8, R65 ;  /* 0x00000008422d7819 */ /* 0x000fc40000001041 */
[----:B------:R-:W-:Y:S02]  /*16780*/  IADD3 R35, P5, PT, R56, R35, RZ ;  /* 0x0000002338237210 */ /* 0x000fe40007fbe0ff */
[----:B------:R-:W-:Y:S02]  /*16790*/  IADD3 R56, P1, PT, R59, R50, RZ ;  /* 0x000000323b387210 */ /* 0x000fe40007f3e0ff */
[----:B------:R-:W-:Y:S02]  /*167a0*/  IADD3 R50, P0, PT, R45, R44, RZ ;  /* 0x0000002c2d327210 */ /* 0x000fe40007f1e0ff */
[----:B------:R-:W-:Y:S02]  /*167b0*/  SHF.R.S64 R45, R68, 0x8, R64 ;  /* 0x00000008442d7819 */ /* 0x000fe40000001040 */
[----:B------:R-:W-:Y:S02]  /*167c0*/  SHF.R.S64 R26, R70, 0x8, R62 ;  /* 0x00000008461a7819 */ /* 0x000fe4000000103e */
[----:B------:R-:W-:-:S02]  /*167d0*/  IADD3 R44, P3, PT, R45, R34, RZ ;  /* 0x000000222d2c7210 */ /* 0x000fc40007f7e0ff */
[----:B------:R-:W-:Y:S02]  /*167e0*/  LEA.HI.X.SX32 R34, R27, R29, 0x18, P5 ;  /* 0x0000001d1b227211 */ /* 0x000fe400028fc6ff */
[----:B------:R-:W-:Y:S02]  /*167f0*/  LEA.HI.X.SX32 R54, R60, R51, 0x18, P6 ;  /* 0x000000333c367211 */ /* 0x000fe400030fc6ff */
[----:B------:R-:W-:Y:S02]  /*16800*/  LEA.HI.X.SX32 R49, R53, R49, 0x18, P4 ;  /* 0x0000003135317211 */ /* 0x000fe400020fc6ff */
[----:B------:R-:W-:Y:S02]  /*16810*/  SHF.R.S64 R53, R63, 0x8, R61 ;  /* 0x000000083f357819 */ /* 0x000fe4000000103d */
[----:B------:R-:W-:Y:S02]  /*16820*/  IADD3 R27, P4, PT, R26, R47, RZ ;  /* 0x0000002f1a1b7210 */ /* 0x000fe40007f9e0ff */
[----:B------:R-:W-:-:S02]  /*16830*/  SHF.R.S64 R29, R35, 0x8, R34 ;  /* 0x00000008231d7819 */ /* 0x000fc40000001022 */
[----:B------:R-:W-:Y:S02]  /*16840*/  LEA.HI.X.SX32 R45, R65, R31, 0x18, P0 ;  /* 0x0000001f412d7211 */ /* 0x000fe400000fc6ff */
[----:B------:R-:W-:Y:S02]  /*16850*/  SHF.R.S64 R47, R55, 0x8, R54 ;  /* 0x00000008372f7819 */ /* 0x000fe40000001036 */
[----:B------:R-:W-:Y:S02]  /*16860*/  SHF.R.S64 R31, R52, 0x8, R49 ;  /* 0x00000008341f7819 */ /* 0x000fe40000001031 */
[----:B------:R-:W-:Y:S02]  /*16870*/  IADD3 R53, P2, PT, R53, R30, RZ ;  /* 0x0000001e35357210 */ /* 0x000fe40007f5e0ff */
[----:B------:R-:W-:Y:S02]  /*16880*/  LEA.HI.X.SX32 R33, R64, R33, 0x18, P3 ;  /* 0x0000002140217211 */ /* 0x000fe400018fc6ff */
[----:B------:R-:W-:-:S02]  /*16890*/  SHF.R.S32.HI R30, RZ, 0x8, R34 ;  /* 0x00000008ff1e7819 */ /* 0x000fc40000011422 */
[----:B------:R-:W-:Y:S02]  /*168a0*/  ISETP.GT.U32.AND P3, PT, R29, -0x7f, PT ;  /* 0xffffff811d00780c */ /* 0x000fe40003f64070 */
[----:B------:R-:W-:Y:S02]  /*168b0*/  LEA.HI.X.SX32 R57, R57, R32, 0x18, P1 ;  /* 0x0000002039397211 */ /* 0x000fe400008fc6ff */
[----:B------:R-:W-:Y:S02]  /*168c0*/  SHF.R.S32.HI R51, RZ, 0x8, R54 ;  /* 0x00000008ff337819 */ /* 0x000fe40000011436 */
[----:B------:R-:W-:Y:S02]  /*168d0*/  ISETP.GT.U32.AND P0, PT, R47, -0x7f, PT ;  /* 0xffffff812f00780c */ /* 0x000fe40003f04070 */
[----:B------:R-:W-:Y:S02]  /*168e0*/  SHF.R.S32.HI R32, RZ, 0x8, R49 ;  /* 0x00000008ff207819 */ /* 0x000fe40000011431 */
[----:B------:R-:W-:-:S02]  /*168f0*/  ISETP.GT.U32.AND P1, PT, R31, -0x7f, PT ;  /* 0xffffff811f00780c */ /* 0x000fc40003f24070 */
[----:B------:R-:W-:Y:S02]  /*16900*/  ISETP.GT.AND.EX P3, PT, R30, -0x1, PT, P3 ;  /* 0xffffffff1e00780c */ /* 0x000fe40003f64330 */
[----:B------:R-:W-:Y:S02]  /*16910*/  ISETP.GT.AND.EX P0, PT, R51, -0x1, PT, P0 ;  /* 0xffffffff3300780c */ /* 0x000fe40003f04300 */
[----:B------:R-:W-:Y:S02]  /*16920*/  ISETP.GT.AND.EX P1, PT, R32, -0x1, PT, P1 ;  /* 0xffffffff2000780c */ /* 0x000fe40003f24310 */
[----:B------:R-:W-:Y:S02]  /*16930*/  SEL R29, R29, 0xffffff81, P3 ;  /* 0xffffff811d1d7807 */ /* 0x000fe40001800000 */
[----:B------:R-:W-:Y:S02]  /*16940*/  SEL R34, R47, 0xffffff81, P0 ;  /* 0xffffff812f227807 */ /* 0x000fe40000000000 */
[----:B------:R-:W-:-:S02]  /*16950*/  SEL R31, R31, 0xffffff81, P1 ;  /* 0xffffff811f1f7807 */ /* 0x000fc40000800000 */
[----:B------:R-:W-:Y:S02]  /*16960*/  SEL R35, R51, 0xffffffff, P0 ;  /* 0xffffffff33237807 */ /* 0x000fe40000000000 */
[----:B------:R-:W-:Y:S02]  /*16970*/  SEL R32, R32, 0xffffffff, P1 ;  /* 0xffffffff20207807 */ /* 0x000fe40000800000 */
[----:B------:R-:W-:Y:S02]  /*16980*/  SEL R30, R30, 0xffffffff, P3 ;  /* 0xffffffff1e1e7807 */ /* 0x000fe40001800000 */
[----:B------:R-:W-:Y:S02]  /*16990*/  ISETP.LT.U32.AND P0, PT, R29, 0x7f, PT ;  /* 0x0000007f1d00780c */ /* 0x000fe40003f01070 */
[----:B------:R-:W-:Y:S02]  /*169a0*/  ISETP.LT.U32.AND P1, PT, R34, 0x7f, PT ;  /* 0x0000007f2200780c */ /* 0x000fe40003f21070 */
[----:B------:R-:W-:-:S02]  /*169b0*/  SHF.R.S64 R49, R56, 0x8, R57 ;  /* 0x0000000838317819 */ /* 0x000fc40000001039 */
[----:B------:R-:W-:Y:S02]  /*169c0*/  LEA.HI.X.SX32 R26, R62, R43, 0x18, P4 ;  /* 0x0000002b3e1a7211 */ /* 0x000fe400020fc6ff */
[----:B------:R-:W-:Y:S02]  /*169d0*/  ISETP.LT.U32.AND P3, PT, R31, 0x7f, PT ;  /* 0x0000007f1f00780c */ /* 0x000fe40003f61070 */
[----:B------:R-:W-:Y:S02]  /*169e0*/  LEA.HI.X.SX32 R46, R61, R46, 0x18, P2 ;  /* 0x0000002e3d2e7211 */ /* 0x000fe400010fc6ff */
[----:B------:R-:W-:Y:S02]  /*169f0*/  SHF.R.S64 R43, R50, 0x8, R45 ;  /* 0x00000008322b7819 */ /* 0x000fe4000000102d */
[----:B------:R-:W-:Y:S02]  /*16a00*/  ISETP.LT.AND.EX P2, PT, R30, RZ, PT, P0 ;  /* 0x000000ff1e00720c */ /* 0x000fe40003f41300 */
[----:B------:R-:W-:-:S02]  /*16a10*/  ISETP.LT.AND.EX P1, PT, R35, RZ, PT, P1 ;  /* 0x000000ff2300720c */ /* 0x000fc40003f21310 */
[----:B------:R-:W-:Y:S02]  /*16a20*/  SHF.R.S32.HI R51, RZ, 0x8, R57 ;  /* 0x00000008ff337819 */ /* 0x000fe40000011439 */
[----:B------:R-:W-:Y:S02]  /*16a30*/  ISETP.GT.U32.AND P0, PT, R49, -0x7f, PT ;  /* 0xffffff813100780c */ /* 0x000fe40003f04070 */
[----:B------:R-:W-:Y:S02]  /*16a40*/  ISETP.LT.AND.EX P3, PT, R32, RZ, PT, P3 ;  /* 0x000000ff2000720c */ /* 0x000fe40003f61330 */
[----:B------:R-:W-:Y:S02]  /*16a50*/  SHF.R.S64 R35, R44, 0x8, R33 ;  /* 0x000000082c237819 */ /* 0x000fe40000001021 */
[----:B------:R-:W-:Y:S02]  /*16a60*/  SHF.R.S32.HI R32, RZ, 0x8, R45 ;  /* 0x00000008ff207819 */ /* 0x000fe4000001142d */
[----:B------:R-:W-:-:S02]  /*16a70*/  ISETP.GT.U32.AND P5, PT, R43, -0x7f, PT ;  /* 0xffffff812b00780c */ /* 0x000fc40003fa4070 */
[----:B------:R-:W-:Y:S02]  /*16a80*/  ISETP.GT.AND.EX P0, PT, R51, -0x1, PT, P0 ;  /* 0xffffffff3300780c */ /* 0x000fe40003f04300 */
[----:B------:R-:W-:Y:S02]  /*16a90*/  SHF.R.S32.HI R30, RZ, 0x8, R33 ;  /* 0x00000008ff1e7819 */ /* 0x000fe40000011421 */
[----:B------:R-:W-:Y:S02]  /*16aa0*/  SHF.R.S64 R27, R27, 0x8, R26 ;  /* 0x000000081b1b7819 */ /* 0x000fe4000000101a */
[----:B------:R-:W-:Y:S02]  /*16ab0*/  SHF.R.S64 R47, R53, 0x8, R46 ;  /* 0x00000008352f7819 */ /* 0x000fe4000000102e */
[----:B------:R-:W-:Y:S02]  /*16ac0*/  ISETP.GT.U32.AND P4, PT, R35, -0x7f, PT ;  /* 0xffffff812300780c */ /* 0x000fe40003f84070 */
[----:B------:R-:W-:-:S02]  /*16ad0*/  ISETP.GT.AND.EX P5, PT, R32, -0x1, PT, P5 ;  /* 0xffffffff2000780c */ /* 0x000fc40003fa4350 */
[----:B------:R-:W-:Y:S02]  /*16ae0*/  SEL R49, R49, 0xffffff81, P0 ;  /* 0xffffff8131317807 */ /* 0x000fe40000000000 */
[----:B------:R-:W-:Y:S02]  /*16af0*/  SEL R44, R51, 0xffffffff, P0 ;  /* 0xffffffff332c7807 */ /* 0x000fe40000000000 */
[----:B------:R-:W-:Y:S02]  /*16b00*/  CS2R R50, SRZ ;  /* 0x0000000000327805 */ /* 0x000fe4000001ff00 */
[----:B------:R-:W-:Y:S02]  /*16b10*/  SHF.R.S32.HI R26, RZ, 0x8, R26 ;  /* 0x00000008ff1a7819 */ /* 0x000fe4000001141a */
[----:B------:R-:W-:Y:S02]  /*16b20*/  SHF.R.S32.HI R33, RZ, 0x8, R46 ;  /* 0x00000008ff217819 */ /* 0x000fe4000001142e */
[----:B------:R-:W-:-:S02]  /*16b30*/  ISETP.GT.U32.AND P6, PT, R27, -0x7f, PT ;  /* 0xffffff811b00780c */ /* 0x000fc40003fc4070 */
[C---:B------:R-:W-:Y:S02]  /*16b40*/  ISETP.GT.AND.EX P4, PT, R30.reuse, -0x1, PT, P4 ;  /* 0xffffffff1e00780c */ /* 0x040fe40003f84340 */
[----:B------:R-:W-:Y:S02]  /*16b50*/  ISETP.GT.U32.AND P0, PT, R47, -0x7f, PT ;  /* 0xffffff812f00780c */ /* 0x000fe40003f04070 */
[----:B------:R-:W-:Y:S02]  /*16b60*/  SEL R43, R43, 0xffffff81, P5 ;  /* 0xffffff812b2b7807 */ /* 0x000fe40002800000 */
[----:B------:R-:W-:Y:S02]  /*16b70*/  SEL R35, R35, 0xffffff81, P4 ;  /* 0xffffff8123237807 */ /* 0x000fe40002000000 */
[----:B------:R-:W-:Y:S02]  /*16b80*/  SEL R30, R30, 0xffffffff, P4 ;  /* 0xffffffff1e1e7807 */ /* 0x000fe40002000000 */
[----:B------:R-:W-:-:S02]  /*16b90*/  ISETP.GT.AND.EX P6, PT, R26, -0x1, PT, P6 ;  /* 0xffffffff1a00780c */ /* 0x000fc40003fc4360 */
[----:B------:R-:W-:Y:S02]  /*16ba0*/  ISETP.GT.AND.EX P0, PT, R33, -0x1, PT, P0 ;  /* 0xffffffff2100780c */ /* 0x000fe40003f04300 */
[----:B------:R-:W-:Y:S02]  /*16bb0*/  SEL R32, R32, 0xffffffff, P5 ;  /* 0xffffffff20207807 */ /* 0x000fe40002800000 */
[----:B------:R-:W-:Y:S02]  /*16bc0*/  ISETP.LT.U32.AND P4, PT, R43, 0x7f, PT ;  /* 0x0000007f2b00780c */ /* 0x000fe40003f81070 */
[----:B------:R-:W-:Y:S02]  /*16bd0*/  SEL R27, R27, 0xffffff81, P6 ;  /* 0xffffff811b1b7807 */ /* 0x000fe40003000000 */
[----:B------:R-:W-:Y:S02]  /*16be0*/  SEL R47, R47, 0xffffff81, P0 ;  /* 0xffffff812f2f7807 */ /* 0x000fe40000000000 */
[----:B------:R-:W-:-:S02]  /*16bf0*/  ISETP.LT.AND.EX P4, PT, R32, RZ, PT, P4 ;  /* 0x000000ff2000720c */ /* 0x000fc40003f81340 */
[----:B------:R-:W-:Y:S02]  /*16c00*/  SEL R32, R33, 0xffffffff, P0 ;  /* 0xffffffff21207807 */ /* 0x000fe40000000000 */
[----:B------:R-:W-:Y:S02]  /*16c10*/  SEL R26, R26, 0xffffffff, P6 ;  /* 0xffffffff1a1a7807 */ /* 0x000fe40003000000 */
[----:B------:R-:W-:Y:S02]  /*16c20*/  SEL R33, R34, 0x7f, P1 ;  /* 0x0000007f22217807 */ /* 0x000fe40000800000 */
[----:B------:R-:W-:Y:S02]  /*16c30*/  ISETP.LT.U32.AND P5, PT, R49, 0x7f, PT ;  /* 0x0000007f3100780c */ /* 0x000fe40003fa1070 */
[----:B------:R-:W-:Y:S01]  /*16c40*/  ISETP.LT.U32.AND P6, PT, R35, 0x7f, PT ;  /* 0x0000007f2300780c */ /* 0x000fe20003fc1070 */
[----:B------:R0:W-:Y:S01]  /*16c50*/  STL.U8 [R28+0x42], R33 ;  /* 0x000042211c007387 */ /* 0x0001e20000100000 */
[----:B------:R-:W-:-:S02]  /*16c60*/  ISETP.LT.U32.AND P0, PT, R27, 0x7f, PT ;  /* 0x0000007f1b00780c */ /* 0x000fc40003f01070 */
[----:B------:R-:W-:Y:S02]  /*16c70*/  ISETP.LT.U32.AND P1, PT, R47, 0x7f, PT ;  /* 0x0000007f2f00780c */ /* 0x000fe40003f21070 */
[----:B------:R-:W-:Y:S02]  /*16c80*/  ISETP.LT.AND.EX P5, PT, R44, RZ, PT, P5 ;  /* 0x000000ff2c00720c */ /* 0x000fe40003fa1350 */
[----:B------:R-:W-:Y:S02]  /*16c90*/  CS2R R44, SRZ ;  /* 0x00000000002c7805 */ /* 0x000fe4000001ff00 */
[----:B------:R-:W-:Y:S02]  /*16ca0*/  ISETP.LT.AND.EX P6, PT, R30, RZ, PT, P6 ;  /* 0x000000ff1e00720c */ /* 0x000fe40003fc1360 */
[----:B------:R-:W-:Y:S02]  /*16cb0*/  ISETP.LT.AND.EX P0, PT, R26, RZ, PT, P0 ;  /* 0x000000ff1a00720c */ /* 0x000fe40003f01300 */
[----:B------:R-:W-:-:S02]  /*16cc0*/  ISETP.LT.AND.EX P1, PT, R32, RZ, PT, P1 ;  /* 0x000000ff2000720c */ /* 0x000fc40003f21310 */
[----:B0-----:R-:W-:Y:S02]  /*16cd0*/  CS2R R32, SRZ ;  /* 0x0000000000207805 */ /* 0x001fe4000001ff00 */
[----:B------:R-:W-:Y:S02]  /*16ce0*/  SEL R31, R31, 0x7f, P3 ;  /* 0x0000007f1f1f7807 */ /* 0x000fe40001800000 */
[----:B------:R-:W-:Y:S02]  /*16cf0*/  SEL R29, R29, 0x7f, P2 ;  /* 0x0000007f1d1d7807 */ /* 0x000fe40001000000 */
[----:B------:R-:W-:Y:S01]  /*16d00*/  SEL R49, R49, 0x7f, P5 ;  /* 0x0000007f31317807 */ /* 0x000fe20002800000 */
[----:B------:R0:W-:Y:S01]  /*16d10*/  STL.U8 [R28+0x82], R31 ;  /* 0x0000821f1c007387 */ /* 0x0001e20000100000 */
[----:B------:R-:W-:Y:S02]  /*16d20*/  SEL R43, R43, 0x7f, P4 ;  /* 0x0000007f2b2b7807 */ /* 0x000fe40002000000 */
[----:B------:R-:W-:Y:S01]  /*16d30*/  SEL R35, R35, 0x7f, P6 ;  /* 0x0000007f23237807 */ /* 0x000fe20003000000 */
[----:B------:R1:W-:Y:S01]  /*16d40*/  STL.U8 [R28+0xc2], R29 ;  /* 0x0000c21d1c007387 */ /* 0x0003e20000100000 */
[----:B------:R-:W-:-:S02]  /*16d50*/  SEL R27, R27, 0x7f, P0 ;  /* 0x0000007f1b1b7807 */ /* 0x000fc40000000000 */
[----:B------:R-:W-:Y:S01]  /*16d60*/  SEL R47, R47, 0x7f, P1 ;  /* 0x0000007f2f2f7807 */ /* 0x000fe20000800000 */
[----:B------:R2:W-:Y:S01]  /*16d70*/  STL.U8 [R28+0x2], R49 ;  /* 0x000002311c007387 */ /* 0x0005e20000100000 */
[----:B0-----:R-:W-:-:S03]  /*16d80*/  CS2R R30, SRZ ;  /* 0x00000000001e7805 */ /* 0x001fc6000001ff00 */
[----:B------:R0:W-:Y:S01]  /*16d90*/  STL.U8 [R28+0x62], R43 ;  /* 0x0000622b1c007387 */ /* 0x0001e20000100000 */
[----:B-1----:R-:W-:-:S03]  /*16da0*/  IMAD.MOV.U32 R29, RZ, RZ, RZ ;  /* 0x000000ffff1d7224 */ /* 0x002fc600078e00ff */
[----:B------:R1:W-:Y:S01]  /*16db0*/  STL.U8 [R28+0xa2], R35 ;  /* 0x0000a2231c007387 */ /* 0x0003e20000100000 */
[----:B--2---:R-:W-:-:S03]  /*16dc0*/  IMAD.MOV.U32 R49, RZ, RZ, RZ ;  /* 0x000000ffff317224 */ /* 0x004fc600078e00ff */
[----:B------:R2:W-:Y:S01]  /*16dd0*/  STL.U8 [R28+0xe2], R27 ;  /* 0x0000e21b1c007387 */ /* 0x0005e20000100000 */
[----:B0-----:R-:W-:-:S03]  /*16de0*/  IMAD.MOV.U32 R43, RZ, RZ, RZ ;  /* 0x000000ffff2b7224 */ /* 0x001fc600078e00ff */
[----:B------:R0:W-:Y:S01]  /*16df0*/  STL.U8 [R28+0x22], R47 ;  /* 0x0000222f1c007387 */ /* 0x0001e20000100000 */
[----:B-1----:R-:W-:Y:S02]  /*16e00*/  CS2R R34, SRZ ;  /* 0x0000000000227805 */ /* 0x002fe4000001ff00 */
[----:B--2---:R-:W-:Y:S02]  /*16e10*/  CS2R R26, SRZ ;  /* 0x00000000001a7805 */ /* 0x004fe4000001ff00 */
[----:B0-----:R-:W-:-:S07]  /*16e20*/  CS2R R46, SRZ ;  /* 0x00000000002e7805 */ /* 0x001fce000001ff00 */
.L_x_235:
        /* <DEDUP_REMOVED lines=16> */
[----:B------:R-:W-:Y:S04]  /*16f30*/  LDS.U16 R63, [R54+0x1fe0] ;  /* 0x001fe000363f7984 */ /* 0x000fe80000000400 */
[----:B------:R5:W2:Y:S01]  /*16f40*/  LDS.U16 R64, [R54+0x2530] ;  /* 0x0025300036407984 */ /* 0x000aa20000000400 */
        /* <DEDUP_REMOVED lines=8> */
[----:B-----5:R-:W-:Y:S02]  /*16fd0*/  PRMT R54, R59, 0x9991, RZ ;  /* 0x000099913b367816 */ /* 0x020fe400000000ff */
[----:B------:R-:W-:Y:S02]  /*16fe0*/  PRMT R53, R53, 0x7710, RZ ;  /* 0x0000771035357816 */ /* 0x000fe400000000ff */
[----:B------:R-:W-:Y:S02]  /*16ff0*/  PRMT R54, R54, 0x7710, RZ ;  /* 0x0000771036367816 */ /* 0x000fe400000000ff */
[----:B----4-:R-:W-:Y:S02]  /*17000*/  PRMT R59, R62, 0x9991, RZ ;  /* 0x000099913e3b7816 */ /* 0x010fe400000000ff */
[----:B------:R-:W-:-:S02]  /*17010*/  PRMT R54, R53, 0x5410, R54 ;  /* 0x0000541035367816 */ /* 0x000fc40000000036 */
[----:B------:R-:W-:Y:S02]  /*17020*/  PRMT R53, R60, 0x9991, RZ ;  /* 0x000099913c357816 */ /* 0x000fe400000000ff */
[----:B------:R-:W-:Y:S02]  /*17030*/  PRMT R59, R59, 0x7710, RZ ;  /* 0x000077103b3b7816 */ /* 0x000fe400000000ff */
[----:B------:R-:W-:Y:S02]  /*17040*/  PRMT R53, R53, 0x7710, RZ ;  /* 0x0000771035357816 */ /* 0x000fe400000000ff */
[----:B--2---:R-:W-:Y:S02]  /*17050*/  PRMT R55, R56, 0x3340, R55 ;  /* 0x0000334038377816 */ /* 0x004fe40000000037 */
[----:B------:R-:W-:Y:S02]  /*17060*/  PRMT R56, R58, 0x8880, RZ ;  /* 0x000088803a387816 */ /* 0x000fe400000000ff */
[----:B------:R-:W-:-:S02]  /*17070*/  PRMT R55, R55, R66, UR22 ;  /* 0x0000001637377e16 */ /* 0x000fc40008000042 */
[----:B------:R-:W-:Y:S02]  /*17080*/  PRMT R56, R56, 0x7710, RZ ;  /* 0x0000771038387816 */ /* 0x000fe400000000ff */
[----:B------:R-:W-:Y:S01]  /*17090*/  PRMT R58, R62, 0x8880, RZ ;  /* 0x000088803e3a7816 */ /* 0x000fe200000000ff */
[-C--:B------:R-:W-:Y:S01]  /*170a0*/  IDP.2A.LO.S16.S8 R52, R52, R55.reuse, RZ ;  /* 0x0000003734347226 */ /* 0x080fe200000016ff */
[----:B------:R-:W-:Y:S01]  /*170b0*/  PRMT R56, R56, 0x5410, R57 ;  /* 0x0000541038387816 */ /* 0x000fe20000000039 */
[----:B------:R-:W-:Y:S01]  /*170c0*/  IDP.2A.LO.S16.S8 R54, R54, R55, RZ ;  /* 0x0000003736367226 */ /* 0x000fe200000016ff */
[----:B------:R-:W-:Y:S02]  /*170d0*/  PRMT R57, R61, 0x9991, RZ ;  /* 0x000099913d397816 */ /* 0x000fe400000000ff */
[----:B------:R-:W-:Y:S01]  /*170e0*/  IADD3 R47, P0, PT, R52, R47, RZ ;  /* 0x0000002f342f7210 */ /* 0x000fe20007f1e0ff */
[----:B------:R-:W-:Y:S01]  /*170f0*/  IDP.2A.LO.S16.S8 R56, R56, R55, RZ ;  /* 0x0000003738387226 */ /* 0x000fe200000016ff */
[----:B------:R-:W-:-:S02]  /*17100*/  PRMT R62, R64, 0x8880, RZ ;  /* 0x00008880403e7816 */ /* 0x000fc400000000ff */
[----:B------:R-:W-:Y:S02]  /*17110*/  LEA.HI.X.SX32 R30, R52, R30, 0x1, P0 ;  /* 0x0000001e341e7211 */ /* 0x000fe400000f0eff */
[----:B------:R-:W-:Y:S02]  /*17120*/  IADD3 R27, P1, PT, R56, R27, RZ ;  /* 0x0000001b381b7210 */ /* 0x000fe40007f3e0ff */
[----:B------:R-:W-:Y:S02]  /*17130*/  PRMT R52, R60, 0x8880, RZ ;  /* 0x000088803c347816 */ /* 0x000fe400000000ff */
[----:B------:R-:W-:Y:S02]  /*17140*/  LEA.HI.X.SX32 R44, R56, R44, 0x1, P1 ;  /* 0x0000002c382c7211 */ /* 0x000fe400008f0eff */
        /* <DEDUP_REMOVED lines=12> */
[----:B------:R-:W-:Y:S02]  /*17210*/  ISETP.NE.AND P0, PT, R51, 0x154, PT ;  /* 0x000001543300780c */ /* 0x000fe40003f05270 */
[----:B------:R-:W-:-:S02]  /*17220*/  PRMT R52, R52, 0x5410, R53 ;  /* 0x0000541034347816 */ /* 0x000fc40000000035 */
        /* <DEDUP_REMOVED lines=22> */
[----:B------:R-:W-:Y:S01]  /*17390*/  IMAD R19, R48, -0x61c88647, R23 ;  /* 0x9e3779b930137824 */ /* 0x000fe200078e0217 */
[----:B------:R-:W0:Y:S03]  /*173a0*/  LDCU UR30, c[0x0][0x360] ;  /* 0x00006c00ff1e77ac */ /* 0x000e260008000800 */
[----:B------:R-:W-:-:S04]  /*173b0*/  IMAD.IADD R52, R24, 0x1, R19 ;  /* 0x0000000118347824 */ /* 0x000fc800078e0213 */
[C---:B------:R-:W-:Y:S02]  /*173c0*/  VIADD R18, R52.reuse, 0x6508fd21 ;  /* 0x6508fd2134127836 */ /* 0x040fe40000000000 */
[C---:B------:R-:W-:Y:S02]  /*173d0*/  VIADD R22, R52.reuse, 0x6508fd22 ;  /* 0x6508fd2234167836 */ /* 0x040fe40000000000 */
[C---:B------:R-:W-:Y:S01]  /*173e0*/  VIADD R24, R52.reuse, 0x6508fd23 ;  /* 0x6508fd2334187836 */ /* 0x040fe20000000000 */
[----:B------:R-:W-:Y:S02]  /*173f0*/  SHF.R.U32.HI R19, RZ, 0x10, R18 ;  /* 0x00000010ff137819 */ /* 0x000fe40000011612 */
[----:B------:R-:W-:Y:S02]  /*17400*/  SHF.R.U32.HI R51, RZ, 0x10, R22 ;  /* 0x00000010ff337819 */ /* 0x000fe40000011616 */
[----:B------:R-:W-:Y:S01]  /*17410*/  LOP3.LUT R19, R19, R18, RZ, 0x3c, !PT ;  /* 0x0000001213137212 */ /* 0x000fe200078e3cff */
[----:B------:R-:W-:Y:S01]  /*17420*/  VIADD R18, R52, 0x6508fd24 ;  /* 0x6508fd2434127836 */ /* 0x000fe20000000000 */
[----:B------:R-:W-:Y:S01]  /*17430*/  LOP3.LUT R51, R51, R22, RZ, 0x3c, !PT ;  /* 0x0000001633337212 */ /* 0x000fe200078e3cff */
[----:B0-----:R-:W-:Y:S01]  /*17440*/  VIADD R48, R48, UR30 ;  /* 0x0000001e30307c36 */ /* 0x001fe20008000000 */
        /* <DEDUP_REMOVED lines=24> */
[----:B------:R-:W-:-:S02]  /*175d0*/  SHF.R.U32.HI R53, RZ, 0x10, R24 ;  /* 0x00000010ff357819 */ /* 0x000fc40000011618 */
[----:B------:R-:W-:Y:S02]  /*175e0*/  LOP3.LUT R18, R19, 0x1, RZ, 0xc0, !PT ;  /* 0x0000000113127812 */ /* 0x000fe400078ec0ff */
[----:B------:R-:W-:Y:S02]  /*175f0*/  LOP3.LUT R22, R51, 0x1, RZ, 0xc0, !PT ;  /* 0x0000000133167812 */ /* 0x000fe400078ec0ff */
[----:B------:R-:W-:Y:S02]  /*17600*/  SHF.R.U32.HI R55, RZ, 0x10, R52 ;  /* 0x00000010ff377819 */ /* 0x000fe40000011634 */
[----:B------:R-:W-:Y:S02]  /*17610*/  LOP3.LUT R53, R53, R24, RZ, 0x3c, !PT ;  /* 0x0000001835357212 */ /* 0x000fe400078e3cff */
[----:B------:R-:W-:Y:S02]  /*17620*/  ISETP.NE.U32.AND P0, PT, R18, 0x1, PT ;  /* 0x000000011200780c */ /* 0x000fe40003f05070 */
[----:B------:R-:W-:-:S02]  /*17630*/  SHF.R.U32.HI R19, RZ, 0x1, R19 ;  /* 0x00000001ff137819 */ /* 0x000fc40000011613 */
[----:B------:R-:W-:Y:S02]  /*17640*/  ISETP.NE.U32.AND P1, PT, R22, 0x1, PT ;  /* 0x000000011600780c */ /* 0x000fe40003f25070 */
[----:B------:R-:W-:Y:S02]  /*17650*/  LOP3.LUT R55, R55, R52, RZ, 0x3c, !PT ;  /* 0x0000003437377212 */ /* 0x000fe400078e3cff */
[----:B------:R-:W-:Y:S02]  /*17660*/  LOP3.LUT R18, R53, 0x1, RZ, 0xc0, !PT ;  /* 0x0000000135127812 */ /* 0x000fe400078ec0ff */
[----:B------:R-:W-:Y:S02]  /*17670*/  LOP3.LUT R57, R19, 0x1f, RZ, 0xc0, !PT ;  /* 0x0000001f13397812 */ /* 0x000fe400078ec0ff */
[----:B------:R-:W-:Y:S02]  /*17680*/  SHF.R.U32.HI R51, RZ, 0x1, R51 ;  /* 0x00000001ff337819 */ /* 0x000fe40000011633 */
[----:B------:R-:W-:-:S02]  /*17690*/  LOP3.LUT R19, R55, 0x1, RZ, 0xc0, !PT ;  /* 0x0000000137137812 */ /* 0x000fc400078ec0ff */
[----:B------:R-:W-:Y:S01]  /*176a0*/  ISETP.NE.U32.AND P2, PT, R18, 0x1, PT ;  /* 0x000000011200780c */ /* 0x000fe20003f45070 */
[----:B------:R-:W-:Y:S01]  /*176b0*/  IMAD.MOV R18, RZ, RZ, -R57 ;  /* 0x000000ffff127224 */ /* 0x000fe200078e0a39 */
[----:B------:R-:W-:Y:S02]  /*176c0*/  LOP3.LUT R51, R51, 0x1f, RZ, 0xc0, !PT ;  /* 0x0000001f33337812 */ /* 0x000fe400078ec0ff */
[----:B------:R-:W-:Y:S01]  /*176d0*/  ISETP.NE.U32.AND P3, PT, R19, 0x1, PT ;  /* 0x000000011300780c */ /* 0x000fe20003f65070 */
[----:B------:R-:W-:Y:S01]  /*176e0*/  @P0 IMAD.MOV.U32 R57, RZ, RZ, R18 ;  /* 0x000000ffff390224 */ /* 0x000fe200078e0012 */
[----:B------:R-:W-:Y:S01]  /*176f0*/  SHF.R.U32.HI R53, RZ, 0x1, R53 ;  /* 0x00000001ff357819 */ /* 0x000fe20000011635 */
[----:B------:R-:W-:Y:S01]  /*17700*/  @P1 IMAD.MOV R51, RZ, RZ, -R51 ;  /* 0x000000ffff331224 */ /* 0x000fe200078e0a33 */
[----:B------:R-:W-:Y:S02]  /*17710*/  SHF.R.U32.HI R18, RZ, 0x1, R55 ;  /* 0x00000001ff127819 */ /* 0x000fe40000011637 */
[----:B------:R-:W-:Y:S01]  /*17720*/  LOP3.LUT R55, R53, 0x1f, RZ, 0xc0, !PT ;  /* 0x0000001f35377812 */ /* 0x000fe200078ec0ff */
[-C--:B------:R-:W-:Y:S01]  /*17730*/  IMAD R22, R11, R51.reuse, RZ ;  /* 0x000000330b167224 */ /* 0x080fe200078e02ff */
[----:B------:R-:W-:Y:S01]  /*17740*/  LOP3.LUT R61, R18, 0x1f, RZ, 0xc0, !PT ;  /* 0x0000001f123d7812 */ /* 0x000fe200078ec0ff */
[----:B------:R-:W-:Y:S01]  /*17750*/  IMAD R24, R9, R51, RZ ;  /* 0x0000003309187224 */ /* 0x000fe200078e02ff */
[----:B------:R-:W-:Y:S01]  /*17760*/  SHF.R.S32.HI R19, RZ, 0x1f, R51 ;  /* 0x0000001fff137819 */ /* 0x000fe20000011433 */
[----:B------:R-:W-:-:S02]  /*17770*/  @P2 IMAD.MOV R55, RZ, RZ, -R55 ;  /* 0x000000ffff372224 */ /* 0x000fc400078e0a37 */
[----:B------:R-:W-:Y:S02]  /*17780*/  @P3 IMAD.MOV R61, RZ, RZ, -R61 ;  /* 0x000000ffff3d3224 */ /* 0x000fe400078e0a3d */
[-C--:B------:R-:W-:Y:S01]  /*17790*/  IMAD R67, R10, R19.reuse, R22 ;  /* 0x000000130a437224 */ /* 0x080fe200078e0216 */
[----:B------:R-:W-:Y:S01]  /*177a0*/  SHF.R.S32.HI R53, RZ, 0x1f, R55 ;  /* 0x0000001fff357819 */ /* 0x000fe20000011437 */
[C---:B------:R-:W-:Y:S01]  /*177b0*/  IMAD R63, R8.reuse, R19, R24 ;  /* 0x00000013083f7224 */ /* 0x040fe200078e0218 */
[----:B------:R-:W-:Y:S01]  /*177c0*/  SHF.R.S32.HI R59, RZ, 0x1f, R61 ;  /* 0x0000001fff3b7819 */ /* 0x000fe2000001143d */
[-C--:B------:R-:W-:Y:S02]  /*177d0*/  IMAD R22, R7, R55.reuse, RZ ;  /* 0x0000003707167224 */ /* 0x080fe400078e02ff */
[----:B------:R-:W-:Y:S02]  /*177e0*/  IMAD R24, R5, R55, RZ ;  /* 0x0000003705187224 */ /* 0x000fe400078e02ff */
        /* <DEDUP_REMOVED lines=26> */
[----:B------:R-:W-:Y:S02]  /*17990*/  IMAD.IADD R51, R53, 0x1, R69 ;  /* 0x0000000135337824 */ /* 0x000fe400078e0245 */
[----:B------:R-:W-:Y:S01]  /*179a0*/  IMAD.WIDE.U32 R56, R14, R57, RZ ;  /* 0x000000390e387225 */ /* 0x000fe200078e00ff */
[----:B------:R-:W-:Y:S02]  /*179b0*/  SHF.R.S64 R53, R18, 0x8, R58 ;  /* 0x0000000812357819 */ /* 0x000fe4000000103a */
[----:B------:R-:W-:Y:S01]  /*179c0*/  SHF.R.S64 R52, R52, 0x8, R51 ;  /* 0x0000000834347819 */ /* 0x000fe20000001033 */
[----:B------:R-:W-:Y:S01]  /*179d0*/  IMAD.IADD R59, R59, 0x1, R65 ;  /* 0x000000013b3b7824 */ /* 0x000fe200078e0241 */
[----:B------:R-:W-:Y:S01]  /*179e0*/  IADD3 R50, P6, PT, R53, R50, RZ ;  /* 0x0000003235327210 */ /* 0x000fe20007fde0ff */
[----:B------:R-:W-:Y:S01]  /*179f0*/  IMAD.IADD R19, R55, 0x1, R71 ;  /* 0x0000000137137824 */ /* 0x000fe200078e0247 */
[----:B------:R-:W-:Y:S01]  /*17a00*/  IADD3 R43, P4, PT, R52, R43, RZ ;  /* 0x0000002b342b7210 */ /* 0x000fe20007f9e0ff */
[----:B------:R-:W-:Y:S01]  /*17a10*/  IMAD.IADD R55, R57, 0x1, R63 ;  /* 0x0000000139377824 */ /* 0x000fe200078e023f */
[----:B------:R-:W-:Y:S01]  /*17a20*/  LEA.HI.X.SX32 R49, R58, R49, 0x18, P6 ;  /* 0x000000313a317211 */ /* 0x000fe200030fc6ff */
[----:B------:R-:W-:Y:S01]  /*17a30*/  IMAD.X R60, RZ, RZ, ~R60, P1 ;  /* 0x000000ffff3c7224 */ /* 0x000fe200008e0e3c */
[----:B------:R-:W-:Y:S01]  /*17a40*/  SHF.R.S64 R54, R54, 0x8, R19 ;  /* 0x0000000836367819 */ /* 0x000fe20000001013 */
[----:B------:R-:W-:Y:S01]  /*17a50*/  IMAD.X R53, RZ, RZ, ~R24, P0 ;  /* 0x000000ffff357224 */ /* 0x000fe200000e0e18 */
[----:B------:R-:W-:Y:S01]  /*17a60*/  SHF.R.S64 R56, R56, 0x8, R55 ;  /* 0x0000000838387819 */ /* 0x000fe20000001037 */
[----:B------:R-:W-:Y:S01]  /*17a70*/  IMAD.X R59, RZ, RZ, ~R59, P3 ;  /* 0x000000ffff3b7224 */ /* 0x000fe200018e0e3b */
[----:B------:R-:W-:Y:S01]  /*17a80*/  SHF.R.S64 R18, R62, 0x8, R60 ;  /* 0x000000083e127819 */ /* 0x000fe2000000103c */
[----:B------:R-:W-:Y:S01]  /*17a90*/  IMAD.X R57, RZ, RZ, ~R22, P2 ;  /* 0x000000ffff397224 */ /* 0x000fe200010e0e16 */
[----:B------:R-:W-:-:S02]  /*17aa0*/  SHF.R.S64 R22, R64, 0x8, R53 ;  /* 0x0000000840167819 */ /* 0x000fc40000001035 */
[----:B------:R-:W-:Y:S02]  /*17ab0*/  IADD3 R31, P5, PT, R54, R31, RZ ;  /* 0x0000001f361f7210 */ /* 0x000fe40007fbe0ff */
[----:B------:R-:W-:Y:S02]  /*17ac0*/  SHF.R.S64 R24, R61, 0x8, R59 ;  /* 0x000000083d187819 */ /* 0x000fe4000000103b */
[----:B------:R-:W-:Y:S02]  /*17ad0*/  LEA.HI.X.SX32 R46, R51, R46, 0x18, P4 ;  /* 0x0000002e332e7211 */ /* 0x000fe400020fc6ff */
[----:B------:R-:W-:Y:S02]  /*17ae0*/  IADD3 R52, P1, PT, R56, R47, RZ ;  /* 0x0000002f38347210 */ /* 0x000fe40007f3e0ff */
[----:B------:R-:W-:Y:S02]  /*17af0*/  IADD3 R35, P0, PT, R18, R35, RZ ;  /* 0x0000002312237210 */ /* 0x000fe40007f1e0ff */
[----:B------:R-:W-:-:S02]  /*17b00*/  IADD3 R33, P2, PT, R22, R33, RZ ;  /* 0x0000002116217210 */ /* 0x000fc40007f5e0ff */
[----:B------:R-:W-:Y:S02]  /*17b10*/  LEA.HI.X.SX32 R22, R19, R26, 0x18, P5 ;  /* 0x0000001a13167211 */ /* 0x000fe400028fc6ff */
[----:B------:R-:W-:Y:S02]  /*17b20*/  IADD3 R47, P4, PT, R24, R27, RZ ;  /* 0x0000001b182f7210 */ /* 0x000fe40007f9e0ff */
[----:B------:R-:W-:Y:S02]  /*17b30*/  SHF.R.S64 R24, R43, 0x8, R46 ;  /* 0x000000082b187819 */ /* 0x000fe4000000102e */
[----:B------:R-:W-:Y:S02]  /*17b40*/  LEA.HI.X.SX32 R51, R55, R30, 0x18, P1 ;  /* 0x0000001e37337211 */ /* 0x000fe400008fc6ff */
[----:B------:R-:W-:Y:S02]  /*17b50*/  SHF.R.S64 R18, R66, 0x8, R57 ;  /* 0x0000000842127819 */ /* 0x000fe40000001039 */
[----:B------:R-:W-:-:S02]  /*17b60*/  LEA.HI.X.SX32 R30, R60, R29, 0x18, P0 ;  /* 0x0000001d3c1e7211 */ /* 0x000fc400000fc6ff */
[----:B------:R-:W-:Y:S02]  /*17b70*/  SHF.R.S64 R29, R50, 0x8, R49 ;  /* 0x00000008321d7819 */ /* 0x000fe40000001031 */
[----:B------:R-:W-:Y:S02]  /*17b80*/  SHF.R.S64 R27, R31, 0x8, R22 ;  /* 0x000000081f1b7819 */ /* 0x000fe40000001016 */
[----:B------:R-:W-:Y:S02]  /*17b90*/  SHF.R.S32.HI R26, RZ, 0x8, R46 ;  /* 0x00000008ff1a7819 */ /* 0x000fe4000001142e */
[----:B------:R-:W-:Y:S02]  /*17ba0*/  ISETP.GT.U32.AND P1, PT, R24, -0x7f, PT ;  /* 0xffffff811800780c */ /* 0x000fe40003f24070 */
[----:B------:R-:W-:Y:S02]  /*17bb0*/  IADD3 R19, P3, PT, R18, R45, RZ ;  /* 0x0000002d12137210 */ /* 0x000fe40007f7e0ff */
[----:B------:R-:W-:-:S02]  /*17bc0*/  LEA.HI.X.SX32 R32, R53, R32, 0x18, P2 ;  /* 0x0000002035207211 */ /* 0x000fc400010fc6ff */
[----:B------:R-:W-:Y:S02]  /*17bd0*/  SHF.R.S32.HI R45, RZ, 0x8, R49 ;  /* 0x00000008ff2d7819 */ /* 0x000fe40000011431 */
[----:B------:R-:W-:Y:S02]  /*17be0*/  ISETP.GT.U32.AND P0, PT, R29, -0x7f, PT ;  /* 0xffffff811d00780c */ /* 0x000fe40003f04070 */
[----:B------:R-:W-:Y:S02]  /*17bf0*/  SHF.R.S32.HI R22, RZ, 0x8, R22 ;  /* 0x00000008ff167819 */ /* 0x000fe40000011416 */
[----:B------:R-:W-:Y:S02]  /*17c00*/  ISETP.GT.U32.AND P2, PT, R27, -0x7f, PT ;  /* 0xffffff811b00780c */ /* 0x000fe40003f44070 */
[----:B------:R-:W-:Y:S02]  /*17c10*/  ISETP.GT.AND.EX P1, PT, R26, -0x1, PT, P1 ;  /* 0xffffffff1a00780c */ /* 0x000fe40003f24310 */
[----:B------:R-:W-:-:S02]  /*17c20*/  ISETP.GT.AND.EX P0, PT, R45, -0x1, PT, P0 ;  /* 0xffffffff2d00780c */ /* 0x000fc40003f04300 */
[----:B------:R-:W-:Y:S02]  /*17c30*/  ISETP.GT.AND.EX P2, PT, R22, -0x1, PT, P2 ;  /* 0xffffffff1600780c */ /* 0x000fe40003f44320 */
[----:B------:R-:W-:Y:S02]  /*17c40*/  SEL R31, R24, 0xffffff81, P1 ;  /* 0xffffff81181f7807 */ /* 0x000fe40000800000 */
[----:B------:R-:W-:Y:S02]  /*17c50*/  LEA.HI.X.SX32 R18, R57, R34, 0x18, P3 ;  /* 0x0000002239127211 */ /* 0x000fe400018fc6ff */
[----:B------:R-:W-:Y:S02]  /*17c60*/  SEL R34, R29, 0xffffff81, P0 ;  /* 0xffffff811d227807 */ /* 0x000fe40000000000 */
[----:B------:R-:W-:Y:S02]  /*17c70*/  SEL R27, R27, 0xffffff81, P2 ;  /* 0xffffff811b1b7807 */ /* 0x000fe40001000000 */
[----:B------:R-:W-:-:S02]  /*17c80*/  SEL R22, R22, 0xffffffff, P2 ;  /* 0xffffffff16167807 */ /* 0x000fc40001000000 */
[----:B------:R-:W-:Y:S02]  /*17c90*/  SEL R24, R26, 0xffffffff, P1 ;  /* 0xffffffff1a187807 */ /* 0x000fe40000800000 */
[----:B------:R-:W-:Y:S02]  /*17ca0*/  ISETP.LT.U32.AND P2, PT, R31, 0x7f, PT ;  /* 0x0000007f1f00780c */ /* 0x000fe40003f41070 */
[----:B------:R-:W-:Y:S02]  /*17cb0*/  SEL R29, R45, 0xffffffff, P0 ;  /* 0xffffffff2d1d7807 */ /* 0x000fe40000000000 */
[----:B------:R-:W-:Y:S02]  /*17cc0*/  SHF.R.S64 R45, R52, 0x8, R51 ;  /* 0x00000008342d7819 */ /* 0x000fe40000001033 */
[----:B------:R-:W-:Y:S02]  /*17cd0*/  ISETP.LT.U32.AND P3, PT, R34, 0x7f, PT ;  /* 0x0000007f2200780c */ /* 0x000fe40003f61070 */
[----:B------:R-:W-:-:S02]  /*17ce0*/  ISETP.LT.AND.EX P2, PT, R24, RZ, PT, P2 ;  /* 0x000000ff1800720c */ /* 0x000fc40003f41320 */
[----:B------:R-:W-:Y:S02]  /*17cf0*/  SHF.R.S64 R24, R35, 0x8, R30 ;  /* 0x0000000823187819 */ /* 0x000fe4000000101e */
[----:B------:R-:W-:Y:S02]  /*17d00*/  SHF.R.S32.HI R46, RZ, 0x8, R51 ;  /* 0x00000008ff2e7819 */ /* 0x000fe40000011433 */
[----:B------:R-:W-:Y:S02]  /*17d10*/  ISETP.GT.U32.AND P0, PT, R45, -0x7f, PT ;  /* 0xffffff812d00780c */ /* 0x000fe40003f04070 */
[----:B------:R-:W-:Y:S02]  /*17d20*/  ISETP.LT.U32.AND P1, PT, R27, 0x7f, PT ;  /* 0x0000007f1b00780c */ /* 0x000fe40003f21070 */
[----:B------:R-:W-:Y:S02]  /*17d30*/  LEA.HI.X.SX32 R44, R59, R44, 0x18, P4 ;  /* 0x0000002c3b2c7211 */ /* 0x000fe400020fc6ff */
[----:B------:R-:W-:-:S02]  /*17d40*/  ISETP.LT.AND.EX P3, PT, R29, RZ, PT, P3 ;  /* 0x000000ff1d00720c */ /* 0x000fc40003f61330 */
[----:B------:R-:W-:Y:S02]  /*17d50*/  SHF.R.S64 R29, R33, 0x8, R32 ;  /* 0x00000008211d7819 */ /* 0x000fe40000001020 */
[----:B------:R-:W-:Y:S02]  /*17d60*/  SHF.R.S32.HI R26, RZ, 0x8, R30 ;  /* 0x00000008ff1a7819 */ /* 0x000fe4000001141e */
[----:B------:R-:W-:Y:S02]  /*17d70*/  ISETP.GT.U32.AND P5, PT, R24, -0x7f, PT ;  /* 0xffffff811800780c */ /* 0x000fe40003fa4070 */
[----:B------:R-:W-:Y:S02]  /*17d80*/  ISETP.GT.AND.EX P0, PT, R46, -0x1, PT, P0 ;  /* 0xffffffff2e00780c */ /* 0x000fe40003f04300 */
[----:B------:R-:W-:Y:S02]  /*17d90*/  ISETP.LT.AND.EX P1, PT, R22, RZ, PT, P1 ;  /* 0x000000ff1600720c */ /* 0x000fe40003f21310 */
[----:B------:R-:W-:-:S02]  /*17da0*/  SHF.R.S64 R19, R19, 0x8, R18 ;  /* 0x0000000813137819 */ /* 0x000fc40000001012 */
[----:B------:R-:W-:Y:S02]  /*17db0*/  SHF.R.S64 R43, R47, 0x8, R44 ;  /* 0x000000082f2b7819 */ /* 0x000fe4000000102c */
[----:B------:R-:W-:Y:S02]  /*17dc0*/  SHF.R.S32.HI R22, RZ, 0x8, R32 ;  /* 0x00000008ff167819 */ /* 0x000fe40000011420 */
[----:B------:R-:W-:Y:S02]  /*17dd0*/  ISETP.GT.U32.AND P4, PT, R29, -0x7f, PT ;  /* 0xffffff811d00780c */ /* 0x000fe40003f84070 */
[----:B------:R-:W-:Y:S02]  /*17de0*/  ISETP.GT.AND.EX P5, PT, R26, -0x1, PT, P5 ;  /* 0xffffffff1a00780c */ /* 0x000fe40003fa4350 */
[----:B------:R-:W-:Y:S02]  /*17df0*/  SEL R45, R45, 0xffffff81, P0 ;  /* 0xffffff812d2d7807 */ /* 0x000fe40000000000 */
[----:B------:R-:W-:-:S02]  /*17e00*/  SEL R32, R46, 0xffffffff, P0 ;  /* 0xffffffff2e207807 */ /* 0x000fc40000000000 */
[----:B------:R-:W-:Y:S02]  /*17e10*/  SHF.R.S32.HI R18, RZ, 0x8, R18 ;  /* 0x00000008ff127819 */ /* 0x000fe40000011412 */
[----:B------:R-:W-:Y:S02]  /*17e20*/  SHF.R.S32.HI R30, RZ, 0x8, R44 ;  /* 0x00000008ff1e7819 */ /* 0x000fe4000001142c */
[----:B------:R-:W-:Y:S02]  /*17e30*/  ISETP.GT.U32.AND P6, PT, R19, -0x7f, PT ;  /* 0xffffff811300780c */ /* 0x000fe40003fc4070 */
[----:B------:R-:W-:Y:S02]  /*17e40*/  ISETP.GT.U32.AND P0, PT, R43, -0x7f, PT ;  /* 0xffffff812b00780c */ /* 0x000fe40003f04070 */
[----:B------:R-:W-:Y:S02]  /*17e50*/  ISETP.GT.AND.EX P4, PT, R22, -0x1, PT, P4 ;  /* 0xffffffff1600780c */ /* 0x000fe40003f84340 */
[----:B------:R-:W-:-:S02]  /*17e60*/  SEL R33, R24, 0xffffff81, P5 ;  /* 0xffffff8118217807 */ /* 0x000fc40002800000 */
[----:B------:R-:W-:Y:S02]  /*17e70*/  ISETP.GT.AND.EX P6, PT, R18, -0x1, PT, P6 ;  /* 0xffffffff1200780c */ /* 0x000fe40003fc4360 */
[----:B------:R-:W-:Y:S02]  /*17e80*/  ISETP.GT.AND.EX P0, PT, R30, -0x1, PT, P0 ;  /* 0xffffffff1e00780c */ /* 0x000fe40003f04300 */
[----:B------:R-:W-:Y:S02]  /*17e90*/  SEL R29, R29, 0xffffff81, P4 ;  /* 0xffffff811d1d7807 */ /* 0x000fe40002000000 */
[----:B------:R-:W-:Y:S02]  /*17ea0*/  SEL R22, R22, 0xffffffff, P4 ;  /* 0xffffffff16167807 */ /* 0x000fe40002000000 */
[----:B------:R-:W-:Y:S02]  /*17eb0*/  SEL R24, R26, 0xffffffff, P5 ;  /* 0xffffffff1a187807 */ /* 0x000fe40002800000 */
[----:B------:R-:W-:-:S02]  /*17ec0*/  ISETP.LT.U32.AND P4, PT, R33, 0x7f, PT ;  /* 0x0000007f2100780c */ /* 0x000fc40003f81070 */
[----:B------:R-:W-:Y:S02]  /*17ed0*/  SEL R19, R19, 0xffffff81, P6 ;  /* 0xffffff8113137807 */ /* 0x000fe40003000000 */
[----:B------:R-:W-:Y:S02]  /*17ee0*/  SEL R43, R43, 0xffffff81, P0 ;  /* 0xffffff812b2b7807 */ /* 0x000fe40000000000 */
[----:B------:R-:W-:Y:S02]  /*17ef0*/  ISETP.LT.AND.EX P4, PT, R24, RZ, PT, P4 ;  /* 0x000000ff1800720c */ /* 0x000fe40003f81340 */
[----:B------:R-:W-:Y:S02]  /*17f00*/  SEL R18, R18, 0xffffffff, P6 ;  /* 0xffffffff12127807 */ /* 0x000fe40003000000 */
[----:B------:R-:W-:Y:S02]  /*17f10*/  SEL R24, R30, 0xffffffff, P0 ;  /* 0xffffffff1e187807 */ /* 0x000fe40000000000 */
[----:B------:R-:W-:-:S02]  /*17f20*/  SEL R31, R31, 0x7f, P2 ;  /* 0x0000007f1f1f7807 */ /* 0x000fc40001000000 */
[----:B------:R-:W-:Y:S02]  /*17f30*/  ISETP.LT.U32.AND P5, PT, R45, 0x7f, PT ;  /* 0x0000007f2d00780c */ /* 0x000fe40003fa1070 */
[----:B------:R-:W-:Y:S01]  /*17f40*/  ISETP.LT.U32.AND P6, PT, R29, 0x7f, PT ;  /* 0x0000007f1d00780c */ /* 0x000fe20003fc1070 */
[----:B------:R0:W-:Y:S01]  /*17f50*/  STL.U8 [R28+0x83], R31 ;  /* 0x0000831f1c007387 */ /* 0x0001e20000100000 */
[----:B------:R-:W-:Y:S02]  /*17f60*/  ISETP.LT.U32.AND P0, PT, R19, 0x7f, PT ;  /* 0x0000007f1300780c */ /* 0x000fe40003f01070 */
[----:B------:R-:W-:Y:S02]  /*17f70*/  ISETP.LT.U32.AND P2, PT, R43, 0x7f, PT ;  /* 0x0000007f2b00780c */ /* 0x000fe40003f41070 */
[----:B------:R-:W-:Y:S02]  /*17f80*/  ISETP.LT.AND.EX P5, PT, R32, RZ, PT, P5 ;  /* 0x000000ff2000720c */ /* 0x000fe40003fa1350 */
[----:B------:R-:W-:-:S02]  /*17f90*/  ISETP.LT.AND.EX P6, PT, R22, RZ, PT, P6 ;  /* 0x000000ff1600720c */ /* 0x000fc40003fc1360 */
[----:B------:R-:W-:Y:S02]  /*17fa0*/  ISETP.LT.AND.EX P0, PT, R18, RZ, PT, P0 ;  /* 0x000000ff1200720c */ /* 0x000fe40003f01300 */
[----:B------:R-:W-:Y:S02]  /*17fb0*/  ISETP.LT.AND.EX P2, PT, R24, RZ, PT, P2 ;  /* 0x000000ff1800720c */ /* 0x000fe40003f41320 */
[----:B------:R-:W-:Y:S02]  /*17fc0*/  SEL R35, R34, 0x7f, P3 ;  /* 0x0000007f22237807 */ /* 0x000fe40001800000 */
[----:B------:R-:W-:Y:S02]  /*17fd0*/  SEL R27, R27, 0x7f, P1 ;  /* 0x0000007f1b1b7807 */ /* 0x000fe40000800000 */
[----:B------:R-:W-:Y:S01]  /*17fe0*/  SEL R45, R45, 0x7f, P5 ;  /* 0x0000007f2d2d7807 */ /* 0x000fe20002800000 */
[----:B------:R0:W-:Y:S01]  /*17ff0*/  STL.U8 [R28+0x43], R35 ;  /* 0x000043231c007387 */ /* 0x0001e20000100000 */
[----:B------:R-:W-:-:S02]  /*18000*/  SEL R33, R33, 0x7f, P4 ;  /* 0x0000007f21217807 */ /* 0x000fc40002000000 */
[----:B------:R-:W-:Y:S01]  /*18010*/  SEL R29, R29, 0x7f, P6 ;  /* 0x0000007f1d1d7807 */ /* 0x000fe20003000000 */
[----:B------:R0:W-:Y:S01]  /*18020*/  STL.U8 [R28+0xc3], R27 ;  /* 0x0000c31b1c007387 */ /* 0x0001e20000100000 */
[----:B------:R-:W-:Y:S02]  /*18030*/  SEL R19, R19, 0x7f, P0 ;  /* 0x0000007f13137807 */ /* 0x000fe40000000000 */
[----:B------:R-:W-:Y:S01]  /*18040*/  SEL R43, R43, 0x7f, P2 ;  /* 0x0000007f2b2b7807 */ /* 0x000fe20001000000 */
[----:B------:R0:W-:Y:S01]  /*18050*/  STL.U8 [R28+0x3], R45 ;  /* 0x0000032d1c007387 */ /* 0x0001e20000100000 */
[----:B------:R-:W-:-:S03]  /*18060*/  ISETP.GE.U32.AND P0, PT, R48, 0x154, PT ;  /* 0x000001543000780c */ /* 0x000fc60003f06070 */
[----:B------:R0:W-:Y:S04]  /*18070*/  STL.U8 [R28+0x63], R33 ;  /* 0x000063211c007387 */ /* 0x0001e80000100000 */
[----:B------:R0:W-:Y:S04]  /*18080*/  STL.U8 [R28+0xa3], R29 ;  /* 0x0000a31d1c007387 */ /* 0x0001e80000100000 */
[----:B------:R0:W-:Y:S04]  /*18090*/  STL.U8 [R28+0xe3], R19 ;  /* 0x0000e3131c007387 */ /* 0x0001e80000100000 */
[----:B------:R0:W-:Y:S01]  /*180a0*/  STL.U8 [R28+0x23], R43 ;  /* 0x0000232b1c007387 */ /* 0x0001e20000100000 */
[----:B------:R-:W-:Y:S05]  /*180b0*/  @!P0 BRA `(.L_x_236) ;  /* 0xffffffb000888947 */ /* 0x000fea000383ffff */
.L_x_231:
[----:B------:R-:W-:Y:S05]  /*180c0*/  BSYNC.RECONVERGENT B0 ;  /* 0x0000000000007941 */ /* 0x000fea0003800200 */
.L_x_230:
[----:B0-----:R-:W0:Y:S01]  /*180d0*/  S2R R24, SR_TID.X ;  /* 0x0000000000187919 */ /* 0x001e220000002100 */
[----:B------:R-:W0:Y:S01]  /*180e0*/  LDCU UR42, c[0x0][0x360] ;  /* 0x00006c00ff2a77ac */ /* 0x000e220008000800 */
[----:B------:R-:W-:Y:S01]  /*180f0*/  BSSY.RECONVERGENT B0, `(.L_x_237) ;  /* 0x0000068000007945 */ /* 0x000fe20003800200 */
[----:B------:R-:W-:Y:S01]  /*18100*/  BAR.SYNC.DEFER_BLOCKING 0x0 ;  /* 0x0000000000007b1d */ /* 0x000fe20000010000 */
[----:B0-----:R-:W-:-:S13]  /*18110*/  ISETP.GT.U32.AND P0, PT, R24, 0x153, PT ;  /* 0x000001531800780c */ /* 0x001fda0003f04070 */
[----:B------:R-:W-:Y:S05]  /*18120*/  @P0 BRA `(.L_x_238) ;  /* 0x0000000400900947 */ /* 0x000fea0003800000 */
[----:B------:R-:W0:Y:S01]  /*18130*/  I2F.U32.RP R6, UR42 ;  /* 0x0000002a00067d06 */ /* 0x000e220008209000 */
        /* <DEDUP_REMOVED lines=12> */
.L_x_239:
        /* <DEDUP_REMOVED lines=9> */
[----:B------:R-:W-:-:S04]  /*18290*/  SEL R4, R9, R4, !P2 ;  /* 0x0000000409047207 */ /* 0x000fc80005000000 */
[----:B------:R-:W-:-:S05]  /*182a0*/  LEA R4, R4, UR51, 0x2 ;  /* 0x0000003304047c11 */ /* 0x000fca000f8e10ff */
[----:B------:R-:W5:Y:S04]  /*182b0*/  LDL R0, [R4] ;  /* 0x0000000004007983 */ /* 0x000f680000100800 */
[----:B------:R-:W3:Y:S04]  /*182c0*/  LDL R12, [R4+0x20] ;  /* 0x00002000040c7983 */ /* 0x000ee80000100800 */
[----:B------:R-:W3:Y:S04]  /*182d0*/  LDL R13, [R4+0x40] ;  /* 0x00004000040d7983 */ /* 0x000ee80000100800 */
[----:B--2---:R-:W2:Y:S04]  /*182e0*/  LDL R17, [R4+0x80] ;  /* 0x0000800004117983 */ /* 0x004ea80000100800 */
[----:B----4-:R-:W4:Y:S04]  /*182f0*/  LDL R19, [R4+0xa0] ;  /* 0x0000a00004137983 */ /* 0x010f280000100800 */
[----:B------:R-:W2:Y:S04]  /*18300*/  LDL R15, [R4+0x60] ;  /* 0x00006000040f7983 */ /* 0x000ea80000100800 */
[----:B------:R-:W2:Y:S04]  /*18310*/  LDL R22, [R4+0xe0] ;  /* 0x0000e00004167983 */ /* 0x000ea80000100800 */
[----:B------:R0:W2:Y:S01]  /*18320*/  LDL R21, [R4+0xc0] ;  /* 0x0000c00004157983 */ /* 0x0000a20000100800 */
[----:B------:R-:W-:-:S02]  /*18330*/  IMAD.IADD R11, R26, 0x1, R5 ;  /* 0x000000011a0b7824 */ /* 0x000fc400078e0205 */
[----:B------:R-:W-:-:S05]  /*18340*/  VIADD R5, R5, UR42 ;  /* 0x0000002a05057c36 */ /* 0x000fca0008000000 */
[----:B------:R-:W-:Y:S02]  /*18350*/  ISETP.GE.U32.AND P0, PT, R5, 0x154, PT ;  /* 0x000001540500780c */ /* 0x000fe40003f06070 */
[C---:B-----5:R-:W-:Y:S02]  /*18360*/  PRMT R6, R0.reuse, 0x7770, RZ ;  /* 0x0000777000067816 */ /* 0x060fe400000000ff */
[----:B------:R-:W-:Y:S02]  /*18370*/  PRMT R8, R0, 0x7771, RZ ;  /* 0x0000777100087816 */ /* 0x000fe400000000ff */
[C---:B---3--:R-:W-:Y:S01]  /*18380*/  PRMT R14, R12.reuse, 0x7770, RZ ;  /* 0x000077700c0e7816 */ /* 0x048fe200000000ff */
[----:B------:R1:W-:Y:S01]  /*18390*/  STS.U8 [R11], R6 ;  /* 0x000000060b007388 */ /* 0x0003e20000000000 */
[C---:B------:R-:W-:Y:S02]  /*183a0*/  PRMT R16, R12.reuse, 0x7771, RZ ;  /* 0x000077710c107816 */ /* 0x040fe400000000ff */
[----:B------:R-:W-:Y:S01]  /*183b0*/  PRMT R18, R12, 0x7772, RZ ;  /* 0x000077720c127816 */ /* 0x000fe200000000ff */
[----:B------:R3:W-:Y:S01]  /*183c0*/  STS.U8 [R11+0x154], R8 ;  /* 0x000154080b007388 */ /* 0x0007e20000000000 */
[----:B------:R-:W-:-:S02]  /*183d0*/  PRMT R10, R0, 0x7772, RZ ;  /* 0x00007772000a7816 */ /* 0x000fc400000000ff */
[----:B------:R-:W-:Y:S02]  /*183e0*/  PRMT R12, R12, 0x7773, RZ ;  /* 0x000077730c0c7816 */ /* 0x000fe400000000ff */
[----:B------:R-:W-:Y:S02]  /*183f0*/  PRMT R0, R0, 0x7773, RZ ;  /* 0x0000777300007816 */ /* 0x000fe400000000ff */
[C---:B-1----:R-:W-:Y:S02]  /*18400*/  PRMT R6, R13.reuse, 0x7771, RZ ;  /* 0x000077710d067816 */ /* 0x042fe400000000ff */
[C---:B0-----:R-:W-:Y:S02]  /*18410*/  PRMT R4, R13.reuse, 0x7770, RZ ;  /* 0x000077700d047816 */ /* 0x041fe400000000ff */
[C---:B---3--:R-:W-:Y:S01]  /*18420*/  PRMT R8, R13.reuse, 0x7772, RZ ;  /* 0x000077720d087816 */ /* 0x048fe200000000ff */
[----:B------:R4:W-:Y:S01]  /*18430*/  STS.U8 [R11+0x94c], R12 ;  /* 0x00094c0c0b007388 */ /* 0x0009e20000000000 */
[----:B------:R-:W-:-:S03]  /*18440*/  PRMT R20, R13, 0x7773, RZ ;  /* 0x000077730d147816 */ /* 0x000fc600000000ff */
[----:B------:R2:W-:Y:S04]  /*18450*/  STS.U8 [R11+0xbf4], R6 ;  /* 0x000bf4060b007388 */ /* 0x0005e80000000000 */
[----:B------:R0:W-:Y:S01]  /*18460*/  STS.U8 [R11+0xd48], R8 ;  /* 0x000d48080b007388 */ /* 0x0001e20000000000 */
[----:B----4-:R-:W-:-:S03]  /*18470*/  PRMT R12, R19, 0x7770, RZ ;  /* 0x00007770130c7816 */ /* 0x010fc600000000ff */
[----:B------:R1:W-:Y:S01]  /*18480*/  STS.U8 [R11+0x2a8], R10 ;  /* 0x0002a80a0b007388 */ /* 0x0003e20000000000 */
[----:B--2---:R-:W-:-:S03]  /*18490*/  PRMT R6, R17, 0x7772, RZ ;  /* 0x0000777211067816 */ /* 0x004fc600000000ff */
[----:B------:R2:W-:Y:S01]  /*184a0*/  STS.U8 [R11+0x3fc], R0 ;  /* 0x0003fc000b007388 */ /* 0x0005e20000000000 */
[----:B0-----:R-:W-:-:S03]  /*184b0*/  PRMT R8, R17, 0x7773, RZ ;  /* 0x0000777311087816 */ /* 0x001fc600000000ff */
[----:B------:R0:W-:Y:S01]  /*184c0*/  STS.U8 [R11+0x550], R14 ;  /* 0x0005500e0b007388 */ /* 0x0001e20000000000 */
[----:B-1----:R-:W-:-:S03]  /*184d0*/  PRMT R10, R15, 0x7771, RZ ;  /* 0x000077710f0a7816 */ /* 0x002fc600000000ff */
[----:B------:R1:W-:Y:S01]  /*184e0*/  STS.U8 [R11+0x6a4], R16 ;  /* 0x0006a4100b007388 */ /* 0x0003e20000000000 */
[----:B--2---:R-:W-:-:S03]  /*184f0*/  PRMT R0, R15, 0x7770, RZ ;  /* 0x000077700f007816 */ /* 0x004fc600000000ff */
[----:B------:R2:W-:Y:S01]  /*18500*/  STS.U8 [R11+0x7f8], R18 ;  /* 0x0007f8120b007388 */ /* 0x0005e20000000000 */
[----:B0-----:R-:W-:-:S03]  /*18510*/  PRMT R14, R15, 0x7772, RZ ;  /* 0x000077720f0e7816 */ /* 0x001fc600000000ff */
[----:B------:R0:W-:Y:S01]  /*18520*/  STS.U8 [R11+0xaa0], R4 ;  /* 0x000aa0040b007388 */ /* 0x0001e20000000000 */
[----:B-1----:R-:W-:Y:S02]  /*18530*/  PRMT R16, R15, 0x7773, RZ ;  /* 0x000077730f107816 */ /* 0x002fe400000000ff */
[C---:B--2---:R-:W-:Y:S02]  /*18540*/  PRMT R18, R17.reuse, 0x7770, RZ ;  /* 0x0000777011127816 */ /* 0x044fe400000000ff */
[----:B0-----:R-:W-:Y:S01]  /*18550*/  PRMT R4, R17, 0x7771, RZ ;  /* 0x0000777111047816 */ /* 0x001fe200000000ff */
[----:B------:R0:W-:Y:S04]  /*18560*/  STS.U8 [R11+0x17e8], R6 ;  /* 0x0017e8060b007388 */ /* 0x0001e80000000000 */
[----:B------:R1:W-:Y:S04]  /*18570*/  STS.U8 [R11+0x193c], R8 ;  /* 0x00193c080b007388 */ /* 0x0003e80000000000 */
[----:B------:R2:W-:Y:S01]  /*18580*/  STS.U8 [R11+0x1a90], R12 ;  /* 0x001a900c0b007388 */ /* 0x0005e20000000000 */
[----:B0-----:R-:W-:-:S03]  /*18590*/  PRMT R6, R22, 0x7770, RZ ;  /* 0x0000777016067816 */ /* 0x001fc600000000ff */
[----:B------:R0:W-:Y:S01]  /*185a0*/  STS.U8 [R11+0xe9c], R20 ;  /* 0x000e9c140b007388 */ /* 0x0001e20000000000 */
[----:B-1----:R-:W-:-:S03]  /*185b0*/  PRMT R8, R22, 0x7771, RZ ;  /* 0x0000777116087816 */ /* 0x002fc600000000ff */
[----:B------:R1:W-:Y:S01]  /*185c0*/  STS.U8 [R11+0xff0], R0 ;  /* 0x000ff0000b007388 */ /* 0x0003e20000000000 */
[----:B--2---:R-:W-:-:S03]  /*185d0*/  PRMT R12, R22, 0x7772, RZ ;  /* 0x00007772160c7816 */ /* 0x004fc600000000ff */
[----:B------:R2:W-:Y:S01]  /*185e0*/  STS.U8 [R11+0x1144], R10 ;  /* 0x0011440a0b007388 */ /* 0x0005e20000000000 */
[----:B------:R-:W-:Y:S02]  /*185f0*/  PRMT R22, R22, 0x7773, RZ ;  /* 0x0000777316167816 */ /* 0x000fe400000000ff */
[C---:B0-----:R-:W-:Y:S01]  /*18600*/  PRMT R20, R19.reuse, 0x7771, RZ ;  /* 0x0000777113147816 */ /* 0x041fe200000000ff */
[----:B------:R0:W-:Y:S01]  /*18610*/  STS.U8 [R11+0x1298], R14 ;  /* 0x0012980e0b007388 */ /* 0x0001e20000000000 */
[----:B-1----:R-:W-:-:S03]  /*18620*/  PRMT R0, R19, 0x7772, RZ ;  /* 0x0000777213007816 */ /* 0x002fc600000000ff */
[----:B------:R1:W-:Y:S01]  /*18630*/  STS.U8 [R11+0x13ec], R16 ;  /* 0x0013ec100b007388 */ /* 0x0003e20000000000 */
[----:B--2---:R-:W-:-:S03]  /*18640*/  PRMT R10, R19, 0x7773, RZ ;  /* 0x00007773130a7816 */ /* 0x004fc600000000ff */
[----:B------:R2:W-:Y:S01]  /*18650*/  STS.U8 [R11+0x1540], R18 ;  /* 0x001540120b007388 */ /* 0x0005e20000000000 */
[----:B0-----:R-:W-:-:S03]  /*18660*/  PRMT R14, R21, 0x7770, RZ ;  /* 0x00007770150e7816 */ /* 0x001fc600000000ff */
[----:B------:R0:W-:Y:S01]  /*18670*/  STS.U8 [R11+0x1694], R4 ;  /* 0x001694040b007388 */ /* 0x0001e20000000000 */
[C---:B-1----:R-:W-:Y:S02]  /*18680*/  PRMT R16, R21.reuse, 0x7771, RZ ;  /* 0x0000777115107816 */ /* 0x042fe400000000ff */
[C---:B--2---:R-:W-:Y:S02]  /*18690*/  PRMT R18, R21.reuse, 0x7772, RZ ;  /* 0x0000777215127816 */ /* 0x044fe400000000ff */
[----:B0-----:R-:W-:Y:S01]  /*186a0*/  PRMT R4, R21, 0x7773, RZ ;  /* 0x0000777315047816 */ /* 0x001fe200000000ff */
[----:B------:R0:W-:Y:S04]  /*186b0*/  STS.U8 [R11+0x1be4], R20 ;  /* 0x001be4140b007388 */ /* 0x0001e80000000000 */
        /* <DEDUP_REMOVED lines=9> */
[----:B------:R0:W-:Y:S01]  /*18750*/  STS.U8 [R11+0x292c], R22 ;  /* 0x00292c160b007388 */ /* 0x0001e20000000000 */
[----:B------:R-:W-:Y:S05]  /*18760*/  @!P0 BRA `(.L_x_239) ;  /* 0xfffffff800a48947 */ /* 0x000fea000383ffff */
.L_x_238:
[----:B------:R-:W-:Y:S05]  /*18770*/  BSYNC.RECONVERGENT B0 ;  /* 0x0000000000007941 */ /* 0x000fea0003800200 */
.L_x_237:
[----:B------:R-:W-:Y:S01]  /*18780*/  BAR.SYNC.DEFER_BLOCKING 0x0 ;  /* 0x0000000000007b1d */ /* 0x000fe20000010000 */
[----:B0-----:R-:W-:Y:S02]  /*18790*/  VIADD R0, R23, 0x15a ;  /* 0x0000015a17007836 */ /* 0x001fe40000000000 */
[----:B-1----:R-:W-:-:S07]  /*187a0*/  IMAD.MOV.U32 R4, RZ, RZ, RZ ;  /* 0x000000ffff047224 */ /* 0x002fce00078e00ff */
.L_x_245:
[----:B------:R-:W-:Y:S01]  /*187b0*/  ISETP.GT.U32.AND P0, PT, R24, 0x153, PT ;  /* 0x000001531800780c */ /* 0x000fe20003f04070 */
[----:B------:R-:W-:Y:S01]  /*187c0*/  BSSY.RECONVERGENT B0, `(.L_x_240) ;  /* 0x0000058000007945 */ /* 0x000fe20003800200 */
[----:B----4-:R-:W-:Y:S02]  /*187d0*/  IMAD.MOV.U32 R19, RZ, RZ, RZ ;  /* 0x000000ffff137224 */ /* 0x010fe400078e00ff */
[----:B------:R-:W-:-:S09]  /*187e0*/  IMAD.MOV.U32 R21, RZ, RZ, RZ ;  /* 0x000000ffff157224 */ /* 0x000fd200078e00ff */
[----:B0-----:R-:W-:Y:S05]  /*187f0*/  @P0 BRA `(.L_x_241) ;  /* 0x0000000400500947 */ /* 0x001fea0003800000 */
[----:B------:R-:W0:Y:S01]  /*18800*/  S2R R5, SR_CTAID.X ;  /* 0x0000000000057919 */ /* 0x000e220000002500 */
[----:B------:R-:W-:Y:S01]  /*18810*/  MOV R6, 0x400 ;  /* 0x0000040000067802 */ /* 0x000fe20000000f00 */
[----:B------:R-:W-:Y:S01]  /*18820*/  IMAD.MOV.U32 R19, RZ, RZ, RZ ;  /* 0x000000ffff137224 */ /* 0x000fe200078e00ff */
[----:B------:R-:W1:Y:S01]  /*18830*/  S2R R7, SR_CgaCtaId ;  /* 0x0000000000077919 */ /* 0x000e620000008800 */
[----:B------:R-:W-:Y:S02]  /*18840*/  IMAD.MOV.U32 R21, RZ, RZ, RZ ;  /* 0x000000ffff157224 */ /* 0x000fe400078e00ff */
[----:B------:R-:W-:Y:S02]  /*18850*/  VIADD R6, R6, 0x110 ;  /* 0x0000011006067836 */ /* 0x000fe40000000000 */
[----:B0-----:R-:W-:-:S03]  /*18860*/  IMAD R5, R5, 0x8, R4 ;  /* 0x0000000805057824 */ /* 0x001fc600078e0204 */
[----:B-1----:R-:W-:Y:S01]  /*18870*/  LEA R25, R7, R6, 0x18 ;  /* 0x0000000607197211 */ /* 0x002fe200078ec0ff */
[----:B------:R-:W-:Y:S01]  /*18880*/  IMAD.MOV.U32 R7, RZ, RZ, R24 ;  /* 0x000000ffff077224 */ /* 0x000fe200078e0018 */
[----:B------:R-:W-:-:S07]  /*18890*/  LEA.HI R20, R5, R0, RZ, 0x1f ;  /* 0x0000000005147211 */ /* 0x000fce00078ff8ff */
.L_x_242:
[----:B------:R-:W-:-:S04]  /*188a0*/  IMAD R5, R7, -0x61c88647, R20 ;  /* 0x9e3779b907057824 */ /* 0x000fc800078e0214 */
[C---:B------:R-:W-:Y:S01]  /*188b0*/  VIADD R10, R5.reuse, 0x435b5368 ;  /* 0x435b5368050a7836 */ /* 0x040fe20000000000 */
[----:B------:R-:W-:Y:S01]  /*188c0*/  SHF.R.U32.HI R6, RZ, 0x10, R5 ;  /* 0x00000010ff067819 */ /* 0x000fe20000011605 */
[----:B------:R-:W-:-:S03]  /*188d0*/  VIADD R8, R5, 0x21ada9b4 ;  /* 0x21ada9b405087836 */ /* 0x000fc60000000000 */
[----:B------:R-:W-:Y:S01]  /*188e0*/  LOP3.LUT R6, R6, R5, RZ, 0x3c, !PT ;  /* 0x0000000506067212 */ /* 0x000fe200078e3cff */
[----:B------:R-:W-:Y:S01]  /*188f0*/  VIADD R5, R5, 0x6508fd1c ;  /* 0x6508fd1c05057836 */ /* 0x000fe20000000000 */
[----:B------:R-:W-:Y:S02]  /*18900*/  SHF.R.U32.HI R11, RZ, 0x10, R10 ;  /* 0x00000010ff0b7819 */ /* 0x000fe4000001160a */
[----:B------:R-:W-:Y:S01]  /*18910*/  SHF.R.U32.HI R9, RZ, 0x10, R8 ;  /* 0x00000010ff097819 */ /* 0x000fe20000011608 */
[----:B------:R-:W-:Y:S01]  /*18920*/  IMAD R6, R6, -0x7a143595, RZ ;  /* 0x85ebca6b06067824 */ /* 0x000fe200078e02ff */
[----:B------:R-:W-:Y:S02]  /*18930*/  LOP3.LUT R11, R11, R10, RZ, 0x3c, !PT ;  /* 0x0000000a0b0b7212 */ /* 0x000fe400078e3cff */
[----:B------:R-:W-:Y:S02]  /*18940*/  SHF.R.U32.HI R10, RZ, 0x10, R5 ;  /* 0x00000010ff0a7819 */ /* 0x000fe40000011605 */
[----:B------:R-:W-:Y:S01]  /*18950*/  LOP3.LUT R9, R9, R8, RZ, 0x3c, !PT ;  /* 0x0000000809097212 */ /* 0x000fe200078e3cff */
[----:B------:R-:W-:Y:S01]  /*18960*/  IMAD R8, R4, 0x550, R7 ;  /* 0x0000055004087824 */ /* 0x000fe200078e0207 */
[----:B------:R-:W-:Y:S01]  /*18970*/  LOP3.LUT R13, R10, R5, RZ, 0x3c, !PT ;  /* 0x000000050a0d7212 */ /* 0x000fe200078e3cff */
[----:B------:R-:W-:Y:S01]  /*18980*/  IMAD R11, R11, -0x7a143595, RZ ;  /* 0x85ebca6b0b0b7824 */ /* 0x000fe200078e02ff */
[----:B------:R-:W-:Y:S01]  /*18990*/  SHF.R.U32.HI R5, RZ, 0xd, R6 ;  /* 0x0000000dff057819 */ /* 0x000fe20000011606 */
[----:B------:R-:W-:-:S02]  /*189a0*/  IMAD R9, R9, -0x7a143595, RZ ;  /* 0x85ebca6b09097824 */ /* 0x000fc400078e02ff */
[----:B------:R-:W-:Y:S01]  /*189b0*/  IMAD R13, R13, -0x7a143595, RZ ;  /* 0x85ebca6b0d0d7824 */ /* 0x000fe200078e02ff */
[----:B------:R-:W-:Y:S01]  /*189c0*/  LOP3.LUT R5, R5, R6, RZ, 0x3c, !PT ;  /* 0x0000000605057212 */ /* 0x000fe200078e3cff */
[----:B------:R-:W-:Y:S01]  /*189d0*/  IMAD.IADD R8, R25, 0x1, R8 ;  /* 0x0000000119087824 */ /* 0x000fe200078e0208 */
[----:B------:R-:W-:Y:S01]  /*189e0*/  SHF.R.U32.HI R10, RZ, 0xd, R9 ;  /* 0x0000000dff0a7819 */ /* 0x000fe20000011609 */
[----:B------:R-:W-:Y:S01]  /*189f0*/  VIADD R7, R7, UR42 ;  /* 0x0000002a07077c36 */ /* 0x000fe20008000000 */
[----:B------:R-:W-:Y:S01]  /*18a00*/  SHF.R.U32.HI R12, RZ, 0xd, R11 ;  /* 0x0000000dff0c7819 */ /* 0x000fe2000001160b */
[----:B------:R-:W-:Y:S01]  /*18a10*/  IMAD R5, R5, -0x3d4d51cb, RZ ;  /* 0xc2b2ae3505057824 */ /* 0x000fe200078e02ff */
[----:B------:R-:W-:Y:S01]  /*18a20*/  SHF.R.U32.HI R6, RZ, 0xd, R13 ;  /* 0x0000000dff067819 */ /* 0x000fe2000001160d */
[----:B------:R-:W-:Y:S01]  /*18a30*/  LDS.U8 R15, [R8+0x3fc] ;  /* 0x0003fc00080f7984 */ /* 0x000fe20000000000 */
[----:B------:R-:W-:Y:S02]  /*18a40*/  LOP3.LUT R10, R10, R9, RZ, 0x3c, !PT ;  /* 0x000000090a0a7212 */ /* 0x000fe400078e3cff */
[----:B------:R-:W-:Y:S01]  /*18a50*/  LOP3.LUT R12, R12, R11, RZ, 0x3c, !PT ;  /* 0x0000000b0c0c7212 */ /* 0x000fe200078e3cff */
[----:B--2---:R-:W0:Y:S01]  /*18a60*/  LDS.U8 R16, [R8+0x2a8] ;  /* 0x0002a80008107984 */ /* 0x004e220000000000 */
[----:B------:R-:W-:Y:S01]  /*18a70*/  LOP3.LUT R13, R6, R13, RZ, 0x3c, !PT ;  /* 0x0000000d060d7212 */ /* 0x000fe200078e3cff */
[----:B------:R-:W-:Y:S01]  /*18a80*/  IMAD R10, R10, -0x3d4d51cb, RZ ;  /* 0xc2b2ae350a0a7824 */ /* 0x000fe200078e02ff */
[----:B------:R-:W-:Y:S01]  /*18a90*/  SHF.R.U32.HI R6, RZ, 0x10, R5 ;  /* 0x00000010ff067819 */ /* 0x000fe20000011605 */
[----:B------:R-:W-:Y:S01]  /*18aa0*/  LDS.U8 R17, [R8+0x154] ;  /* 0x0001540008117984 */ /* 0x000fe20000000000 */
[----:B------:R-:W-:-:S02]  /*18ab0*/  IMAD R12, R12, -0x3d4d51cb, RZ ;  /* 0xc2b2ae350c0c7824 */ /* 0x000fc400078e02ff */
[----:B------:R-:W-:Y:S01]  /*18ac0*/  IMAD R13, R13, -0x3d4d51cb, RZ ;  /* 0xc2b2ae350d0d7824 */ /* 0x000fe200078e02ff */
[----:B------:R1:W2:Y:S01]  /*18ad0*/  LDS.U8 R18, [R8] ;  /* 0x0000000008127984 */ /* 0x0002a20000000000 */
[----:B------:R-:W-:Y:S02]  /*18ae0*/  LOP3.LUT R6, R6, R5, RZ, 0x3c, !PT ;  /* 0x0000000506067212 */ /* 0x000fe400078e3cff */
[----:B------:R-:W-:Y:S02]  /*18af0*/  SHF.R.U32.HI R9, RZ, 0x10, R10 ;  /* 0x00000010ff097819 */ /* 0x000fe4000001160a */
[----:B------:R-:W-:Y:S02]  /*18b00*/  SHF.R.U32.HI R11, RZ, 0x10, R12 ;  /* 0x00000010ff0b7819 */ /* 0x000fe4000001160c */
[----:B------:R-:W-:Y:S02]  /*18b10*/  SHF.R.U32.HI R14, RZ, 0x10, R13 ;  /* 0x00000010ff0e7819 */ /* 0x000fe4000001160d */
[----:B------:R-:W-:-:S02]  /*18b20*/  LOP3.LUT R5, R6, 0x1, RZ, 0xc0, !PT ;  /* 0x0000000106057812 */ /* 0x000fc400078ec0ff */
[----:B------:R-:W-:Y:S02]  /*18b30*/  LOP3.LUT R9, R9, R10, RZ, 0x3c, !PT ;  /* 0x0000000a09097212 */ /* 0x000fe400078e3cff */
[----:B------:R-:W-:Y:S02]  /*18b40*/  LOP3.LUT R11, R11, R12, RZ, 0x3c, !PT ;  /* 0x0000000c0b0b7212 */ /* 0x000fe400078e3cff */
[----:B------:R-:W-:Y:S02]  /*18b50*/  LOP3.LUT R14, R14, R13, RZ, 0x3c, !PT ;  /* 0x0000000d0e0e7212 */ /* 0x000fe400078e3cff */
[----:B------:R-:W-:Y:S02]  /*18b60*/  ISETP.NE.U32.AND P0, PT, R5, 0x1, PT ;  /* 0x000000010500780c */ /* 0x000fe40003f05070 */
[----:B------:R-:W-:Y:S02]  /*18b70*/  LOP3.LUT R5, R9, 0x1, RZ, 0xc0, !PT ;  /* 0x0000000109057812 */ /* 0x000fe400078ec0ff */
[----:B-1----:R-:W-:-:S02]  /*18b80*/  LOP3.LUT R8, R11, 0x1, RZ, 0xc0, !PT ;  /* 0x000000010b087812 */ /* 0x002fc400078ec0ff */
[----:B------:R-:W-:Y:S02]  /*18b90*/  LOP3.LUT R10, R14, 0x1, RZ, 0xc0, !PT ;  /* 0x000000010e0a7812 */ /* 0x000fe400078ec0ff */
[----:B------:R-:W-:Y:S02]  /*18ba0*/  ISETP.NE.U32.AND P1, PT, R5, 0x1, PT ;  /* 0x000000010500780c */ /* 0x000fe40003f25070 */
[----:B------:R-:W-:Y:S02]  /*18bb0*/  ISETP.NE.U32.AND P2, PT, R8, 0x1, PT ;  /* 0x000000010800780c */ /* 0x000fe40003f45070 */
[----:B------:R-:W-:Y:S02]  /*18bc0*/  ISETP.NE.U32.AND P3, PT, R10, 0x1, PT ;  /* 0x000000010a00780c */ /* 0x000fe40003f65070 */
[----:B------:R-:W-:Y:S02]  /*18bd0*/  SHF.R.U32.HI R6, RZ, 0x1, R6 ;  /* 0x00000001ff067819 */ /* 0x000fe40000011606 */
[----:B------:R-:W-:-:S02]  /*18be0*/  SHF.R.U32.HI R9, RZ, 0x1, R9 ;  /* 0x00000001ff097819 */ /* 0x000fc40000011609 */
[----:B------:R-:W-:Y:S02]  /*18bf0*/  SHF.R.U32.HI R11, RZ, 0x1, R11 ;  /* 0x00000001ff0b7819 */ /* 0x000fe4000001160b */
[----:B------:R-:W-:Y:S02]  /*18c00*/  SHF.R.U32.HI R14, RZ, 0x1, R14 ;  /* 0x00000001ff0e7819 */ /* 0x000fe4000001160e */
[----:B------:R-:W-:Y:S02]  /*18c10*/  LOP3.LUT R6, R6, 0x1f, RZ, 0xc0, !PT ;  /* 0x0000001f06067812 */ /* 0x000fe400078ec0ff */
[----:B------:R-:W-:Y:S02]  /*18c20*/  LOP3.LUT R9, R9, 0x1f, RZ, 0xc0, !PT ;  /* 0x0000001f09097812 */ /* 0x000fe400078ec0ff */
[----:B------:R-:W-:Y:S01]  /*18c30*/  LOP3.LUT R11, R11, 0x1f, RZ, 0xc0, !PT ;  /* 0x0000001f0b0b7812 */ /* 0x000fe200078ec0ff */
[----:B------:R-:W-:Y:S01]  /*18c40*/  @P0 IMAD.MOV R6, RZ, RZ, -R6 ;  /* 0x000000ffff060224 */ /* 0x000fe200078e0a06 */
[----:B------:R-:W-:Y:S01]  /*18c50*/  LOP3.LUT R14, R14, 0x1f, RZ, 0xc0, !PT ;  /* 0x0000001f0e0e7812 */ /* 0x000fe200078ec0ff */
[----:B------:R-:W-:Y:S01]  /*18c60*/  @P1 IMAD.MOV R9, RZ, RZ, -R9 ;  /* 0x000000ffff091224 */ /* 0x000fe200078e0a09 */
[----:B0-----:R-:W-:Y:S01]  /*18c70*/  PRMT R15, R16, 0x3340, R15 ;  /* 0x00003340100f7816 */ /* 0x001fe2000000000f */
[----:B------:R-:W-:Y:S01]  /*18c80*/  @P2 IMAD.MOV R11, RZ, RZ, -R11 ;  /* 0x000000ffff0b2224 */ /* 0x000fe200078e0a0b */
[----:B--2---:R-:W-:Y:S01]  /*18c90*/  PRMT R18, R18, 0x3340, R17 ;  /* 0x0000334012127816 */ /* 0x004fe20000000011 */
[----:B------:R-:W-:Y:S01]  /*18ca0*/  @P3 IMAD.MOV R14, RZ, RZ, -R14 ;  /* 0x000000ffff0e3224 */ /* 0x000fe200078e0a0e */
[----:B------:R-:W-:-:S02]  /*18cb0*/  PRMT R6, R6, 0x3340, R9 ;  /* 0x0000334006067816 */ /* 0x000fc40000000009 */
[----:B------:R-:W-:Y:S02]  /*18cc0*/  ISETP.GE.U32.AND P0, PT, R7, 0x154, PT ;  /* 0x000001540700780c */ /* 0x000fe40003f06070 */
[----:B------:R-:W-:Y:S02]  /*18cd0*/  PRMT R11, R11, 0x3340, R14 ;  /* 0x000033400b0b7816 */ /* 0x000fe4000000000e */
[----:B------:R-:W-:Y:S02]  /*18ce0*/  PRMT R15, R18, 0x5410, R15 ;  /* 0x00005410120f7816 */ /* 0x000fe4000000000f */
[----:B------:R-:W-:-:S05]  /*18cf0*/  PRMT R6, R6, 0x5410, R11 ;  /* 0x0000541006067816 */ /* 0x000fca000000000b */
[----:B------:R-:W-:-:S05]  /*18d00*/  IDP.4A.S8.S8 R6, R6, R15, RZ ;  /* 0x0000000f06067226 */ /* 0x000fca00000006ff */
[----:B------:R-:W-:-:S04]  /*18d10*/  IADD3 R19, P1, PT, R6, R19, RZ ;  /* 0x0000001306137210 */ /* 0x000fc80007f3e0ff */
[----:B------:R-:W-:Y:S01]  /*18d20*/  LEA.HI.X.SX32 R21, R6, R21, 0x1, P1 ;  /* 0x0000001506157211 */ /* 0x000fe200008f0eff */
[----:B------:R-:W-:Y:S08]  /*18d30*/  @!P0 BRA `(.L_x_242) ;  /* 0xfffffff800d88947 */ /* 0x000ff0000383ffff */
.L_x_241:
[----:B------:R-:W-:Y:S05]  /*18d40*/  BSYNC.RECONVERGENT B0 ;  /* 0x0000000000007941 */ /* 0x000fea0003800200 */
.L_x_240:
[----:B------:R-:W0:Y:S01]  /*18d50*/  SHFL.DOWN PT, R5, R19, 0x10, 0x1f ;  /* 0x0a001f0013057f89 */ /* 0x000e2200000e0000 */
[----:B------:R-:W-:-:S03]  /*18d60*/  USHF.R.U32.HI UR30, URZ, 0x5, UR42 ;  /* 0x00000005ff1e7899 */ /* 0x000fc6000801162a */
[----:B------:R-:W1:Y:S01]  /*18d70*/  SHFL.DOWN PT, R6, R21, 0x10, 0x1f ;  /* 0x0a001f0015067f89 */ /* 0x000e6200000e0000 */
        /* <DEDUP_REMOVED lines=14> */
[----:B-1----:R-:W-:Y:S02]  /*18e60*/  IADD3.X R11, PT, PT, R6, RZ, R9, P1, P0 ;  /* 0x000000ff060b7210 */ /* 0x002fe40000fe0409 */
[C---:B------:R-:W-:Y:S02]  /*18e70*/  LOP3.LUT P0, RZ, R24.reuse, 0x1f, RZ, 0xc0, !PT ;  /* 0x0000001f18ff7812 */ /* 0x040fe4000780c0ff */
[----:B------:R-:W-:Y:S01]  /*18e80*/  ISETP.GE.U32.AND P1, PT, R24, UR30, PT ;  /* 0x0000001e18007c0c */ /* 0x000fe2000bf26070 */
[----:B------:R-:W1:Y:S10]  /*18e90*/  SHFL.DOWN PT, R6, R11, 0x2, 0x1f ;  /* 0x08401f000b067f89 */ /* 0x000e7400000e0000 */
[----:B------:R-:W4:Y:S02]  /*18ea0*/  @!P0 S2R R13, SR_CgaCtaId ;  /* 0x00000000000d8919 */ /* 0x000f240000008800 */
[----:B------:R-:W5:Y:S01]  /*18eb0*/  @!P1 S2R R12, SR_CgaCtaId ;  /* 0x00000000000c9919 */ /* 0x000f620000008800 */
[----:B0-----:R-:W-:-:S04]  /*18ec0*/  IADD3 R7, P2, PT, R5, R8, RZ ;  /* 0x0000000805077210 */ /* 0x001fc80007f5e0ff */
[----:B------:R-:W-:Y:S01]  /*18ed0*/  IADD3 R9, P3, PT, RZ, R7, RZ ;  /* 0x00000007ff097210 */ /* 0x000fe20007f7e0ff */
[----:B------:R0:W2:Y:S03]  /*18ee0*/  SHFL.DOWN PT, R8, R7, 0x1, 0x1f ;  /* 0x08201f0007087f89 */ /* 0x0000a600000e0000 */
[----:B-1----:R-:W-:Y:S02]  /*18ef0*/  IADD3.X R10, PT, PT, R6, RZ, R11, P3, P2 ;  /* 0x000000ff060a7210 */ /* 0x002fe40001fe440b */
[----:B------:R-:W-:Y:S02]  /*18f00*/  @!P0 MOV R6, 0x400 ;  /* 0x0000040000068802 */ /* 0x000fe40000000f00 */
[----:B------:R-:W-:Y:S01]  /*18f10*/  @!P1 MOV R11, 0x400 ;  /* 0x00000400000b9802 */ /* 0x000fe20000000f00 */
[----:B------:R-:W1:Y:S02]  /*18f20*/  SHFL.DOWN PT, R5, R10, 0x1, 0x1f ;  /* 0x08201f000a057f89 */ /* 0x000e6400000e0000 */
[----:B------:R-:W-:-:S02]  /*18f30*/  @!P0 VIADD R6, R6, 0x8 ;  /* 0x0000000806068836 */ /* 0x000fc40000000000 */
[----:B------:R-:W-:-:S03]  /*18f40*/  @!P1 VIADD R11, R11, 0x8 ;  /* 0x000000080b0b9836 */ /* 0x000fc60000000000 */
[----:B----4-:R-:W-:Y:S02]  /*18f50*/  @!P0 LEA R13, R13, R6, 0x18 ;  /* 0x000000060d0d8211 */ /* 0x010fe400078ec0ff */
[----:B0-----:R-:W-:Y:S02]  /*18f60*/  CS2R R6, SRZ ;  /* 0x0000000000067805 */ /* 0x001fe4000001ff00 */
[----:B--2---:R-:W-:Y:S02]  /*18f70*/  IADD3 R8, P2, P3, RZ, R9, R8 ;  /* 0x00000009ff087210 */ /* 0x004fe40007b5e008 */
[----:B-----5:R-:W-:Y:S02]  /*18f80*/  @!P1 LEA R11, R12, R11, 0x18 ;  /* 0x0000000b0c0b9211 */ /* 0x020fe400078ec0ff */
[----:B-1----:R-:W-:-:S03]  /*18f90*/  IADD3.X R9, PT, PT, R5, R10, RZ, P2, P3 ;  /* 0x0000000a05097210 */ /* 0x002fc600017e64ff */
[C---:B------:R-:W-:Y:S01]  /*18fa0*/  @!P1 IMAD R10, R24.reuse, 0x8, R11 ;  /* 0x00000008180a9824 */ /* 0x040fe200078e020b */
[----:B------:R-:W-:-:S05]  /*18fb0*/  @!P0 LEA.HI R5, R24, R13, RZ, 0x1e ;  /* 0x0000000d18058211 */ /* 0x000fca00078ff0ff */
        /* <DEDUP_REMOVED lines=30> */
.L_x_565:
[----:B------:R-:W4:Y:S01]  /*191a0*/  @!P1 S2R R9, SR_CgaCtaId ;  /* 0x0000000000099919 */ /* 0x000f220000008800 */
[----:B0-----:R-:W-:Y:S02]  /*191b0*/  IADD3 R6, P0, P2, RZ, R7, R6 ;  /* 0x00000007ff067210 */ /* 0x001fe40007a1e006 */
[----:B------:R-:W-:Y:S02]  /*191c0*/  @!P1 MOV R8, 0x400 ;  /* 0x0000040000089802 */ /* 0x000fe40000000f00 */
[----:B--2---:R-:W-:Y:S02]  /*191d0*/  IADD3.X R7, PT, PT, R22, R5, RZ, P0, P2 ;  /* 0x0000000516077210 */ /* 0x004fe400007e44ff */
[----:B----4-:R-:W-:-:S05]  /*191e0*/  @!P1 LEA R9, R9, R8, 0x18 ;  /* 0x0000000809099211 */ /* 0x010fca00078ec0ff */
[----:B------:R0:W-:Y:S02]  /*191f0*/  @!P1 STS.64 [R9+0x8], R6 ;  /* 0x0000080609009388 */ /* 0x0001e40000000a00 */
.L_x_243:
[----:B------:R-:W-:Y:S05]  /*19200*/  WARPSYNC.ALL ;  /* 0x0000000000007948 */ /* 0x000fea0003800000 */
[----:B------:R-:W2:Y:S08]  /*19210*/  S2UR UR31, SR_CgaCtaId ;  /* 0x00000000001f79c3 */ /* 0x000eb00000008800 */
[----:B------:R-:W-:Y:S01]  /*19220*/  BAR.SYNC.DEFER_BLOCKING 0x0 ;  /* 0x0000000000007b1d */ /* 0x000fe20000010000 */
[C---:B-1----:R-:W-:Y:S01]  /*19230*/  LEA R5, R4.reuse, UR25, 0x3 ;  /* 0x0000001904057c11 */ /* 0x042fe2000f8e18ff */
[----:B------:R-:W-:-:S04]  /*19240*/  VIADD R4, R4, 0x1 ;  /* 0x0000000104047836 */ /* 0x000fc80000000000 */
[----:B------:R-:W-:Y:S01]  /*19250*/  UMOV UR30, 0x400 ;  /* 0x00000400001e7882 */ /* 0x000fe20000000000 */
[----:B------:R-:W-:Y:S01]  /*19260*/  ISETP.NE.AND P0, PT, R4, 0x8, PT ;  /* 0x000000080400780c */ /* 0x000fe20003f05270 */
[----:B--2---:R-:W-:-:S09]  /*19270*/  ULEA UR30, UR31, UR30, 0x18 ;  /* 0x0000001e1f1e7291 */ /* 0x004fd2000f8ec0ff */
[----:B0-----:R-:W0:Y:S04]  /*19280*/  LDS.64 R6, [UR30+0x8] ;  /* 0x0000081eff067984 */ /* 0x001e280008000a00 */
[----:B0-----:R0:W-:Y:S01]  /*19290*/  STL.64 [R5], R6 ;  /* 0x0000000605007387 */ /* 0x0011e20000100a00 */
[----:B------:R-:W-:Y:S05]  /*192a0*/  @P0 BRA `(.L_x_245) ;  /* 0xfffffff400400947 */ /* 0x000fea000383ffff */
[----:B------:R-:W-:Y:S01]  /*192b0*/  ISETP.GT.U32.AND P0, PT, R24, 0x153, PT ;  /* 0x000001531800780c */ /* 0x000fe20003f04070 */
[----:B------:R-:W1:Y:S01]  /*192c0*/  LDCU.64 UR52, c[0x0][0x398] ;  /* 0x00007300ff3477ac */ /* 0x000e620008000a00 */
[----:B------:R-:W-:Y:S11]  /*192d0*/  BSSY.RECONVERGENT B0, `(.L_x_246) ;  /* 0x0000166000007945 */ /* 0x000ff60003800200 */
[----:B------:R-:W-:Y:S05]  /*192e0*/  @P0 BRA `(.L_x_247) ;  /* 0x0000001400900947 */ /* 0x000fea0003800000 */
[----:B------:R2:W5:Y:S04]  /*192f0*/  LDL.128 R16, [R1+0x3c0] ;  /* 0x0003c00001107983 */ /* 0x0005680000100c00 */
[----:B------:R2:W5:Y:S04]  /*19300*/  LDL.128 R12, [R1+0x3d0] ;  /* 0x0003d000010c7983 */ /* 0x0005680000100c00 */
[----:B------:R2:W5:Y:S04]  /*19310*/  LDL.128 R8, [R1+0x3e0] ;  /* 0x0003e00001087983 */ /* 0x0005680000100c00 */
[----:B0-----:R2:W5:Y:S02]  /*19320*/  LDL.128 R4, [R1+0x3f0] ;  /* 0x0003f00001047983 */ /* 0x0015640000100c00 */
.L_x_249:
[----:B------:R-:W0:Y:S01]  /*19330*/  S2R R20, SR_CgaCtaId ;  /* 0x0000000000147919 */ /* 0x000e220000008800 */
[----:B------:R-:W-:Y:S01]  /*19340*/  MOV R0, 0x400 ;  /* 0x0000040000007802 */ /* 0x000fe20000000f00 */
[----:B------:R-:W-:Y:S01]  /*19350*/  IMAD.MOV.U32 R22, RZ, RZ, RZ ;  /* 0x000000ffff167224 */ /* 0x000fe200078e00ff */
[----:B------:R-:W-:Y:S01]  /*19360*/  CS2R R26, SRZ ;  /* 0x00000000001a7805 */ /* 0x000fe2000001ff00 */
[----:B------:R-:W-:Y:S01]  /*19370*/  IMAD.MOV.U32 R43, RZ, RZ, RZ ;  /* 0x000000ffff2b7224 */ /* 0x000fe200078e00ff */
[----:B---3--:R-:W-:Y:S01]  /*19380*/  CS2R R30, SRZ ;  /* 0x00000000001e7805 */ /* 0x008fe2000001ff00 */
[----:B------:R-:W-:Y:S01]  /*19390*/  VIADD R21, R0, 0x110 ;  /* 0x0000011000157836 */ /* 0x000fe20000000000 */
[----:B------:R-:W-:Y:S01]  /*193a0*/  CS2R R34, SRZ ;  /* 0x0000000000227805 */ /* 0x000fe2000001ff00 */
[----:B------:R-:W-:Y:S01]  /*193b0*/  IMAD.MOV.U32 R0, RZ, RZ, RZ ;  /* 0x000000ffff007224 */ /* 0x000fe200078e00ff */
[----:B------:R-:W-:Y:S02]  /*193c0*/  CS2R R28, SRZ ;  /* 0x00000000001c7805 */ /* 0x000fe4000001ff00 */
[----:B------:R-:W-:-:S02]  /*193d0*/  CS2R R44, SRZ ;  /* 0x00000000002c7805 */ /* 0x000fc4000001ff00 */
[----:B------:R-:W-:Y:S01]  /*193e0*/  CS2R R32, SRZ ;  /* 0x0000000000207805 */ /* 0x000fe2000001ff00 */
[----:B------:R-:W-:Y:S02]  /*193f0*/  IMAD.MOV.U32 R25, RZ, RZ, RZ ;  /* 0x000000ffff197224 */ /* 0x000fe400078e00ff */
[----:B------:R-:W-:Y:S01]  /*19400*/  IMAD R59, R42, 0xe1c80, R24 ;  /* 0x000e1c802a3b7824 */ /* 0x000fe200078e0218 */
[----:B0-----:R-:W-:Y:S01]  /*19410*/  LEA R21, R20, R21, 0x18 ;  /* 0x0000001514157211 */ /* 0x001fe200078ec0ff */
[----:B------:R-:W-:-:S07]  /*19420*/  IMAD.MOV.U32 R20, RZ, RZ, RZ ;  /* 0x000000ffff147224 */ /* 0x000fce00078e00ff */
.L_x_248:
[----:B------:R-:W-:-:S05]  /*19430*/  IMAD R46, R0, 0x154, RZ ;  /* 0x00000154002e7824 */ /* 0x000fca00078e02ff */
[----:B-1----:R-:W-:-:S04]  /*19440*/  IADD3 R46, P0, P1, R46, UR52, R59 ;  /* 0x000000342e2e7c10 */ /* 0x002fc8000f91e03b */
[----:B------:R-:W-:-:S05]  /*19450*/  IADD3.X R47, PT, PT, RZ, UR53, RZ, P0, P1 ;  /* 0x00000035ff2f7c10 */ /* 0x000fca00087e24ff */
[----:B------:R-:W3:Y:S04]  /*19460*/  LDG.E.U8.CONSTANT R49, desc[UR38][R46.64+0x24a734] ;  /* 0x24a734262e317981 */ /* 0x000ee8000c1e9100 */
[----:B------:R0:W3:Y:S01]  /*19470*/  LDG.E.U8.CONSTANT R50, desc[UR38][R46.64+0x24a5e0] ;  /* 0x24a5e0262e327981 */ /* 0x0000e2000c1e9100 */
[----:B------:R-:W-:Y:S02]  /*19480*/  IMAD.IADD R48, R21, 0x1, R0 ;  /* 0x0000000115307824 */ /* 0x000fe400078e0200 */
[----:B------:R-:W-:Y:S02]  /*19490*/  IMAD.MOV.U32 R60, RZ, RZ, 0x5410 ;  /* 0x00005410ff3c7424 */ /* 0x000fe400078e00ff */
[----:B------:R-:W-:Y:S01]  /*194a0*/  VIADD R0, R0, 0x2 ;  /* 0x0000000200007836 */ /* 0x000fe20000000000 */
[----:B------:R-:W0:Y:S04]  /*194b0*/  LDS.U16 R51, [R48] ;  /* 0x0000000030337984 */ /* 0x000e280000000400 */
[----:B------:R-:W1:Y:S04]  /*194c0*/  LDS.U16 R52, [R48+0x550] ;  /* 0x0005500030347984 */ /* 0x000e680000000400 */
[----:B------:R-:W4:Y:S04]  /*194d0*/  LDS.U16 R53, [R48+0xaa0] ;  /* 0x000aa00030357984 */ /* 0x000f280000000400 */
[----:B------:R-:W-:Y:S04]  /*194e0*/  LDS.U16 R54, [R48+0xff0] ;  /* 0x000ff00030367984 */ /* 0x000fe80000000400 */
[----:B------:R-:W-:Y:S04]  /*194f0*/  LDS.U16 R55, [R48+0x1540] ;  /* 0x0015400030377984 */ /* 0x000fe80000000400 */
[----:B------:R-:W2:Y:S04]  /*19500*/  LDS.U16 R56, [R48+0x1a90] ;  /* 0x001a900030387984 */ /* 0x000ea80000000400 */
[----:B------:R-:W2:Y:S04]  /*19510*/  LDS.U16 R57, [R48+0x1fe0] ;  /* 0x001fe00030397984 */ /* 0x000ea80000000400 */
        /* <DEDUP_REMOVED lines=8> */
[----:B----4-:R-:W-:Y:S02]  /*195a0*/  PRMT R48, R53, 0x8880, RZ ;  /* 0x0000888035307816 */ /* 0x010fe400000000ff */
[----:B---3--:R-:W-:Y:S02]  /*195b0*/  PRMT R49, R50, 0x3340, R49 ;  /* 0x0000334032317816 */ /* 0x008fe40000000031 */
[----:B------:R-:W-:Y:S02]  /*195c0*/  PRMT R50, R52, 0x8880, RZ ;  /* 0x0000888034327816 */ /* 0x000fe400000000ff */
[----:B------:R-:W-:Y:S02]  /*195d0*/  PRMT R49, R49, R60, UR23 ;  /* 0x0000001731317e16 */ /* 0x000fe4000800003c */
[----:B------:R-:W-:Y:S02]  /*195e0*/  PRMT R50, R50, 0x7710, RZ ;  /* 0x0000771032327816 */ /* 0x000fe400000000ff */
[----:B--2---:R-:W-:Y:S01]  /*195f0*/  PRMT R52, R56, 0x8880, RZ ;  /* 0x0000888038347816 */ /* 0x004fe200000000ff */
[----:B------:R-:W-:Y:S01]  /*19600*/  IDP.2A.LO.S16.S8 R47, R46, R49, RZ ;  /* 0x000000312e2f7226 */ /* 0x000fe200000016ff */
[----:B------:R-:W-:-:S02]  /*19610*/  PRMT R50, R50, 0x5410, R51 ;  /* 0x0000541032327816 */ /* 0x000fc40000000033 */
[----:B------:R-:W-:Y:S02]  /*19620*/  PRMT R51, R53, 0x9991, RZ ;  /* 0x0000999135337816 */ /* 0x000fe400000000ff */
[----:B------:R-:W-:Y:S01]  /*19630*/  PRMT R46, R48, 0x7710, RZ ;  /* 0x00007710302e7816 */ /* 0x000fe200000000ff */
[----:B------:R-:W-:Y:S01]  /*19640*/  IDP.2A.LO.S16.S8 R50, R50, R49, RZ ;  /* 0x0000003132327226 */ /* 0x000fe200000016ff */
[----:B------:R-:W-:Y:S02]  /*19650*/  PRMT R51, R51, 0x7710, RZ ;  /* 0x0000771033337816 */ /* 0x000fe400000000ff */
[C---:B------:R-:W-:Y:S02]  /*19660*/  IADD3 R32, P0, PT, R47.reuse, R32, RZ ;  /* 0x000000202f207210 */ /* 0x040fe40007f1e0ff */
[----:B------:R-:W-:Y:S02]  /*19670*/  IADD3 R29, P1, PT, R50, R29, RZ ;  /* 0x0000001d321d7210 */ /* 0x000fe40007f3e0ff */
[----:B------:R-:W-:-:S02]  /*19680*/  LEA.HI.X.SX32 R20, R47, R20, 0x1, P0 ;  /* 0x000000142f147211 */ /* 0x000fc400000f0eff */
[----:B------:R-:W-:Y:S02]  /*19690*/  LEA.HI.X.SX32 R25, R50, R25, 0x1, P1 ;  /* 0x0000001932197211 */ /* 0x000fe400008f0eff */
[----:B------:R-:W-:Y:S02]  /*196a0*/  PRMT R46, R46, 0x5410, R51 ;  /* 0x000054102e2e7816 */ /* 0x000fe40000000033 */
[C---:B------:R-:W-:Y:S02]  /*196b0*/  PRMT R47, R54.reuse, 0x8880, RZ ;  /* 0x00008880362f7816 */ /* 0x040fe400000000ff */
[----:B------:R-:W-:Y:S01]  /*196c0*/  PRMT R48, R54, 0x9991, RZ ;  /* 0x0000999136307816 */ /* 0x000fe200000000ff */
[----:B------:R-:W-:Y:S01]  /*196d0*/  IDP.2A.LO.S16.S8 R46, R46, R49, RZ ;  /* 0x000000312e2e7226 */ /* 0x000fe200000016ff */
[C---:B------:R-:W-:Y:S02]  /*196e0*/  PRMT R50, R55.reuse, 0x8880, RZ ;  /* 0x0000888037327816 */ /* 0x040fe400000000ff */
[----:B------:R-:W-:-:S02]  /*196f0*/  PRMT R51, R55, 0x9991, RZ ;  /* 0x0000999137337816 */ /* 0x000fc400000000ff */
[----:B------:R-:W-:Y:S02]  /*19700*/  PRMT R53, R56, 0x9991, RZ ;  /* 0x0000999138357816 */ /* 0x000fe400000000ff */
[C---:B------:R-:W-:Y:S02]  /*19710*/  PRMT R54, R57.reuse, 0x8880, RZ ;  /* 0x0000888039367816 */ /* 0x040fe400000000ff */
[----:B------:R-:W-:Y:S02]  /*19720*/  PRMT R55, R57, 0x9991, RZ ;  /* 0x0000999139377816 */ /* 0x000fe400000000ff */
[C---:B------:R-:W-:Y:S02]  /*19730*/  PRMT R56, R58.reuse, 0x8880, RZ ;  /* 0x000088803a387816 */ /* 0x040fe400000000ff */
        /* <DEDUP_REMOVED lines=11> */
[----:B------:R-:W-:Y:S02]  /*197f0*/  PRMT R48, R47, 0x5410, R48 ;  /* 0x000054102f307816 */ /* 0x000fe40000000030 */
[----:B------:R-:W-:Y:S02]  /*19800*/  PRMT R50, R50, 0x5410, R51 ;  /* 0x0000541032327816 */ /* 0x000fe40000000033 */
[----:B------:R-:W-:Y:S01]  /*19810*/  PRMT R52, R52, 0x5410, R53 ;  /* 0x0000541034347816 */ /* 0x000fe20000000035 */
[-C--:B------:R-:W-:Y:S01]  /*19820*/  IDP.2A.LO.S16.S8 R48, R48, R49.reuse, RZ ;  /* 0x0000003130307226 */ /* 0x080fe200000016ff */
[----:B------:R-:W-:Y:S01]  /*19830*/  PRMT R54, R54, 0x5410, R55 ;  /* 0x0000541036367816 */ /* 0x000fe20000000037 */
[-C--:B------:R-:W-:Y:S01]  /*19840*/  IDP.2A.LO.S16.S8 R50, R50, R49.reuse, RZ ;  /* 0x0000003132327226 */ /* 0x080fe200000016ff */
[----:B------:R-:W-:Y:S01]  /*19850*/  ISETP.NE.AND P0, PT, R0, 0x550, PT ;  /* 0x000005500000780c */ /* 0x000fe20003f05270 */
[-C--:B------:R-:W-:Y:S01]  /*19860*/  IDP.2A.LO.S16.S8 R47, R52, R49.reuse, RZ ;  /* 0x00000031342f7226 */ /* 0x080fe200000016ff */
[----:B------:R-:W-:Y:S01]  /*19870*/  PRMT R56, R56, 0x5410, R57 ;  /* 0x0000541038387816 */ /* 0x000fe20000000039 */
[----:B------:R-:W-:Y:S01]  /*19880*/  IDP.2A.LO.S16.S8 R54, R54, R49, RZ ;  /* 0x0000003136367226 */ /* 0x000fe200000016ff */
[----:B------:R-:W-:-:S02]  /*19890*/  IADD3 R44, P1, PT, R46, R44, RZ ;  /* 0x0000002c2e2c7210 */ /* 0x000fc40007f3e0ff */
[----:B------:R-:W-:Y:S01]  /*198a0*/  IADD3 R31, P2, PT, R48, R31, RZ ;  /* 0x0000001f301f7210 */ /* 0x000fe20007f5e0ff */
[----:B------:R-:W-:Y:S01]  /*198b0*/  IDP.2A.LO.S16.S8 R49, R56, R49, RZ ;  /* 0x0000003138317226 */ /* 0x000fe200000016ff */
[----:B------:R-:W-:Y:S02]  /*198c0*/  IADD3 R45, P3, PT, R50, R45, RZ ;  /* 0x0000002d322d7210 */ /* 0x000fe40007f7e0ff */
[----:B------:R-:W-:Y:S02]  /*198d0*/  IADD3 R34, P4, PT, R47, R34, RZ ;  /* 0x000000222f227210 */ /* 0x000fe40007f9e0ff */
[----:B------:R-:W-:Y:S02]  /*198e0*/  IADD3 R43, P5, PT, R54, R43, RZ ;  /* 0x0000002b362b7210 */ /* 0x000fe40007fbe0ff */
[----:B------:R-:W-:Y:S02]  /*198f0*/  IADD3 R22, P6, PT, R49, R22, RZ ;  /* 0x0000001631167210 */ /* 0x000fe40007fde0ff */
[----:B------:R-:W-:-:S02]  /*19900*/  LEA.HI.X.SX32 R35, R46, R35, 0x1, P1 ;  /* 0x000000232e237211 */ /* 0x000fc400008f0eff */
[----:B------:R-:W-:Y:S02]  /*19910*/  LEA.HI.X.SX32 R27, R48, R27, 0x1, P2 ;  /* 0x0000001b301b7211 */ /* 0x000fe400010f0eff */
[----:B------:R-:W-:Y:S02]  /*19920*/  LEA.HI.X.SX32 R33, R50, R33, 0x1, P3 ;  /* 0x0000002132217211 */ /* 0x000fe400018f0eff */
[----:B------:R-:W-:Y:S02]  /*19930*/  LEA.HI.X.SX32 R28, R47, R28, 0x1, P4 ;  /* 0x0000001c2f1c7211 */ /* 0x000fe400020f0eff */
[----:B------:R-:W-:Y:S02]  /*19940*/  LEA.HI.X.SX32 R30, R54, R30, 0x1, P5 ;  /* 0x0000001e361e7211 */ /* 0x000fe400028f0eff */
[----:B------:R-:W-:Y:S01]  /*19950*/  LEA.HI.X.SX32 R26, R49, R26, 0x1, P6 ;  /* 0x0000001a311a7211 */ /* 0x000fe200030f0eff */
[----:B------:R-:W-:Y:S06]  /*19960*/  @P0 BRA `(.L_x_248) ;  /* 0xfffffff800b00947 */ /* 0x000fec000383ffff */
[----:B------:R-:W0:Y:S01]  /*19970*/  LDCU UR31, c[0x0][0x360] ;  /* 0x00006c00ff1f77ac */ /* 0x000e220008000800 */
[----:B------:R-:W1:Y:S01]  /*19980*/  S2R R51, SR_TID.X ;  /* 0x0000000000337919 */ /* 0x000e620000002100 */
[----:B------:R-:W-:Y:S01]  /*19990*/  IMAD.MOV.U32 R46, RZ, RZ, RZ ;  /* 0x000000ffff2e7224 */ /* 0x000fe200078e00ff */
[----:B0-----:R-:W0:Y:S01]  /*199a0*/  I2F.U32.RP R48, UR31 ;  /* 0x0000001f00307d06 */ /* 0x001e220008209000 */
[----:B------:R-:W-:-:S07]  /*199b0*/  ISETP.NE.U32.AND P2, PT, RZ, UR31, PT ;  /* 0x0000001fff007c0c */ /* 0x000fce000bf45070 */
[----:B0-----:R-:W0:Y:S02]  /*199c0*/  MUFU.RCP R48, R48 ;  /* 0x0000003000307308 */ /* 0x001e240000001000 */
[----:B0-----:R-:W-:-:S06]  /*199d0*/  VIADD R47, R48, 0xffffffe ;  /* 0x0ffffffe302f7836 */ /* 0x001fcc0000000000 */
[----:B------:R-:W0:Y:S02]  /*199e0*/  F2I.FTZ.U32.TRUNC.NTZ R47, R47 ;  /* 0x0000002f002f7305 */ /* 0x000e24000021f000 */
[----:B0-----:R-:W-:-:S04]  /*199f0*/  IMAD.MOV R49, RZ, RZ, -R47 ;  /* 0x000000ffff317224 */ /* 0x001fc800078e0a2f */
[----:B------:R-:W-:-:S04]  /*19a00*/  IMAD R49, R49, UR31, RZ ;  /* 0x0000001f31317c24 */ /* 0x000fc8000f8e02ff */
[----:B------:R-:W-:-:S04]  /*19a10*/  IMAD.HI.U32 R49, R47, R49, R46 ;  /* 0x000000312f317227 */ /* 0x000fc800078e002e */
[----:B-1----:R-:W-:-:S04]  /*19a20*/  IMAD.IADD R46, R24, 0x1, -R51 ;  /* 0x00000001182e7824 */ /* 0x002fc800078e0a33 */
[----:B------:R-:W-:-:S04]  /*19a30*/  IMAD.HI.U32 R0, R49, R46, RZ ;  /* 0x0000002e31007227 */ /* 0x000fc800078e00ff */
[----:B------:R-:W-:-:S04]  /*19a40*/  IMAD.MOV R49, RZ, RZ, -R0 ;  /* 0x000000ffff317224 */ /* 0x000fc800078e0a00 */
[----:B------:R-:W-:-:S05]  /*19a50*/  IMAD R46, R49, UR31, R46 ;  /* 0x0000001f312e7c24 */ /* 0x000fca000f8e022e */
[----:B------:R-:W-:-:S13]  /*19a60*/  ISETP.GE.U32.AND P0, PT, R46, UR31, PT ;  /* 0x0000001f2e007c0c */ /* 0x000fda000bf06070 */
[----:B------:R-:W-:Y:S02]  /*19a70*/  @P0 VIADD R46, R46, -UR31 ;  /* 0x8000001f2e2e0c36 */ /* 0x000fe40008000000 */
[----:B------:R-:W-:-:S03]  /*19a80*/  @P0 VIADD R0, R0, 0x1 ;  /* 0x0000000100000836 */ /* 0x000fc60000000000 */
[----:B------:R-:W-:-:S13]  /*19a90*/  ISETP.GE.U32.AND P1, PT, R46, UR31, PT ;  /* 0x0000001f2e007c0c */ /* 0x000fda000bf26070 */
[----:B------:R-:W-:Y:S01]  /*19aa0*/  @P1 VIADD R0, R0, 0x1 ;  /* 0x0000000100001836 */ /* 0x000fe20000000000 */
[----:B------:R-:W-:-:S05]  /*19ab0*/  @!P2 LOP3.LUT R0, RZ, UR31, RZ, 0x33, !PT ;  /* 0x0000001fff00ac12 */ /* 0x000fca000f8e33ff */
[----:B------:R-:W-:-:S05]  /*19ac0*/  IMAD.IADD R58, R1, 0x1, R0 ;  /* 0x00000001013a7824 */ /* 0x000fca00078e0200 */
[----:B------:R-:W2:Y:S04]  /*19ad0*/  LDL.S8 R51, [R58+0x280] ;  /* 0x000280003a337983 */ /* 0x000ea80000100200 */
[----:B------:R-:W3:Y:S04]  /*19ae0*/  LDL.S8 R50, [R58+0x288] ;  /* 0x000288003a327983 */ /* 0x000ee80000100200 */
[----:B------:R-:W4:Y:S04]  /*19af0*/  LDL.S8 R49, [R58+0x298] ;  /* 0x000298003a317983 */ /* 0x000f280000100200 */
[----:B------:R-:W4:Y:S04]  /*19b00*/  LDL.S8 R52, [R58+0x290] ;  /* 0x000290003a347983 */ /* 0x000f280000100200 */
[----:B------:R-:W4:Y:S04]  /*19b10*/  LDL.S8 R48, [R58+0x2a0] ;  /* 0x0002a0003a307983 */ /* 0x000f280000100200 */
[----:B------:R-:W4:Y:S04]  /*19b20*/  LDL.S8 R47, [R58+0x2a8] ;  /* 0x0002a8003a2f7983 */ /* 0x000f280000100200 */
[----:B------:R-:W4:Y:S04]  /*19b30*/  LDL.S8 R46, [R58+0x2b0] ;  /* 0x0002b0003a2e7983 */ /* 0x000f280000100200 */
[----:B------:R0:W4:Y:S01]  /*19b40*/  LDL.S8 R0, [R58+0x2b8] ;  /* 0x0002b8003a007983 */ /* 0x0001220000100200 */
[----:B------:R-:W1:Y:S01]  /*19b50*/  S2UR UR30, SR_CTAID.X ;  /* 0x00000000001e79c3 */ /* 0x000e620000002500 */
[----:B------:R-:W-:Y:S01]  /*19b60*/  IMAD R53, R24, -0x61c88647, R23 ;  /* 0x9e3779b918357824 */ /* 0x000fe200078e0217 */
[----:B-1----:R-:W-:-:S04]  /*19b70*/  USHF.L.U32 UR30, UR30, 0x2, URZ ;  /* 0x000000021e1e7899 */ /* 0x002fc800080006ff */
[----:B------:R-:W-:-:S06]  /*19b80*/  ULOP3.LUT UR30, UR30, 0x7ffffffc, URZ, 0xc0, !UPT ;  /* 0x7ffffffc1e1e7892 */ /* 0x000fcc000f8ec0ff */
[----:B------:R-:W-:-:S04]  /*19b90*/  VIADD R53, R53, UR30 ;  /* 0x0000001e35357c36 */ /* 0x000fc80008000000 */
[C---:B------:R-:W-:Y:S02]  /*19ba0*/  VIADD R54, R53.reuse, 0x6 ;  /* 0x0000000635367836 */ /* 0x040fe40000000000 */
[----:B------:R-:W-:-:S03]  /*19bb0*/  VIADD R56, R53, 0x7 ;  /* 0x0000000735387836 */ /* 0x000fc60000000000 */
[----:B------:R-:W-:Y:S02]  /*19bc0*/  SHF.R.U32.HI R55, RZ, 0x10, R54 ;  /* 0x00000010ff377819 */ /* 0x000fe40000011636 */
[----:B------:R-:W-:Y:S02]  /*19bd0*/  SHF.R.U32.HI R57, RZ, 0x10, R56 ;  /* 0x00000010ff397819 */ /* 0x000fe40000011638 */
[----:B------:R-:W-:Y:S01]  /*19be0*/  LOP3.LUT R55, R55, R54, RZ, 0x3c, !PT ;  /* 0x0000003637377212 */ /* 0x000fe200078e3cff */
[----:B------:R-:W-:Y:S01]  /*19bf0*/  VIADD R54, R53, 0x8 ;  /* 0x0000000835367836 */ /* 0x000fe20000000000 */
[----:B------:R-:W-:Y:S01]  /*19c00*/  LOP3.LUT R57, R57, R56, RZ, 0x3c, !PT ;  /* 0x0000003839397212 */ /* 0x000fe200078e3cff */
[----:B0-----:R-:W-:-:S03]  /*19c10*/  VIADD R58, R53, 0x9 ;  /* 0x00000009353a7836 */ /* 0x001fc60000000000 */
        /* <DEDUP_REMOVED lines=27> */
[----:B------:R-:W-:Y:S02]  /*19dd0*/  LOP3.LUT R57, R57, R58, RZ, 0x3c, !PT ;  /* 0x0000003a39397212 */ /* 0x000fe400078e3cff */
[----:B------:R-:W-:-:S02]  /*19de0*/  SHF.R.U32.HI R59, RZ, 0x10, R60 ;  /* 0x00000010ff3b7819 */ /* 0x000fc4000001163c */
[----:B------:R-:W-:Y:S02]  /*19df0*/  ISETP.NE.U32.AND P1, PT, R56, 0x1, PT ;  /* 0x000000013800780c */ /* 0x000fe40003f25070 */
[----:B------:R-:W-:Y:S02]  /*19e00*/  ISETP.NE.U32.AND P0, PT, R54, 0x1, PT ;  /* 0x000000013600780c */ /* 0x000fe40003f05070 */
[----:B------:R-:W-:Y:S02]  /*19e10*/  LOP3.LUT R60, R59, R60, RZ, 0x3c, !PT ;  /* 0x0000003c3b3c7212 */ /* 0x000fe400078e3cff */
[----:B------:R-:W-:Y:S02]  /*19e20*/  LOP3.LUT R54, R57, 0x1, RZ, 0xc0, !PT ;  /* 0x0000000139367812 */ /* 0x000fe400078ec0ff */
[----:B------:R-:W-:Y:S02]  /*19e30*/  SHF.R.U32.HI R55, RZ, 0x1, R55 ;  /* 0x00000001ff377819 */ /* 0x000fe40000011637 */
[----:B------:R-:W-:-:S02]  /*19e40*/  SHF.R.U32.HI R53, RZ, 0x1, R53 ;  /* 0x00000001ff357819 */ /* 0x000fc40000011635 */
[----:B------:R-:W-:Y:S02]  /*19e50*/  LOP3.LUT R56, R60, 0x1, RZ, 0xc0, !PT ;  /* 0x000000013c387812 */ /* 0x000fe400078ec0ff */
[----:B------:R-:W-:Y:S02]  /*19e60*/  ISETP.NE.U32.AND P2, PT, R54, 0x1, PT ;  /* 0x000000013600780c */ /* 0x000fe40003f45070 */
[----:B------:R-:W-:Y:S02]  /*19e70*/  LOP3.LUT R59, R55, 0x1f, RZ, 0xc0, !PT ;  /* 0x0000001f373b7812 */ /* 0x000fe400078ec0ff */
[----:B------:R-:W-:Y:S02]  /*19e80*/  LOP3.LUT R53, R53, 0x1f, RZ, 0xc0, !PT ;  /* 0x0000001f35357812 */ /* 0x000fe400078ec0ff */
[----:B------:R-:W-:Y:S02]  /*19e90*/  ISETP.NE.U32.AND P3, PT, R56, 0x1, PT ;  /* 0x000000013800780c */ /* 0x000fe40003f65070 */
[----:B------:R-:W-:Y:S01]  /*19ea0*/  SHF.R.U32.HI R57, RZ, 0x1, R57 ;  /* 0x00000001ff397819 */ /* 0x000fe20000011639 */
[----:B------:R-:W-:Y:S01]  /*19eb0*/  @P1 IMAD.MOV R59, RZ, RZ, -R59 ;  /* 0x000000ffff3b1224 */ /* 0x000fe200078e0a3b */
[----:B------:R-:W-:Y:S01]  /*19ec0*/  SHF.R.U32.HI R60, RZ, 0x1, R60 ;  /* 0x00000001ff3c7819 */ /* 0x000fe2000001163c */
[----:B------:R-:W-:Y:S01]  /*19ed0*/  IMAD.MOV R54, RZ, RZ, -R53 ;  /* 0x000000ffff367224 */ /* 0x000fe200078e0a35 */
[----:B------:R-:W-:Y:S01]  /*19ee0*/  LOP3.LUT R61, R57, 0x1f, RZ, 0xc0, !PT ;  /* 0x0000001f393d7812 */ /* 0x000fe200078ec0ff */
[-C--:B-----5:R-:W-:Y:S01]  /*19ef0*/  IMAD R56, R15, R59.reuse, RZ ;  /* 0x0000003b0f387224 */ /* 0x0a0fe200078e02ff */
[----:B------:R-:W-:Y:S01]  /*19f00*/  SHF.R.S32.HI R55, RZ, 0x1f, R59 ;  /* 0x0000001fff377819 */ /* 0x000fe2000001143b */
[----:B------:R-:W-:Y:S01]  /*19f10*/  @P0 IMAD.MOV.U32 R53, RZ, RZ, R54 ;  /* 0x000000ffff350224 */ /* 0x000fe200078e0036 */
[----:B------:R-:W-:Y:S01]  /*19f20*/  LOP3.LUT R65, R60, 0x1f, RZ, 0xc0, !PT ;  /* 0x0000001f3c417812 */ /* 0x000fe200078ec0ff */
[----:B------:R-:W-:-:S02]  /*19f30*/  IMAD R54, R13, R59, RZ ;  /* 0x0000003b0d367224 */ /* 0x000fc400078e02ff */
[----:B------:R-:W-:Y:S02]  /*19f40*/  @P2 IMAD.MOV R61, RZ, RZ, -R61 ;  /* 0x000000ffff3d2224 */ /* 0x000fe400078e0a3d */
[-C--:B------:R-:W-:Y:S02]  /*19f50*/  IMAD R73, R12, R55.reuse, R54 ;  /* 0x000000370c497224 */ /* 0x080fe400078e0236 */
[C---:B------:R-:W-:Y:S01]  /*19f60*/  IMAD R67, R14.reuse, R55, R56 ;  /* 0x000000370e437224 */ /* 0x040fe200078e0238 */
[----:B------:R-:W-:Y:S01]  /*19f70*/  SHF.R.S32.HI R55, RZ, 0x1f, R61 ;  /* 0x0000001fff377819 */ /* 0x000fe2000001143d */
[----:B------:R-:W-:Y:S02]  /*19f80*/  @P3 IMAD.MOV R65, RZ, RZ, -R65 ;  /* 0x000000ffff413224 */ /* 0x000fe400078e0a41 */
[-C--:B------:R-:W-:Y:S02]  /*19f90*/  IMAD R54, R9, R61.reuse, RZ ;  /* 0x0000003d09367224 */ /* 0x080fe400078e02ff */
[----:B------:R-:W-:Y:S01]  /*19fa0*/  IMAD R58, R11, R61, RZ ;  /* 0x0000003d0b3a7224 */ /* 0x000fe200078e02ff */
[----:B------:R-:W-:Y:S01]  /*19fb0*/  SHF.R.S32.HI R63, RZ, 0x1f, R65 ;  /* 0x0000001fff3f7819 */ /* 0x000fe20000011441 */
[----:B------:R-:W-:-:S04]  /*19fc0*/  IMAD.WIDE.U32 R56, R14, R59, RZ ;  /* 0x0000003b0e387225 */ /* 0x000fc800078e00ff */
[----:B------:R-:W-:Y:S02]  /*19fd0*/  IMAD R60, R5, R65, RZ ;  /* 0x00000041053c7224 */ /* 0x000fe400078e02ff */
[-C--:B------:R-:W-:Y:S02]  /*19fe0*/  IMAD R75, R8, R55.reuse, R54 ;  /* 0x00000037084b7224 */ /* 0x080fe400078e0236 */
[C---:B------:R-:W-:Y:S02]  /*19ff0*/  IMAD R69, R10.reuse, R55, R58 ;  /* 0x000000370a457224 */ /* 0x040fe400078e023a */
[----:B------:R-:W-:Y:S02]  /*1a000*/  IMAD R62, R7, R65, RZ ;  /* 0x00000041073e7224 */ /* 0x000fe400078e02ff */
[----:B------:R-:W-:Y:S01]  /*1a010*/  IMAD.WIDE.U32 R54, R10, R61, RZ ;  /* 0x0000003d0a367225 */ /* 0x000fe200078e00ff */
[----:B------:R-:W-:-:S03]  /*1a020*/  IADD3 R68, P2, PT, RZ, -R56, RZ ;  /* 0x80000038ff447210 */ /* 0x000fc60007f5e0ff */
[-C--:B------:R-:W-:Y:S02]  /*1a030*/  IMAD R77, R4, R63.reuse, R60 ;  /* 0x0000003f044d7224 */ /* 0x080fe400078e023c */
[----:B------:R-:W-:Y:S01]  /*1a040*/  IMAD.IADD R67, R57, 0x1, R67 ;  /* 0x0000000139437824 */ /* 0x000fe200078e0243 */
[----:B------:R-:W-:Y:S01]  /*1a050*/  IADD3 R70, P5, PT, RZ, -R54, RZ ;  /* 0x80000036ff467210 */ /* 0x000fe20007fbe0ff */
[C---:B------:R-:W-:Y:S02]  /*1a060*/  IMAD R63, R6.reuse, R63, R62 ;  /* 0x0000003f063f7224 */ /* 0x040fe400078e023e */
[----:B------:R-:W-:-:S04]  /*1a070*/  IMAD.WIDE.U32 R56, R6, R65, RZ ;  /* 0x0000004106387225 */ /* 0x000fc800078e00ff */
[----:B------:R-:W-:Y:S01]  /*1a080*/  IMAD.IADD R66, R55, 0x1, R69 ;  /* 0x0000000137427824 */ /* 0x000fe200078e0245 */
[----:B------:R-:W-:Y:S01]  /*1a090*/  SHF.R.S32.HI R55, RZ, 0x1f, R53 ;  /* 0x0000001fff377819 */ /* 0x000fe20000011435 */
[-C--:B------:R-:W-:Y:S02]  /*1a0a0*/  IMAD R54, R17, R53.reuse, RZ ;  /* 0x0000003511367224 */ /* 0x080fe400078e02ff */
[-C--:B------:R-:W-:Y:S02]  /*1a0b0*/  IMAD R58, R19, R53.reuse, RZ ;  /* 0x00000035133a7224 */ /* 0x080fe400078e02ff */
[----:B------:R-:W-:Y:S02]  /*1a0c0*/  IMAD.IADD R64, R57, 0x1, R63 ;  /* 0x0000000139407824 */ /* 0x000fe400078e023f */
[----:B------:R-:W-:-:S04]  /*1a0d0*/  IMAD.WIDE.U32 R62, R18, R53, RZ ;  /* 0x00000035123e7225 */ /* 0x000fc800078e00ff */
[-C--:B------:R-:W-:Y:S02]  /*1a0e0*/  IMAD R69, R16, R55.reuse, R54 ;  /* 0x0000003710457224 */ /* 0x080fe400078e0236 */
[----:B------:R-:W-:Y:S02]  /*1a0f0*/  IMAD R71, R18, R55, R58 ;  /* 0x0000003712477224 */ /* 0x000fe400078e023a */
[----:B------:R-:W-:Y:S01]  /*1a100*/  IMAD.WIDE.U32 R54, R12, R59, RZ ;  /* 0x0000003b0c367225 */ /* 0x000fe200078e00ff */
[----:B------:R-:W-:-:S03]  /*1a110*/  IADD3 R72, P0, PT, RZ, -R56, RZ ;  /* 0x80000038ff487210 */ /* 0x000fc60007f1e0ff */
[----:B------:R-:W-:-:S04]  /*1a120*/  IMAD.WIDE.U32 R60, R8, R61, RZ ;  /* 0x0000003d083c7225 */ /* 0x000fc800078e00ff */
[----:B------:R-:W-:Y:S01]  /*1a130*/  IMAD.WIDE.U32 R58, R4, R65, RZ ;  /* 0x00000041043a7225 */ /* 0x000fe200078e00ff */
[----:B------:R-:W-:-:S03]  /*1a140*/  IADD3 R65, P1, PT, RZ, -R62, RZ ;  /* 0x8000003eff417210 */ /* 0x000fc60007f3e0ff */
[----:B------:R-:W-:Y:S02]  /*1a150*/  IMAD.IADD R62, R55, 0x1, R73 ;  /* 0x00000001373e7824 */ /* 0x000fe400078e0249 */
[----:B------:R-:W-:-:S04]  /*1a160*/  IMAD.WIDE.U32 R56, R16, R53, RZ ;  /* 0x0000003510387225 */ /* 0x000fc800078e00ff */
[----:B------:R-:W-:Y:S02]  /*1a170*/  IMAD.IADD R55, R61, 0x1, R75 ;  /* 0x000000013d377824 */ /* 0x000fe400078e024b */
[----:B------:R-:W-:Y:S02]  /*1a180*/  IMAD.IADD R53, R59, 0x1, R77 ;  /* 0x000000013b357824 */ /* 0x000fe400078e024d */
[----:B------:R-:W-:Y:S01]  /*1a190*/  IMAD.IADD R61, R57, 0x1, R69 ;  /* 0x00000001393d7824 */ /* 0x000fe200078e0245 */
[----:B------:R-:W-:Y:S01]  /*1a1a0*/  SHF.R.U64 R60, R60, 0x8, R55 ;  /* 0x000000083c3c7819 */ /* 0x000fe20000001237 */
[----:B------:R-:W-:Y:S01]  /*1a1b0*/  IMAD.X R67, RZ, RZ, ~R67, P2 ;  /* 0x000000ffff437224 */ /* 0x000fe200010e0e43 */
[----:B------:R-:W-:Y:S01]  /*1a1c0*/  SHF.R.U64 R57, R54, 0x8, R62 ;  /* 0x0000000836397819 */ /* 0x000fe2000000123e */
[----:B------:R-:W-:Y:S01]  /*1a1d0*/  IMAD.IADD R63, R63, 0x1, R71 ;  /* 0x000000013f3f7824 */ /* 0x000fe200078e0247 */
[----:B------:R-:W-:Y:S01]  /*1a1e0*/  SHF.R.U64 R58, R58, 0x8, R53 ;  /* 0x000000083a3a7819 */ /* 0x000fe20000001235 */
[----:B------:R-:W-:Y:S01]  /*1a1f0*/  IMAD.X R71, RZ, RZ, ~R64, P0 ;  /* 0x000000ffff477224 */ /* 0x000fe200000e0e40 */
[----:B------:R-:W-:Y:S01]  /*1a200*/  SHF.R.U64 R59, R56, 0x8, R61 ;  /* 0x00000008383b7819 */ /* 0x000fe2000000123d */
[----:B------:R-:W-:Y:S01]  /*1a210*/  IMAD.X R69, RZ, RZ, ~R66, P5 ;  /* 0x000000ffff457224 */ /* 0x000fe200028e0e42 */
[----:B------:R-:W-:Y:S01]  /*1a220*/  IADD3 R45, P2, PT, R60, R45, RZ ;  /* 0x0000002d3c2d7210 */ /* 0x000fe20007f5e0ff */
[----:B------:R-:W-:Y:S01]  /*1a230*/  IMAD.X R60, RZ, RZ, ~R63, P1 ;  /* 0x000000ffff3c7224 */ /* 0x000fe200008e0e3f */
[----:B------:R-:W-:-:S02]  /*1a240*/  SHF.R.U64 R54, R68, 0x8, R67 ;  /* 0x0000000844367819 */ /* 0x000fc40000001243 */
[----:B------:R-:W-:Y:S02]  /*1a250*/  IADD3 R56, P6, PT, R57, R44, RZ ;  /* 0x0000002c39387210 */ /* 0x000fe40007fde0ff */
[----:B------:R-:W-:Y:S02]  /*1a260*/  IADD3 R43, P3, PT, R58, R43, RZ ;  /* 0x0000002b3a2b7210 */ /* 0x000fe40007f7e0ff */
[----:B------:R-:W-:Y:S02]  /*1a270*/  IADD3 R54, P5, PT, R54, R31, RZ ;  /* 0x0000001f36367210 */ /* 0x000fe40007fbe0ff */
[----:B------:R-:W-:Y:S02]  /*1a280*/  LEA.HI.X R57, R62, R35, RZ, 0x18, P6 ;  /* 0x000000233e397211 */ /* 0x000fe400030fc4ff */
[----:B------:R-:W-:Y:S02]  /*1a290*/  SHF.R.U64 R31, R72, 0x8, R71 ;  /* 0x00000008481f7819 */ /* 0x000fe40000001247 */
[----:B------:R-:W-:-:S02]  /*1a2a0*/  SHF.R.U64 R35, R70, 0x8, R69 ;  /* 0x0000000846237819 */ /* 0x000fc40000001245 */
[----:B------:R-:W-:Y:S02]  /*1a2b0*/  SHF.R.U64 R58, R65, 0x8, R60 ;  /* 0x00000008413a7819 */ /* 0x000fe4000000123c */
[----:B------:R-:W-:Y:S02]  /*1a2c0*/  IADD3 R59, P4, PT, R59, R32, RZ ;  /* 0x000000203b3b7210 */ /* 0x000fe40007f9e0ff */
[----:B------:R-:W-:Y:S02]  /*1a2d0*/  LEA.HI.X R44, R55, R33, RZ, 0x18, P2 ;  /* 0x00000021372c7211 */ /* 0x000fe400010fc4ff */
[----:B------:R-:W-:Y:S02]  /*1a2e0*/  LEA.HI.X R32, R53, R30, RZ, 0x18, P3 ;  /* 0x0000001e35207211 */ /* 0x000fe400018fc4ff */
[----:B------:R-:W-:Y:S02]  /*1a2f0*/  IADD3 R30, P2, PT, R31, R22, RZ ;  /* 0x000000161f1e7210 */ /* 0x000fe40007f5e0ff */
[----:B------:R-:W-:-:S02]  /*1a300*/  IADD3 R34, P1, PT, R35, R34, RZ ;  /* 0x0000002223227210 */ /* 0x000fc40007f3e0ff */
[----:B------:R-:W-:Y:S02]  /*1a310*/  IADD3 R22, P0, PT, R58, R29, RZ ;  /* 0x0000001d3a167210 */ /* 0x000fe40007f1e0ff */
[----:B------:R-:W-:Y:S02]  /*1a320*/  LEA.HI.X R20, R61, R20, RZ, 0x18, P4 ;  /* 0x000000143d147211 */ /* 0x000fe400020fc4ff */
[----:B------:R-:W-:Y:S02]  /*1a330*/  LEA.HI.X R31, R69, R28, RZ, 0x18, P1 ;  /* 0x0000001c451f7211 */ /* 0x000fe400008fc4ff */
[----:B------:R-:W-:Y:S02]  /*1a340*/  LEA.HI.X R25, R60, R25, RZ, 0x18, P0 ;  /* 0x000000193c197211 */ /* 0x000fe400000fc4ff */
[----:B------:R-:W-:Y:S02]  /*1a350*/  LEA.HI.X R35, R67, R27, RZ, 0x18, P5 ;  /* 0x0000001b43237211 */ /* 0x000fe400028fc4ff */
[----:B------:R-:W-:-:S02]  /*1a360*/  SHF.R.U64 R28, R59, 0x9, R20 ;  /* 0x000000093b1c7819 */ /* 0x000fc40000001214 */
[----:B------:R-:W-:Y:S02]  /*1a370*/  SHF.R.U64 R25, R22, 0x9, R25 ;  /* 0x0000000916197819 */ /* 0x000fe40000001219 */
[----:B------:R-:W-:Y:S02]  /*1a380*/  SHF.R.U64 R20, R54, 0x9, R35 ;  /* 0x0000000936147819 */ /* 0x000fe40000001223 */
[----:B------:R-:W-:Y:S02]  /*1a390*/  SHF.R.U64 R53, R56, 0x9, R57 ;  /* 0x0000000938357819 */ /* 0x000fe40000001239 */
[----:B------:R-:W-:Y:S01]  /*1a3a0*/  LEA.HI.X R27, R71, R26, RZ, 0x18, P2 ;  /* 0x0000001a471b7211 */ /* 0x000fe200010fc4ff */
[----:B--2---:R-:W-:Y:S02]  /*1a3b0*/  IMAD.IADD R51, R51, 0x1, R28 ;  /* 0x0000000133337824 */ /* 0x004fe400078e021c */
[----:B---3--:R-:W-:-:S03]  /*1a3c0*/  IMAD.IADD R50, R50, 0x1, R25 ;  /* 0x0000000132327824 */ /* 0x008fc600078e0219 */
[----:B------:R-:W-:Y:S01]  /*1a3d0*/  ISETP.GT.U32.AND P1, PT, R51, -0x7f, PT ;  /* 0xffffff813300780c */ /* 0x000fe20003f24070 */
[----:B----4-:R-:W-:Y:S01]  /*1a3e0*/  IMAD.IADD R49, R49, 0x1, R20 ;  /* 0x0000000131317824 */ /* 0x010fe200078e0214 */
[----:B------:R-:W-:Y:S02]  /*1a3f0*/  SHF.R.S32.HI R20, RZ, 0x1f, R51 ;  /* 0x0000001fff147819 */ /* 0x000fe40000011433 */
[----:B------:R-:W-:Y:S01]  /*1a400*/  ISETP.GT.U32.AND P2, PT, R50, -0x7f, PT ;  /* 0xffffff813200780c */ /* 0x000fe20003f44070 */
[----:B------:R-:W-:Y:S01]  /*1a410*/  IMAD.IADD R52, R52, 0x1, R53 ;  /* 0x0000000134347824 */ /* 0x000fe200078e0235 */
[----:B------:R-:W-:Y:S02]  /*1a420*/  SHF.R.S32.HI R22, RZ, 0x1f, R50 ;  /* 0x0000001fff167819 */ /* 0x000fe40000011432 */
[----:B------:R-:W-:Y:S02]  /*1a430*/  ISETP.GT.AND.EX P1, PT, R20, -0x1, PT, P1 ;  /* 0xffffffff1400780c */ /* 0x000fe40003f24310 */
[----:B------:R-:W-:-:S02]  /*1a440*/  SHF.R.U64 R26, R34, 0x9, R31 ;  /* 0x00000009221a7819 */ /* 0x000fc4000000121f */
[----:B------:R-:W-:Y:S02]  /*1a450*/  ISETP.GT.AND.EX P2, PT, R22, -0x1, PT, P2 ;  /* 0xffffffff1600780c */ /* 0x000fe40003f44320 */
[----:B------:R-:W-:Y:S02]  /*1a460*/  SEL R31, R51, 0xffffff81, P1 ;  /* 0xffffff81331f7807 */ /* 0x000fe40000800000 */
[----:B------:R-:W-:Y:S02]  /*1a470*/  ISETP.GT.U32.AND P3, PT, R52, -0x7f, PT ;  /* 0xffffff813400780c */ /* 0x000fe40003f64070 */
[----:B------:R-:W-:Y:S02]  /*1a480*/  SHF.R.S32.HI R25, RZ, 0x1f, R52 ;  /* 0x0000001fff197819 */ /* 0x000fe40000011434 */
[----:B------:R-:W-:Y:S02]  /*1a490*/  SHF.R.U64 R29, R43, 0x9, R32 ;  /* 0x000000092b1d7819 */ /* 0x000fe40000001220 */
[----:B------:R-:W-:-:S02]  /*1a4a0*/  SEL R32, R50, 0xffffff81, P2 ;  /* 0xffffff8132207807 */ /* 0x000fc40001000000 */
[----:B------:R-:W-:Y:S02]  /*1a4b0*/  SEL R34, R20, 0xffffffff, P1 ;  /* 0xffffffff14227807 */ /* 0x000fe40000800000 */
[----:B------:R-:W-:Y:S02]  /*1a4c0*/  ISETP.LT.U32.AND P1, PT, R31, 0x7f, PT ;  /* 0x0000007f1f00780c */ /* 0x000fe40003f21070 */
[----:B------:R-:W-:Y:S02]  /*1a4d0*/  ISETP.GT.AND.EX P3, PT, R25, -0x1, PT, P3 ;  /* 0xffffffff1900780c */ /* 0x000fe40003f64330 */
[----:B------:R-:W-:Y:S02]  /*1a4e0*/  ISETP.GT.U32.AND P0, PT, R49, -0x7f, PT ;  /* 0xffffff813100780c */ /* 0x000fe40003f04070 */
[----:B------:R-:W-:Y:S02]  /*1a4f0*/  SHF.R.S32.HI R20, RZ, 0x1f, R49 ;  /* 0x0000001fff147819 */ /* 0x000fe40000011431 */
[----:B------:R-:W-:-:S02]  /*1a500*/  SEL R22, R22, 0xffffffff, P2 ;  /* 0xffffffff16167807 */ /* 0x000fc40001000000 */
[----:B------:R-:W-:Y:S02]  /*1a510*/  ISETP.LT.U32.AND P2, PT, R32, 0x7f, PT ;  /* 0x0000007f2000780c */ /* 0x000fe40003f41070 */
[----:B------:R-:W-:Y:S02]  /*1a520*/  ISETP.LT.AND.EX P1, PT, R34, RZ, PT, P1 ;  /* 0x000000ff2200720c */ /* 0x000fe40003f21310 */
[----:B------:R-:W-:Y:S02]  /*1a530*/  SEL R28, R52, 0xffffff81, P3 ;  /* 0xffffff81341c7807 */ /* 0x000fe40001800000 */
[----:B------:R-:W-:Y:S02]  /*1a540*/  ISETP.GT.AND.EX P0, PT, R20, -0x1, PT, P0 ;  /* 0xffffffff1400780c */ /* 0x000fe40003f04300 */
[----:B------:R-:W-:Y:S02]  /*1a550*/  ISETP.LT.AND.EX P2, PT, R22, RZ, PT, P2 ;  /* 0x000000ff1600720c */ /* 0x000fe40003f41320 */
[----:B------:R-:W-:-:S02]  /*1a560*/  SHF.R.U64 R33, R45, 0x9, R44 ;  /* 0x000000092d217819 */ /* 0x000fc4000000122c */
[----:B------:R-:W-:Y:S02]  /*1a570*/  SEL R25, R25, 0xffffffff, P3 ;  /* 0xffffffff19197807 */ /* 0x000fe40001800000 */
[----:B------:R-:W-:Y:S02]  /*1a580*/  SEL R22, R31, 0x7f, P1 ;  /* 0x0000007f1f167807 */ /* 0x000fe40000800000 */
[----:B------:R-:W-:Y:S02]  /*1a590*/  ISETP.LT.U32.AND P3, PT, R28, 0x7f, PT ;  /* 0x0000007f1c00780c */ /* 0x000fe40003f61070 */
[----:B------:R-:W-:Y:S01]  /*1a5a0*/  SEL R31, R49, 0xffffff81, P0 ;  /* 0xffffff81311f7807 */ /* 0x000fe20000000000 */
[----:B------:R-:W-:Y:S01]  /*1a5b0*/  IMAD.IADD R48, R48, 0x1, R33 ;  /* 0x0000000130307824 */ /* 0x000fe200078e0221 */
[----:B------:R-:W-:Y:S02]  /*1a5c0*/  SEL R20, R20, 0xffffffff, P0 ;  /* 0xffffffff14147807 */ /* 0x000fe40000000000 */
[----:B------:R-:W-:-:S02]  /*1a5d0*/  ISETP.LT.AND.EX P3, PT, R25, RZ, PT, P3 ;  /* 0x000000ff1900720c */ /* 0x000fc40003f61330 */
[----:B------:R-:W-:Y:S02]  /*1a5e0*/  ISETP.LT.U32.AND P0, PT, R31, 0x7f, PT ;  /* 0x0000007f1f00780c */ /* 0x000fe40003f01070 */
[----:B------:R-:W-:Y:S01]  /*1a5f0*/  SHF.R.U64 R25, R30, 0x9, R27 ;  /* 0x000000091e197819 */ /* 0x000fe2000000121b */
[----:B------:R-:W-:Y:S01]  /*1a600*/  IMAD.IADD R21, R21, 0x1, R24 ;  /* 0x0000000115157824 */ /* 0x000fe200078e0218 */
[----:B------:R-:W-:Y:S01]  /*1a610*/  ISETP.LT.AND.EX P0, PT, R20, RZ, PT, P0 ;  /* 0x000000ff1400720c */ /* 0x000fe20003f01300 */
[----:B------:R-:W-:Y:S01]  /*1a620*/  IMAD.IADD R47, R47, 0x1, R26 ;  /* 0x000000012f2f7824 */ /* 0x000fe200078e021a */
[----:B------:R-:W-:Y:S01]  /*1a630*/  ISETP.GT.U32.AND P1, PT, R48, -0x7f, PT ;  /* 0xffffff813000780c */ /* 0x000fe20003f24070 */
[----:B------:R-:W-:Y:S01]  /*1a640*/  IMAD.IADD R46, R46, 0x1, R29 ;  /* 0x000000012e2e7824 */ /* 0x000fe200078e021d */
[----:B------:R-:W-:Y:S01]  /*1a650*/  SHF.R.S32.HI R20, RZ, 0x1f, R48 ;  /* 0x0000001fff147819 */ /* 0x000fe20000011430 */
[----:B------:R-:W-:Y:S01]  /*1a660*/  IMAD.IADD R26, R0, 0x1, R25 ;  /* 0x00000001001a7824 */ /* 0x000fe200078e0219 */
[----:B------:R-:W-:Y:S01]  /*1a670*/  SEL R30, R32, 0x7f, P2 ;  /* 0x0000007f201e7807 */ /* 0x000fe20001000000 */
[----:B------:R0:W-:Y:S01]  /*1a680*/  STS.U8 [R21], R22 ;  /* 0x0000001615007388 */ /* 0x0001e20000000000 */
[----:B------:R-:W-:-:S02]  /*1a690*/  ISETP.GT.AND.EX P1, PT, R20, -0x1, PT, P1 ;  /* 0xffffffff1400780c */ /* 0x000fc40003f24310 */
[----:B------:R-:W-:Y:S02]  /*1a6a0*/  SEL R28, R28, 0x7f, P3 ;  /* 0x0000007f1c1c7807 */ /* 0x000fe40001800000 */
[----:B------:R-:W-:Y:S02]  /*1a6b0*/  ISETP.GT.U32.AND P2, PT, R47, -0x7f, PT ;  /* 0xffffff812f00780c */ /* 0x000fe40003f44070 */
[----:B------:R-:W-:Y:S01]  /*1a6c0*/  SHF.R.S32.HI R0, RZ, 0x1f, R47 ;  /* 0x0000001fff007819 */ /* 0x000fe2000001142f */
[----:B------:R1:W-:Y:S01]  /*1a6d0*/  STS.U8 [R21+0x550], R30 ;  /* 0x0005501e15007388 */ /* 0x0003e20000000000 */
[----:B------:R-:W-:Y:S02]  /*1a6e0*/  ISETP.GT.U32.AND P3, PT, R46, -0x7f, PT ;  /* 0xffffff812e00780c */ /* 0x000fe40003f64070 */
[----:B0-----:R-:W-:Y:S02]  /*1a6f0*/  SHF.R.S32.HI R22, RZ, 0x1f, R46 ;  /* 0x0000001fff167819 */ /* 0x001fe4000001142e */
[----:B------:R-:W-:-:S02]  /*1a700*/  ISETP.GT.U32.AND P5, PT, R26, -0x7f, PT ;  /* 0xffffff811a00780c */ /* 0x000fc40003fa4070 */
[----:B------:R-:W-:Y:S02]  /*1a710*/  SHF.R.S32.HI R25, RZ, 0x1f, R26 ;  /* 0x0000001fff197819 */ /* 0x000fe4000001141a */
[----:B------:R-:W-:Y:S02]  /*1a720*/  SEL R29, R48, 0xffffff81, P1 ;  /* 0xffffff81301d7807 */ /* 0x000fe40000800000 */
[----:B-1----:R-:W-:Y:S02]  /*1a730*/  SEL R30, R20, 0xffffffff, P1 ;  /* 0xffffffff141e7807 */ /* 0x002fe40000800000 */
[----:B------:R-:W-:Y:S02]  /*1a740*/  ISETP.GT.AND.EX P1, PT, R0, -0x1, PT, P2 ;  /* 0xffffffff0000780c */ /* 0x000fe40003f24320 */
[----:B------:R-:W-:Y:S02]  /*1a750*/  ISETP.GT.AND.EX P3, PT, R22, -0x1, PT, P3 ;  /* 0xffffffff1600780c */ /* 0x000fe40003f64330 */
[----:B------:R-:W-:Y:S01]  /*1a760*/  ISETP.GT.AND.EX P5, PT, R25, -0x1, PT, P5 ;  /* 0xffffffff1900780c */ /* 0x000fe20003fa4350 */
[----:B------:R0:W-:Y:S01]  /*1a770*/  STS.U8 [R21+0xaa0], R28 ;  /* 0x000aa01c15007388 */ /* 0x0001e20000000000 */
[----:B------:R-:W-:-:S02]  /*1a780*/  SEL R20, R46, 0xffffff81, P3 ;  /* 0xffffff812e147807 */ /* 0x000fc40001800000 */
[----:B------:R-:W-:Y:S02]  /*1a790*/  SEL R27, R47, 0xffffff81, P1 ;  /* 0xffffff812f1b7807 */ /* 0x000fe40000800000 */
[----:B------:R-:W-:Y:S02]  /*1a7a0*/  SEL R22, R22, 0xffffffff, P3 ;  /* 0xffffffff16167807 */ /* 0x000fe40001800000 */
[----:B0-----:R-:W-:Y:S02]  /*1a7b0*/  SEL R28, R0, 0xffffffff, P1 ;  /* 0xffffffff001c7807 */ /* 0x001fe40000800000 */
[----:B------:R-:W-:Y:S02]  /*1a7c0*/  SEL R0, R26, 0xffffff81, P5 ;  /* 0xffffff811a007807 */ /* 0x000fe40002800000 */
[----:B------:R-:W-:Y:S02]  /*1a7d0*/  ISETP.LT.U32.AND P3, PT, R29, 0x7f, PT ;  /* 0x0000007f1d00780c */ /* 0x000fe40003f61070 */
[----:B------:R-:W-:-:S02]  /*1a7e0*/  ISETP.LT.U32.AND P2, PT, R20, 0x7f, PT ;  /* 0x0000007f1400780c */ /* 0x000fc40003f41070 */
[----:B------:R-:W-:Y:S02]  /*1a7f0*/  ISETP.LT.U32.AND P4, PT, R27, 0x7f, PT ;  /* 0x0000007f1b00780c */ /* 0x000fe40003f81070 */
[----:B------:R-:W-:Y:S02]  /*1a800*/  SEL R25, R25, 0xffffffff, P5 ;  /* 0xffffffff19197807 */ /* 0x000fe40002800000 */
[----:B------:R-:W-:Y:S02]  /*1a810*/  ISETP.LT.U32.AND P1, PT, R0, 0x7f, PT ;  /* 0x0000007f0000780c */ /* 0x000fe40003f21070 */
[----:B------:R-:W-:Y:S02]  /*1a820*/  ISETP.LT.AND.EX P3, PT, R30, RZ, PT, P3 ;  /* 0x000000ff1e00720c */ /* 0x000fe40003f61330 */
[----:B------:R-:W-:Y:S02]  /*1a830*/  ISETP.LT.AND.EX P4, PT, R28, RZ, PT, P4 ;  /* 0x000000ff1c00720c */ /* 0x000fe40003f81340 */
[----:B------:R-:W-:-:S02]  /*1a840*/  ISETP.LT.AND.EX P2, PT, R22, RZ, PT, P2 ;  /* 0x000000ff1600720c */ /* 0x000fc40003f41320 */
[----:B------:R-:W-:Y:S02]  /*1a850*/  ISETP.LT.AND.EX P1, PT, R25, RZ, PT, P1 ;  /* 0x000000ff1900720c */ /* 0x000fe40003f21310 */
[----:B------:R-:W-:Y:S02]  /*1a860*/  SEL R28, R31, 0x7f, P0 ;  /* 0x0000007f1f1c7807 */ /* 0x000fe40000000000 */
[----:B------:R-:W-:Y:S02]  /*1a870*/  SEL R26, R29, 0x7f, P3 ;  /* 0x0000007f1d1a7807 */ /* 0x000fe40001800000 */
[----:B------:R-:W-:Y:S02]  /*1a880*/  SEL R22, R27, 0x7f, P4 ;  /* 0x0000007f1b167807 */ /* 0x000fe40002000000 */
[----:B------:R-:W-:Y:S02]  /*1a890*/  SEL R20, R20, 0x7f, P2 ;  /* 0x0000007f14147807 */ /* 0x000fe40001000000 */
[----:B------:R-:W-:Y:S01]  /*1a8a0*/  SEL R0, R0, 0x7f, P1 ;  /* 0x0000007f00007807 */ /* 0x000fe20000800000 */
[----:B------:R4:W-:Y:S01]  /*1a8b0*/  STS.U8 [R21+0xff0], R28 ;  /* 0x000ff01c15007388 */ /* 0x0009e20000000000 */
[----:B------:R-:W-:-:S03]  /*1a8c0*/  VIADD R24, R24, UR31 ;  /* 0x0000001f18187c36 */ /* 0x000fc60008000000 */
[----:B------:R4:W-:Y:S04]  /*1a8d0*/  STS.U8 [R21+0x1540], R26 ;  /* 0x0015401a15007388 */ /* 0x0009e80000000000 */
[----:B------:R4:W-:Y:S04]  /*1a8e0*/  STS.U8 [R21+0x1a90], R22 ;  /* 0x001a901615007388 */ /* 0x0009e80000000000 */
[----:B------:R4:W-:Y:S04]  /*1a8f0*/  STS.U8 [R21+0x1fe0], R20 ;  /* 0x001fe01415007388 */ /* 0x0009e80000000000 */
[----:B------:R4:W-:Y:S01]  /*1a900*/  STS.U8 [R21+0x2530], R0 ;  /* 0x0025300015007388 */ /* 0x0009e20000000000 */
[----:B------:R-:W-:-:S13]  /*1a910*/  ISETP.GE.U32.AND P0, PT, R24, 0x154, PT ;  /* 0x000001541800780c */ /* 0x000fda0003f06070 */
[----:B----4-:R-:W-:Y:S05]  /*1a920*/  @!P0 BRA `(.L_x_249) ;  /* 0xffffffe800808947 */ /* 0x010fea000383ffff */
.L_x_247:
[----:B-1----:R-:W-:Y:S05]  /*1a930*/  BSYNC.RECONVERGENT B0 ;  /* 0x0000000000007941 */ /* 0x002fea0003800200 */
.L_x_246:
[----:B------:R-:W-:Y:S01]  /*1a940*/  VIADD R42, R42, 0x1 ;  /* 0x000000012a2a7836 */ /* 0x000fe20000000000 */
[----:B------:R-:W-:Y:S04]  /*1a950*/  BAR.SYNC.DEFER_BLOCKING 0x0 ;  /* 0x0000000000007b1d */ /* 0x000fe80000010000 */
[----:B------:R-:W-:-:S13]  /*1a960*/  ISETP.NE.AND P0, PT, R42, 0x4, PT ;  /* 0x000000042a00780c */ /* 0x000fda0003f05270 */
[----:B------:R-:W-:Y:S05]  /*1a970*/  @P0 BRA `(.L_x_250) ;  /* 0xfffffe7800e80947 */ /* 0x000fea000383ffff */
[----:B------:R-:W-:-:S07]  /*1a980*/  IMAD.MOV.U32 R13, RZ, RZ, RZ ;  /* 0x000000ffff0d7224 */ /* 0x000fce00078e00ff */
.L_x_262:
[----:B-1----:R-:W1:Y:S01]  /*1a990*/  S2R R0, SR_TID.X ;  /* 0x0000000000007919 */ /* 0x002e620000002100 */
[----:B------:R-:W2:Y:S01]  /*1a9a0*/  LDCU UR31, c[0x0][0x360] ;  /* 0x00006c00ff1f77ac */ /* 0x000ea20008000800 */
[----:B------:R-:W-:Y:S01]  /*1a9b0*/  BSSY.RECONVERGENT B0, `(.L_x_251) ;  /* 0x0000018000007945 */ /* 0x000fe20003800200 */
[----:B------:R-:W-:Y:S02]  /*1a9c0*/  IMAD.MOV.U32 R15, RZ, RZ, RZ ;  /* 0x000000ffff0f7224 */ /* 0x000fe400078e00ff */
[----:B------:R-:W-:Y:S01]  /*1a9d0*/  IMAD.MOV.U32 R10, RZ, RZ, RZ ;  /* 0x000000ffff0a7224 */ /* 0x000fe200078e00ff */
[----:B-1----:R-:W-:-:S13]  /*1a9e0*/  ISETP.GT.U32.AND P0, PT, R0, 0x153, PT ;  /* 0x000001530000780c */ /* 0x002fda0003f04070 */
[----:B0-2---:R-:W-:Y:S05]  /*1a9f0*/  @P0 BRA `(.L_x_252) ;  /* 0x00000000004c0947 */ /* 0x005fea0003800000 */
[----:B0-----:R-:W0:Y:S01]  /*1aa00*/  S2R R5, SR_CgaCtaId ;  /* 0x0000000000057919 */ /* 0x001e220000008800 */
[----:B------:R-:W-:Y:S01]  /*1aa10*/  MOV R4, 0x400 ;  /* 0x0000040000047802 */ /* 0x000fe20000000f00 */
[----:B------:R-:W-:Y:S02]  /*1aa20*/  IMAD.MOV.U32 R15, RZ, RZ, RZ ;  /* 0x000000ffff0f7224 */ /* 0x000fe400078e00ff */
[----:B------:R-:W-:Y:S02]  /*1aa30*/  IMAD.MOV.U32 R10, RZ, RZ, RZ ;  /* 0x000000ffff0a7224 */ /* 0x000fe400078e00ff */
[----:B------:R-:W-:-:S05]  /*1aa40*/  VIADD R4, R4, 0x110 ;  /* 0x0000011004047836 */ /* 0x000fca0000000000 */
[----:B0-----:R-:W-:Y:S01]  /*1aa50*/  LEA R8, R5, R4, 0x18 ;  /* 0x0000000405087211 */ /* 0x001fe200078ec0ff */
[----:B------:R-:W-:-:S07]  /*1aa60*/  IMAD.MOV.U32 R4, RZ, RZ, R0 ;  /* 0x000000ffff047224 */ /* 0x000fce00078e0000 */
.L_x_253:
        /* <DEDUP_REMOVED lines=12> */
.L_x_252:
[----:B------:R-:W-:Y:S05]  /*1ab30*/  BSYNC.RECONVERGENT B0 ;  /* 0x0000000000007941 */ /* 0x000fea0003800200 */
.L_x_251:
[----:B------:R-:W1:Y:S01]  /*1ab40*/  SHFL.DOWN PT, R4, R15, 0x10, 0x1f ;  /* 0x0a001f000f047f89 */ /* 0x000e6200000e0000 */
[----:B------:R-:W-:Y:S01]  /*1ab50*/  MOV R23, 0x400 ;  /* 0x0000040000177802 */ /* 0x000fe20000000f00 */
[----:B------:R-:W-:Y:S02]  /*1ab60*/  USHF.R.U32.HI UR42, URZ, 0x5, UR31 ;  /* 0x00000005ff2a7899 */ /* 0x000fe4000801161f */
[----:B0-----:R-:W0:Y:S01]  /*1ab70*/  SHFL.DOWN PT, R5, R10, 0x10, 0x1f ;  /* 0x0a001f000a057f89 */ /* 0x001e2200000e0000 */
[----:B------:R-:W2:Y:S01]  /*1ab80*/  S2R R24, SR_CgaCtaId ;  /* 0x0000000000187919 */ /* 0x000ea20000008800 */
[----:B------:R-:W-:Y:S01]  /*1ab90*/  BAR.SYNC.DEFER_BLOCKING 0x0 ;  /* 0x0000000000007b1d */ /* 0x000fe20000010000 */
        /* <DEDUP_REMOVED lines=15> */
[----:B-1----:R-:W-:Y:S01]  /*1ac90*/  IADD3 R6, P0, PT, R4, R7, RZ ;  /* 0x0000000704067210 */ /* 0x002fe20007f1e0ff */
[----:B------:R-:W-:-:S03]  /*1aca0*/  VIADD R7, R23, 0x8 ;  /* 0x0000000817077836 */ /* 0x000fc60000000000 */
[----:B------:R-:W-:Y:S01]  /*1acb0*/  IADD3 R9, P1, PT, RZ, R6, RZ ;  /* 0x00000006ff097210 */ /* 0x000fe20007f3e0ff */
[----:B------:R1:W4:Y:S01]  /*1acc0*/  SHFL.DOWN PT, R8, R6, 0x1, 0x1f ;  /* 0x08201f0006087f89 */ /* 0x00032200000e0000 */
[----:B--2---:R-:W-:Y:S02]  /*1acd0*/  LEA R11, R24, R7, 0x18 ;  /* 0x00000007180b7211 */ /* 0x004fe400078ec0ff */
[----:B0-----:R-:W-:Y:S02]  /*1ace0*/  IADD3.X R5, PT, PT, R5, RZ, R10, P1, P0 ;  /* 0x000000ff05057210 */ /* 0x001fe40000fe040a */
[C---:B------:R-:W-:Y:S02]  /*1acf0*/  LOP3.LUT P0, R12, R0.reuse, 0x1f, RZ, 0xc0, !PT ;  /* 0x0000001f000c7812 */ /* 0x040fe4000780c0ff */
[----:B------:R-:W-:Y:S01]  /*1ad00*/  ISETP.GE.U32.AND P1, PT, R0, UR42, PT ;  /* 0x0000002a00007c0c */ /* 0x000fe2000bf26070 */
[----:B------:R-:W0:Y:S01]  /*1ad10*/  SHFL.DOWN PT, R4, R5, 0x1, 0x1f ;  /* 0x08201f0005047f89 */ /* 0x000e2200000e0000 */
[----:B-1----:R-:W-:-:S02]  /*1ad20*/  CS2R R6, SRZ ;  /* 0x0000000000067805 */ /* 0x002fc4000001ff00 */
[----:B----4-:R-:W-:-:S04]  /*1ad30*/  IADD3 R8, P2, P3, RZ, R9, R8 ;  /* 0x00000009ff087210 */ /* 0x010fc80007b5e008 */
[----:B0-----:R-:W-:Y:S01]  /*1ad40*/  IADD3.X R9, PT, PT, R4, R5, RZ, P2, P3 ;  /* 0x0000000504097210 */ /* 0x001fe200017e64ff */
[C---:B------:R-:W-:Y:S01]  /*1ad50*/  IMAD R5, R0.reuse, 0x8, R11 ;  /* 0x0000000800057824 */ /* 0x040fe200078e020b */
[----:B------:R-:W-:-:S05]  /*1ad60*/  LEA.HI R4, R0, R11, RZ, 0x1e ;  /* 0x0000000b00047211 */ /* 0x000fca00078ff0ff */
        /* <DEDUP_REMOVED lines=30> */
.L_x_576:
[----:B0-----:R-:W-:-:S04]  /*1af50*/  IADD3 R6, P0, P2, RZ, R7, R6 ;  /* 0x00000007ff067210 */ /* 0x001fc80007a1e006 */
[----:B--2---:R-:W-:Y:S02]  /*1af60*/  IADD3.X R7, PT, PT, R22, R9, RZ, P0, P2 ;  /* 0x0000000916077210 */ /* 0x004fe400007e44ff */
[----:B-1----:R-:W-:-:S05]  /*1af70*/  @!P1 LEA R9, R24, R23, 0x18 ;  /* 0x0000001718099211 */ /* 0x002fca00078ec0ff */
[----:B------:R0:W-:Y:S02]  /*1af80*/  @!P1 STS.64 [R9+0x8], R6 ;  /* 0x0000080609009388 */ /* 0x0001e40000000a00 */
.L_x_254:
        /* <DEDUP_REMOVED lines=35> */
.L_x_261:
[----:B------:R-:W-:-:S05]  /*1b1c0*/  IADD3 R6, P0, PT, R14, UR52, RZ ;  /* 0x000000340e067c10 */ /* 0x000fca000ff1e0ff */
[----:B0-----:R-:W-:-:S05]  /*1b1d0*/  IMAD.X R7, RZ, RZ, UR53, P0 ;  /* 0x00000035ff077e24 */ /* 0x001fca00080e06ff */
[----:B------:R-:W2:Y:S01]  /*1b1e0*/  LDG.E.U8.CONSTANT R6, desc[UR38][R6.64+0x576840] ;  /* 0x5768402606067981 */ /* 0x000ea2000c1e9100 */
[----:B------:R-:W-:Y:S01]  /*1b1f0*/  MOV R8, 0x400 ;  /* 0x0000040000087802 */ /* 0x000fe20000000f00 */
[----:B------:R-:W-:Y:S01]  /*1b200*/  IMAD R16, R13, 0x550, R14 ;  /* 0x000005500d107824 */ /* 0x000fe200078e020e */
[----:B------:R-:W-:Y:S01]  /*1b210*/  BSSY.RECONVERGENT B1, `(.L_x_258) ;  /* 0x0000026000017945 */ /* 0x000fe20003800200 */
[----:B------:R-:W0:Y:S01]  /*1b220*/  S2R R9, SR_CgaCtaId ;  /* 0x0000000000097919 */ /* 0x000e220000008800 */
[----:B------:R-:W-:Y:S02]  /*1b230*/  VIADD R14, R14, UR31 ;  /* 0x0000001f0e0e7c36 */ /* 0x000fe40008000000 */
[----:B------:R-:W-:-:S03]  /*1b240*/  VIADD R8, R8, 0x110 ;  /* 0x0000011008087836 */ /* 0x000fc60000000000 */
        /* <DEDUP_REMOVED lines=29> */
.L_x_259:
[----:B------:R-:W-:Y:S01]  /*1b420*/  IMAD.MOV.U32 R17, RZ, RZ, R21 ;  /* 0x000000ffff117224 */ /* 0x000fe200078e0015 */
[----:B------:R-:W-:-:S07]  /*1b430*/  MOV R15, 0x1b450 ;  /* 0x0001b450000f7802 */ /* 0x000fce0000000f00 */
[----:B---3--:R-:W-:Y:S05]  /*1b440*/  CALL.REL.NOINC `($__internal_0_$__cuda_sm20_div_s64) ;  /* 0x000000e400507944 */ /* 0x008fea0003c00000 */
[----:B------:R-:W-:Y:S02]  /*1b450*/  IMAD.MOV.U32 R6, RZ, RZ, R8 ;  /* 0x000000ffff067224 */ /* 0x000fe400078e0008 */
[----:B------:R-:W-:-:S07]  /*1b460*/  IMAD.MOV.U32 R7, RZ, RZ, R9 ;  /* 0x000000ffff077224 */ /* 0x000fce00078e0009 */
.L_x_260:
[----:B------:R-:W-:Y:S05]  /*1b470*/  BSYNC.RECONVERGENT B1 ;  /* 0x0000000000017941 */ /* 0x000fea0003800200 */
.L_x_258:
        /* <DEDUP_REMOVED lines=9> */
.L_x_257:
[----:B------:R-:W-:Y:S05]  /*1b510*/  BSYNC.RECONVERGENT B0 ;  /* 0x0000000000007941 */ /* 0x000fea0003800200 */
.L_x_256:
[----:B------:R-:W-:-:S05]  /*1b520*/  VIADD R13, R13, 0x1 ;  /* 0x000000010d0d7836 */ /* 0x000fca0000000000 */
[----:B------:R-:W-:-:S13]  /*1b530*/  ISETP.NE.AND P0, PT, R13, 0x8, PT ;  /* 0x000000080d00780c */ /* 0x000fda0003f05270 */
[----:B------:R-:W-:Y:S05]  /*1b540*/  @P0 BRA `(.L_x_262) ;  /* 0xfffffff400100947 */ /* 0x000fea000383ffff */
[----:B------:R-:W-:Y:S01]  /*1b550*/  BAR.SYNC.DEFER_BLOCKING 0x0 ;  /* 0x0000000000007b1d */ /* 0x000fe20000010000 */
[----:B------:R-:W-:Y:S02]  /*1b560*/  ISETP.GT.U32.AND P0, PT, R0, 0x153, PT ;  /* 0x000001530000780c */ /* 0x000fe40003f04070 */
[----:B01----:R-:W-:-:S03]  /*1b570*/  CS2R R6, SRZ ;  /* 0x0000000000067805 */ /* 0x003fc6000001ff00 */
[----:B------:R-:W-:Y:S08]  /*1b580*/  BSSY.RECONVERGENT B0, `(.L_x_263) ;  /* 0x0000022000007945 */ /* 0x000ff00003800200 */
[----:B------:R-:W-:Y:S05]  /*1b590*/  @P0 BRA `(.L_x_264) ;  /* 0x0000000000800947 */ /* 0x000fea0003800000 */
[----:B------:R-:W0:Y:S01]  /*1b5a0*/  S2UR UR30, SR_CTAID.X ;  /* 0x00000000001e79c3 */ /* 0x000e220000002500 */
[----:B------:R-:W1:Y:S01]  /*1b5b0*/  S2R R7, SR_CgaCtaId ;  /* 0x0000000000077919 */ /* 0x000e620000008800 */
[----:B------:R-:W-:Y:S01]  /*1b5c0*/  MOV R6, 0x400 ;  /* 0x0000040000067802 */ /* 0x000fe20000000f00 */
[----:B------:R-:W-:-:S04]  /*1b5d0*/  IMAD.MOV.U32 R8, RZ, RZ, R0 ;  /* 0x000000ffff087224 */ /* 0x000fc800078e0000 */
[----:B------:R-:W-:Y:S01]  /*1b5e0*/  VIADD R6, R6, 0x110 ;  /* 0x0000011006067836 */ /* 0x000fe20000000000 */
[----:B------:R-:W2:Y:S01]  /*1b5f0*/  LDC R9, c[0x0][0x3b0] ;  /* 0x0000ec00ff097b82 */ /* 0x000ea20000000800 */
[----:B0-----:R-:W-:-:S04]  /*1b600*/  USHF.L.U32 UR30, UR30, 0x2, URZ ;  /* 0x000000021e1e7899 */ /* 0x001fc800080006ff */
[----:B------:R-:W-:Y:S01]  /*1b610*/  ULOP3.LUT UR30, UR30, 0x7ffffffc, URZ, 0xc0, !UPT ;  /* 0x7ffffffc1e1e7892 */ /* 0x000fe2000f8ec0ff */
[----:B-1----:R-:W-:Y:S02]  /*1b620*/  LEA R15, R7, R6, 0x18 ;  /* 0x00000006070f7211 */ /* 0x002fe400078ec0ff */
[----:B------:R-:W-:-:S03]  /*1b630*/  CS2R R6, SRZ ;  /* 0x0000000000067805 */ /* 0x000fc6000001ff00 */
[----:B--2---:R-:W-:-:S07]  /*1b640*/  VIADD R9, R9, UR30 ;  /* 0x0000001e09097c36 */ /* 0x004fce0008000000 */
.L_x_265:
[----:B------:R-:W-:Y:S02]  /*1b650*/  IMAD R10, R8, -0x61c88647, R9 ;  /* 0x9e3779b9080a7824 */ /* 0x000fe400078e0209 */
[----:B------:R-:W-:Y:S02]  /*1b660*/  IMAD.IADD R13, R15, 0x1, R8 ;  /* 0x000000010f0d7824 */ /* 0x000fe400078e0208 */
[----:B------:R-:W-:Y:S02]  /*1b670*/  VIADD R10, R10, 0x4e7 ;  /* 0x000004e70a0a7836 */ /* 0x000fe40000000000 */
[----:B------:R-:W-:Y:S02]  /*1b680*/  VIADD R8, R8, UR31 ;  /* 0x0000001f08087c36 */ /* 0x000fe40008000000 */
[----:B------:R-:W0:Y:S01]  /*1b690*/  LDS.S8 R13, [R13] ;  /* 0x000000000d0d7984 */ /* 0x000e220000000200 */
[----:B------:R-:W-:Y:S02]  /*1b6a0*/  SHF.R.U32.HI R11, RZ, 0x10, R10 ;  /* 0x00000010ff0b7819 */ /* 0x000fe4000001160a */
[----:B------:R-:W-:-:S02]  /*1b6b0*/  ISETP.GE.U32.AND P1, PT, R8, 0x154, PT ;  /* 0x000001540800780c */ /* 0x000fc40003f26070 */
        /* <DEDUP_REMOVED lines=14> */
.L_x_264:
[----:B------:R-:W-:Y:S05]  /*1b7a0*/  BSYNC.RECONVERGENT B0 ;  /* 0x0000000000007941 */ /* 0x000fea0003800200 */
.L_x_263:
        /* <DEDUP_REMOVED lines=23> */
[----:B------:R-:W-:-:S03]  /*1b920*/  ISETP.NE.AND P0, PT, R12, RZ, PT ;  /* 0x000000ff0c00720c */ /* 0x000fc60003f05270 */
[----:B------:R-:W1:Y:S01]  /*1b930*/  SHFL.DOWN PT, R6, R11, 0x1, 0x1f ;  /* 0x08201f000b067f89 */ /* 0x000e6200000e0000 */
        /* <DEDUP_REMOVED lines=33> */
.L_x_587:
[----:B------:R-:W4:Y:S01]  /*1bb50*/  @!P1 S2R R11, SR_CgaCtaId ;  /* 0x00000000000b9919 */ /* 0x000f220000008800 */
[----:B0-----:R-:W-:Y:S02]  /*1bb60*/  IADD3 R6, P0, P2, RZ, R7, R6 ;  /* 0x00000007ff067210 */ /* 0x001fe40007a1e006 */
[----:B------:R-:W-:Y:S02]  /*1bb70*/  @!P1 MOV R8, 0x400 ;  /* 0x0000040000089802 */ /* 0x000fe40000000f00 */
[----:B--2---:R-:W-:Y:S02]  /*1bb80*/  IADD3.X R7, PT, PT, R22, R9, RZ, P0, P2 ;  /* 0x0000000916077210 */ /* 0x004fe400007e44ff */
[----:B----4-:R-:W-:-:S05]  /*1bb90*/  @!P1 LEA R11, R11, R8, 0x18 ;  /* 0x000000080b0b9211 */ /* 0x010fca00078ec0ff */
[----:B------:R0:W-:Y:S02]  /*1bba0*/  @!P1 STS.64 [R11+0x8], R6 ;  /* 0x000008060b009388 */ /* 0x0001e40000000a00 */
.L_x_266:
        /* <DEDUP_REMOVED lines=14> */
[----:B------:R-:W-:Y:S02]  /*1bc90*/  LEA R17, R24, R11, 0x18 ;  /* 0x0000000b18117211 */ /* 0x000fe400078ec0ff */
[----:B------:R-:W1:Y:S01]  /*1bca0*/  LDC R9, c[0x0][0x3b0] ;  /* 0x0000ec00ff097b82 */ /* 0x000e620000000800 */
[----:B0-----:R-:W-:-:S04]  /*1bcb0*/  USHF.L.U32 UR30, UR30, 0x2, URZ ;  /* 0x000000021e1e7899 */ /* 0x001fc800080006ff */
[----:B------:R-:W-:-:S06]  /*1bcc0*/  ULOP3.LUT UR30, UR30, 0x7ffffffc, URZ, 0xc0, !UPT ;  /* 0x7ffffffc1e1e7892 */ /* 0x000fcc000f8ec0ff */
[----:B-1----:R-:W-:-:S07]  /*1bcd0*/  VIADD R15, R9, UR30 ;  /* 0x0000001e090f7c36 */ /* 0x002fce0008000000 */
.L_x_270:
[C---:B------:R-:W-:Y:S02]  /*1bce0*/  IMAD R9, R8.reuse, -0x61c88647, R15 ;  /* 0x9e3779b908097824 */ /* 0x040fe400078e020f */
[----:B------:R-:W-:Y:S02]  /*1bcf0*/  IMAD.IADD R11, R17, 0x1, R8 ;  /* 0x00000001110b7824 */ /* 0x000fe400078e0208 */
[----:B------:R-:W-:Y:S02]  /*1bd00*/  VIADD R9, R9, 0x4e7 ;  /* 0x000004e709097836 */ /* 0x000fe40000000000 */
[----:B------:R-:W-:Y:S02]  /*1bd10*/  VIADD R8, R8, UR31 ;  /* 0x0000001f08087c36 */ /* 0x000fe40008000000 */
[----:B------:R-:W0:Y:S01]  /*1bd20*/  LDS.S8 R11, [R11+0x550] ;  /* 0x000550000b0b7984 */ /* 0x000e220000000200 */
        /* <DEDUP_REMOVED lines=16> */
.L_x_269:
[----:B------:R-:W-:Y:S05]  /*1be30*/  BSYNC.RECONVERGENT B0 ;  /* 0x0000000000007941 */ /* 0x000fea0003800200 */
.L_x_268:
[----:B------:R-:W0:Y:S01]  /*1be40*/  SHFL.DOWN PT, R9, R6, 0x10, 0x1f ;  /* 0x0a001f0006097f89 */ /* 0x000e2200000e0000 */
[----:B------:R-:W-:Y:S02]  /*1be50*/  LEA R23, R24, R13, 0x18 ;  /* 0x0000000d18177211 */ /* 0x000fe400078ec0ff */
[----:B------:R-:W-:Y:S01]  /*1be60*/  ISETP.NE.AND P2, PT, R12, RZ, PT ;  /* 0x000000ff0c00720c */ /* 0x000fe20003f45270 */
[----:B------:R-:W1:Y:S01]  /*1be70*/  SHFL.DOWN PT, R11, R7, 0x10, 0x1f ;  /* 0x0a001f00070b7f89 */ /* 0x000e6200000e0000 */
[----:B------:R-:W-:Y:S02]  /*1be80*/  ISETP.GE.U32.AND P3, PT, R0, UR42, PT ;  /* 0x0000002a00007c0c */ /* 0x000fe4000bf66070 */
        /* <DEDUP_REMOVED lines=33> */
[----:B0-2---:R-:W0:Y:S04]  /*1c0a0*/  SHFL.DOWN PT, R11, R8, 0x10, 0x1f ;  /* 0x0a001f00080b7f89 */ /* 0x005e2800000e0000 */
[----:B------:R-:W2:Y:S01]  /*1c0b0*/  SHFL.DOWN PT, R15, R9, 0x10, 0x1f ;  /* 0x0a001f00090f7f89 */ /* 0x000ea200000e0000 */
[----:B0-----:R-:W-:-:S04]  /*1c0c0*/  IADD3 R22, P0, PT, R11, R8, RZ ;  /* 0x000000080b167210 */ /* 0x001fc80007f1e0ff */
[----:B------:R-:W-:Y:S01]  /*1c0d0*/  IADD3 R17, P2, PT, RZ, R22, RZ ;  /* 0x00000016ff117210 */ /* 0x000fe20007f5e0ff */
[----:B------:R-:W0:Y:S03]  /*1c0e0*/  SHFL.DOWN PT, R10, R22, 0x8, 0x1f ;  /* 0x09001f00160a7f89 */ /* 0x000e2600000e0000 */
[----:B--2---:R-:W-:-:S05]  /*1c0f0*/  IADD3.X R26, PT, PT, R15, RZ, R9, P2, P0 ;  /* 0x000000ff0f1a7210 */ /* 0x004fca00017e0409 */
        /* <DEDUP_REMOVED lines=12> */
[----:B------:R-:W-:Y:S02]  /*1c1c0*/  IADD3 R9, P2, PT, RZ, R8, RZ ;  /* 0x00000008ff097210 */ /* 0x000fe40007f5e0ff */
[----:B------:R-:W0:Y:S02]  /*1c1d0*/  SHFL.DOWN PT, R8, R8, 0x1, 0x1f ;  /* 0x08201f0008087f89 */ /* 0x000e2400000e0000 */
[----:B--2---:R-:W-:-:S05]  /*1c1e0*/  IADD3.X R11, PT, PT, R22, RZ, R15, P2, P0 ;  /* 0x000000ff160b7210 */ /* 0x004fca00017e040f */
[----:B------:R2:W4:Y:S04]  /*1c1f0*/  SHFL.DOWN PT, R22, R11, 0x1, 0x1f ;  /* 0x08201f000b167f89 */ /* 0x00052800000e0000 */
.L_x_598:
[----:B0-----:R-:W-:-:S04]  /*1c200*/  IADD3 R8, P0, P2, RZ, R9, R8 ;  /* 0x00000009ff087210 */ /* 0x001fc80007a1e008 */
[----:B----4-:R-:W-:-:S05]  /*1c210*/  IADD3.X R9, PT, PT, R22, R11, RZ, P0, P2 ;  /* 0x0000000b16097210 */ /* 0x010fca00007e44ff */
[----:B------:R4:W-:Y:S04]  /*1c220*/  @!P1 STS.64 [R23+0x8], R8 ;  /* 0x0000080817009388 */ /* 0x0009e80000000a00 */
.L_x_271:
[----:B------:R-:W-:Y:S05]  /*1c230*/  WARPSYNC.ALL ;  /* 0x0000000000007948 */ /* 0x000fea0003800000 */
[----:B------:R-:W-:Y:S01]  /*1c240*/  ISETP.GT.U32.AND P0, PT, R0, 0x153, PT ;  /* 0x000001530000780c */ /* 0x000fe20003f04070 */
[----:B------:R-:W-:Y:S01]  /*1c250*/  BAR.SYNC.DEFER_BLOCKING 0x0 ;  /* 0x0000000000007b1d */ /* 0x000fe20000010000 */
[----:B--2-4-:R-:W-:-:S05]  /*1c260*/  CS2R R8, SRZ ;  /* 0x0000000000087805 */ /* 0x014fca000001ff00 */
[----:B------:R-:W-:Y:S06]  /*1c270*/  BSSY.RECONVERGENT B0, `(.L_x_273) ;  /* 0x0000020000007945 */ /* 0x000fec0003800200 */
[----:B------:R-:W-:Y:S05]  /*1c280*/  @P0 BRA `(.L_x_274) ;  /* 0x0000000000780947 */ /* 0x000fea0003800000 */
[----:B------:R-:W2:Y:S01]  /*1c290*/  S2UR UR30, SR_CTAID.X ;  /* 0x00000000001e79c3 */ /* 0x000ea20000002500 */
[----:B------:R-:W-:Y:S01]  /*1c2a0*/  VIADD R15, R13, 0x110 ;  /* 0x000001100d0f7836 */ /* 0x000fe20000000000 */
[----:B------:R-:W-:Y:S01]  /*1c2b0*/  CS2R R8, SRZ ;  /* 0x0000000000087805 */ /* 0x000fe2000001ff00 */
[----:B0-----:R-:W-:-:S03]  /*1c2c0*/  IMAD.MOV.U32 R10, RZ, RZ, R0 ;  /* 0x000000ffff0a7224 */ /* 0x001fc600078e0000 */
[----:B------:R-:W-:Y:S02]  /*1c2d0*/  LEA R19, R24, R15, 0x18 ;  /* 0x0000000f18137211 */ /* 0x000fe400078ec0ff */
[----:B------:R-:W0:Y:S01]  /*1c2e0*/  LDC R11, c[0x0][0x3b0] ;  /* 0x0000ec00ff0b7b82 */ /* 0x000e220000000800 */
[----:B--2---:R-:W-:-:S04]  /*1c2f0*/  USHF.L.U32 UR30, UR30, 0x2, URZ ;  /* 0x000000021e1e7899 */ /* 0x004fc800080006ff */
[----:B------:R-:W-:-:S06]  /*1c300*/  ULOP3.LUT UR30, UR30, 0x7ffffffc, URZ, 0xc0, !UPT ;  /* 0x7ffffffc1e1e7892 */ /* 0x000fcc000f8ec0ff */
[----:B0-----:R-:W-:-:S07]  /*1c310*/  VIADD R17, R11, UR30 ;  /* 0x0000001e0b117c36 */ /* 0x001fce0008000000 */
.L_x_275:
        /* <DEDUP_REMOVED lines=21> */
.L_x_274:
[----:B------:R-:W-:Y:S05]  /*1c470*/  BSYNC.RECONVERGENT B0 ;  /* 0x0000000000007941 */ /* 0x000fea0003800200 */
.L_x_273:
[----:B0-----:R-:W0:Y:S01]  /*1c480*/  SHFL.DOWN PT, R11, R8, 0x10, 0x1f ;  /* 0x0a001f00080b7f89 */ /* 0x001e2200000e0000 */
[----:B------:R-:W-:Y:S02]  /*1c490*/  ISETP.NE.AND P2, PT, R12, RZ, PT ;  /* 0x000000ff0c00720c */ /* 0x000fe40003f45270 */
[----:B------:R-:W-:Y:S01]  /*1c4a0*/  ISETP.GE.U32.AND P3, PT, R0, UR42, PT ;  /* 0x0000002a00007c0c */ /* 0x000fe2000bf66070 */
        /* <DEDUP_REMOVED lines=13> */
[----:B------:R0:W4:Y:S03]  /*1c580*/  SHFL.DOWN PT, R9, R10, 0x2, 0x1f ;  /* 0x08401f000a097f89 */ /* 0x00012600000e0000 */
[----:B--2---:R-:W-:-:S05]  /*1c590*/  IADD3.X R19, PT, PT, R8, RZ, R11, P1, P0 ;  /* 0x000000ff08137210 */ /* 0x004fca0000fe040b */
[----:B------:R-:W2:Y:S01]  /*1c5a0*/  SHFL.DOWN PT, R8, R19, 0x2, 0x1f ;  /* 0x08401f0013087f89 */ /* 0x000ea200000e0000 */
[----:B0-----:R-:W-:Y:S02]  /*1c5b0*/  CS2R R10, SRZ ;  /* 0x00000000000a7805 */ /* 0x001fe4000001ff00 */
[----:B----4-:R-:W-:-:S04]  /*1c5c0*/  IADD3 R16, P0, PT, R9, R16, RZ ;  /* 0x0000001009107210 */ /* 0x010fc80007f1e0ff */
[----:B------:R-:W-:Y:S01]  /*1c5d0*/  IADD3 R15, P1, PT, RZ, R16, RZ ;  /* 0x00000010ff0f7210 */ /* 0x000fe20007f3e0ff */
[----:B------:R-:W0:Y:S03]  /*1c5e0*/  SHFL.DOWN PT, R14, R16, 0x1, 0x1f ;  /* 0x08201f00100e7f89 */ /* 0x000e2600000e0000 */
[----:B--2---:R-:W-:-:S05]  /*1c5f0*/  IADD3.X R17, PT, PT, R8, RZ, R19, P1, P0 ;  /* 0x000000ff08117210 */ /* 0x004fca0000fe0413 */
        /* <DEDUP_REMOVED lines=8> */
[----:B------:R0:W4:Y:S01]  /*1c680*/  @!P3 LDS.64 R10, [R5] ;  /* 0x00000000050ab984 */ /* 0x0001220000000a00 */
[----:B------:R-:W-:Y:S05]  /*1c690*/  @P0 BRA `(.L_x_276) ;  /* 0x0000000000700947 */ /* 0x000fea0003800000 */
[----:B------:R-:W-:Y:S01]  /*1c6a0*/  UMOV UR30, 0xffffffff ;  /* 0xffffffff001e7882 */ /* 0x000fe20000000000 */
[----:B------:R-:W-:Y:S02]  /*1c6b0*/  ISETP.NE.AND P1, PT, R0, RZ, PT ;  /* 0x000000ff0000720c */ /* 0x000fe40003f25270 */
[----:B------:R-:W-:Y:S11]  /*1c6c0*/  BRA.DIV UR30, `(.L_x_277) ;  /* 0x000000b61e407947 */ /* 0x000ff6000b800000 */
[----:B0---4-:R-:W0:Y:S04]  /*1c6d0*/  SHFL.DOWN PT, R15, R10, 0x10, 0x1f ;  /* 0x0a001f000a0f7f89 */ /* 0x011e2800000e0000 */
        /* <DEDUP_REMOVED lines=21> */
.L_x_609:
[----:B0-----:R-:W-:-:S04]  /*1c830*/  IADD3 R10, P0, P2, RZ, R11, R10 ;  /* 0x0000000bff0a7210 */ /* 0x001fc80007a1e00a */
[----:B----4-:R-:W-:-:S05]  /*1c840*/  IADD3.X R11, PT, PT, R22, R15, RZ, P0, P2 ;  /* 0x0000000f160b7210 */ /* 0x010fca00007e44ff */
[----:B------:R0:W-:Y:S04]  /*1c850*/  @!P1 STS.64 [R23+0x8], R10 ;  /* 0x0000080a17009388 */ /* 0x0001e80000000a00 */
.L_x_276:
[----:B------:R-:W-:Y:S05]  /*1c860*/  WARPSYNC.ALL ;  /* 0x0000000000007948 */ /* 0x000fea0003800000 */
[----:B------:R-:W-:Y:S01]  /*1c870*/  ISETP.GT.U32.AND P0, PT, R0, 0x153, PT ;  /* 0x000001530000780c */ /* 0x000fe20003f04070 */
[----:B------:R-:W-:Y:S01]  /*1c880*/  BAR.SYNC.DEFER_BLOCKING 0x0 ;  /* 0x0000000000007b1d */ /* 0x000fe20000010000 */
[----:B0---4-:R-:W-:-:S05]  /*1c890*/  CS2R R10, SRZ ;  /* 0x00000000000a7805 */ /* 0x011fca000001ff00 */
[----:B------:R-:W-:Y:S06]  /*1c8a0*/  BSSY.RECONVERGENT B0, `(.L_x_278) ;  /* 0x0000020000007945 */ /* 0x000fec0003800200 */
[----:B------:R-:W-:Y:S05]  /*1c8b0*/  @P0 BRA `(.L_x_279) ;  /* 0x0000000000780947 */ /* 0x000fea0003800000 */
[----:B------:R-:W0:Y:S01]  /*1c8c0*/  S2UR UR30, SR_CTAID.X ;  /* 0x00000000001e79c3 */ /* 0x000e220000002500 */
[----:B------:R-:W-:Y:S01]  /*1c8d0*/  VIADD R17, R13, 0x110 ;  /* 0x000001100d117836 */ /* 0x000fe20000000000 */
[----:B------:R-:W-:Y:S01]  /*1c8e0*/  CS2R R10, SRZ ;  /* 0x00000000000a7805 */ /* 0x000fe2000001ff00 */
[----:B------:R-:W-:-:S03]  /*1c8f0*/  IMAD.MOV.U32 R14, RZ, RZ, R0 ;  /* 0x000000ffff0e7224 */ /* 0x000fc600078e0000 */
[----:B------:R-:W-:Y:S02]  /*1c900*/  LEA R21, R24, R17, 0x18 ;  /* 0x0000001118157211 */ /* 0x000fe400078ec0ff */
[----:B---3--:R-:W3:Y:S01]  /*1c910*/  LDC R15, c[0x0][0x3b0] ;  /* 0x0000ec00ff0f7b82 */ /* 0x008ee20000000800 */
[----:B0-----:R-:W-:-:S04]  /*1c920*/  USHF.L.U32 UR30, UR30, 0x2, URZ ;  /* 0x000000021e1e7899 */ /* 0x001fc800080006ff */
[----:B------:R-:W-:-:S06]  /*1c930*/  ULOP3.LUT UR30, UR30, 0x7ffffffc, URZ, 0xc0, !UPT ;  /* 0x7ffffffc1e1e7892 */ /* 0x000fcc000f8ec0ff */
[----:B---3--:R-:W-:-:S07]  /*1c940*/  VIADD R19, R15, UR30 ;  /* 0x0000001e0f137c36 */ /* 0x008fce0008000000 */
.L_x_280:
        /* <DEDUP_REMOVED lines=21> */
.L_x_279:
[----:B------:R-:W-:Y:S05]  /*1caa0*/  BSYNC.RECONVERGENT B0 ;  /* 0x0000000000007941 */ /* 0x000fea0003800200 */
.L_x_278:
[----:B---3--:R-:W0:Y:S01]  /*1cab0*/  SHFL.DOWN PT, R15, R10, 0x10, 0x1f ;  /* 0x0a001f000a0f7f89 */ /* 0x008e2200000e0000 */
[----:B------:R-:W-:Y:S02]  /*1cac0*/  ISETP.NE.AND P2, PT, R12, RZ, PT ;  /* 0x000000ff0c00720c */ /* 0x000fe40003f45270 */
[----:B------:R-:W-:Y:S01]  /*1cad0*/  ISETP.GE.U32.AND P3, PT, R0, UR42, PT ;  /* 0x0000002a00007c0c */ /* 0x000fe2000bf66070 */
        /* <DEDUP_REMOVED lines=13> */
[----:B------:R0:W4:Y:S03]  /*1cbb0*/  SHFL.DOWN PT, R11, R14, 0x2, 0x1f ;  /* 0x08401f000e0b7f89 */ /* 0x00012600000e0000 */
[----:B---3--:R-:W-:-:S05]  /*1cbc0*/  IADD3.X R21, PT, PT, R10, RZ, R15, P1, P0 ;  /* 0x000000ff0a157210 */ /* 0x008fca0000fe040f */
[----:B------:R-:W3:Y:S01]  /*1cbd0*/  SHFL.DOWN PT, R10, R21, 0x2, 0x1f ;  /* 0x08401f00150a7f89 */ /* 0x000ee200000e0000 */
[----:B0-----:R-:W-:Y:S02]  /*1cbe0*/  CS2R R14, SRZ ;  /* 0x00000000000e7805 */ /* 0x001fe4000001ff00 */
[----:B----4-:R-:W-:-:S04]  /*1cbf0*/  IADD3 R18, P0, PT, R11, R18, RZ ;  /* 0x000000120b127210 */ /* 0x010fc80007f1e0ff */
[----:B------:R-:W-:Y:S01]  /*1cc00*/  IADD3 R17, P1, PT, RZ, R18, RZ ;  /* 0x00000012ff117210 */ /* 0x000fe20007f3e0ff */
[----:B------:R-:W0:Y:S03]  /*1cc10*/  SHFL.DOWN PT, R16, R18, 0x1, 0x1f ;  /* 0x08201f0012107f89 */ /* 0x000e2600000e0000 */
[----:B---3--:R-:W-:-:S05]  /*1cc20*/  IADD3.X R19, PT, PT, R10, RZ, R21, P1, P0 ;  /* 0x000000ff0a137210 */ /* 0x008fca0000fe0415 */
[----:B------:R-:W3:Y:S01]  /*1cc30*/  SHFL.DOWN PT, R10, R19, 0x1, 0x1f ;  /* 0x08201f00130a7f89 */ /* 0x000ee200000e0000 */
[----:B0-----:R-:W-:-:S04]  /*1cc40*/  IADD3 R16, P0, P1, RZ, R17, R16 ;  /* 0x00000011ff107210 */ /* 0x001fc8000791e010 */
[----:B---3--:R-:W-:Y:S02]  /*1cc50*/  IADD3.X R17, PT, PT, R10, R19, RZ, P0, P1 ;  /* 0x000000130a117210 */ /* 0x008fe400007e24ff */
[----:B------:R0:W3:Y:S01]  /*1cc60*/  LDS.64 R10, [R23+0x8] ;  /* 0x00000800170a7984 */ /* 0x0000e20000000a00 */
        /* <DEDUP_REMOVED lines=10> */
[----:B------:R-:W4:Y:S01]  /*1cd10*/  SHFL.DOWN PT, R25, R15, 0x10, 0x1f ;  /* 0x0a001f000f197f89 */ /* 0x000f2200000e0000 */
[----:B0-----:R-:W-:-:S04]  /*1cd20*/  IADD3 R22, P0, PT, R17, R14, RZ ;  /* 0x0000000e11167210 */ /* 0x001fc80007f1e0ff */
[----:B------:R-:W-:Y:S01]  /*1cd30*/  IADD3 R27, P2, PT, RZ, R22, RZ ;  /* 0x00000016ff1b7210 */ /* 0x000fe20007f5e0ff */
[----:B------:R-:W0:Y:S03]  /*1cd40*/  SHFL.DOWN PT, R16, R22, 0x8, 0x1f ;  /* 0x09001f0016107f89 */ /* 0x000e2600000e0000 */
[----:B----4-:R-:W-:-:S05]  /*1cd50*/  IADD3.X R30, PT, PT, R25, RZ, R15, P2, P0 ;  /* 0x000000ff191e7210 */ /* 0x010fca00017e040f */
        /* <DEDUP_REMOVED lines=12> */
[----:B------:R-:W-:Y:S02]  /*1ce20*/  IADD3 R15, P2, PT, RZ, R14, RZ ;  /* 0x0000000eff0f7210 */ /* 0x000fe40007f5e0ff */
[----:B------:R-:W0:Y:S02]  /*1ce30*/  SHFL.DOWN PT, R14, R14, 0x1, 0x1f ;  /* 0x08201f000e0e7f89 */ /* 0x000e2400000e0000 */
[----:B----4-:R-:W-:-:S05]  /*1ce40*/  IADD3.X R17, PT, PT, R22, RZ, R25, P2, P0 ;  /* 0x000000ff16117210 */ /* 0x010fca00017e0419 */
[----:B------:R4:W0:Y:S04]  /*1ce50*/  SHFL.DOWN PT, R22, R17, 0x1, 0x1f ;  /* 0x08201f0011167f89 */ /* 0x00082800000e0000 */
.L_x_620:
[----:B0-----:R-:W-:-:S04]  /*1ce60*/  IADD3 R14, P0, P2, RZ, R15, R14 ;  /* 0x0000000fff0e7210 */ /* 0x001fc80007a1e00e */
[----:B------:R-:W-:-:S05]  /*1ce70*/  IADD3.X R15, PT, PT, R22, R17, RZ, P0, P2 ;  /* 0x00000011160f7210 */ /* 0x000fca00007e44ff */
[----:B------:R0:W-:Y:S04]  /*1ce80*/  @!P1 STS.64 [R23+0x8], R14 ;  /* 0x0000080e17009388 */ /* 0x0001e80000000a00 */
.L_x_281:
        /* <DEDUP_REMOVED lines=11> */
[----:B------:R-:W4:Y:S01]  /*1cf40*/  LDC R17, c[0x0][0x3b0] ;  /* 0x0000ec00ff117b82 */ /* 0x000f220000000800 */
[----:B0-----:R-:W-:-:S04]  /*1cf50*/  USHF.L.U32 UR30, UR30, 0x2, URZ ;  /* 0x000000021e1e7899 */ /* 0x001fc800080006ff */
[----:B------:R-:W-:-:S06]  /*1cf60*/  ULOP3.LUT UR30, UR30, 0x7ffffffc, URZ, 0xc0, !UPT ;  /* 0x7ffffffc1e1e7892 */ /* 0x000fcc000f8ec0ff */
[----:B----4-:R-:W-:-:S07]  /*1cf70*/  VIADD R21, R17, UR30 ;  /* 0x0000001e11157c36 */ /* 0x010fce0008000000 */
.L_x_285:
        /* <DEDUP_REMOVED lines=21> */
.L_x_284:
[----:B------:R-:W-:Y:S05]  /*1d0d0*/  BSYNC.RECONVERGENT B0 ;  /* 0x0000000000007941 */ /* 0x000fea0003800200 */
.L_x_283:
[----:B------:R-:W0:Y:S01]  /*1d0e0*/  SHFL.DOWN PT, R17, R14, 0x10, 0x1f ;  /* 0x0a001f000e117f89 */ /* 0x000e2200000e0000 */
[----:B------:R-:W-:Y:S02]  /*1d0f0*/  ISETP.NE.AND P2, PT, R12, RZ, PT ;  /* 0x000000ff0c00720c */ /* 0x000fe40003f45270 */
[----:B------:R-:W-:Y:S01]  /*1d100*/  ISETP.GE.U32.AND P3, PT, R0, UR42, PT ;  /* 0x0000002a00007c0c */ /* 0x000fe2000bf66070 */
        /* <DEDUP_REMOVED lines=13> */
[----:B------:R0:W5:Y:S03]  /*1d1e0*/  SHFL.DOWN PT, R15, R16, 0x2, 0x1f ;  /* 0x08401f00100f7f89 */ /* 0x00016600000e0000 */
[----:B----4-:R-:W-:-:S05]  /*1d1f0*/  IADD3.X R25, PT, PT, R14, RZ, R17, P1, P0 ;  /* 0x000000ff0e197210 */ /* 0x010fca0000fe0411 */
[----:B------:R-:W4:Y:S01]  /*1d200*/  SHFL.DOWN PT, R14, R25, 0x2, 0x1f ;  /* 0x08401f00190e7f89 */ /* 0x000f2200000e0000 */
[----:B0-----:R-:W-:Y:S02]  /*1d210*/  CS2R R16, SRZ ;  /* 0x0000000000107805 */ /* 0x001fe4000001ff00 */
[----:B-----5:R-:W-:-:S04]  /*1d220*/  IADD3 R20, P0, PT, R15, R20, RZ ;  /* 0x000000140f147210 */ /* 0x020fc80007f1e0ff */
[----:B------:R-:W-:Y:S01]  /*1d230*/  IADD3 R19, P1, PT, RZ, R20, RZ ;  /* 0x00000014ff137210 */ /* 0x000fe20007f3e0ff */
[----:B------:R-:W0:Y:S03]  /*1d240*/  SHFL.DOWN PT, R18, R20, 0x1, 0x1f ;  /* 0x08201f0014127f89 */ /* 0x000e2600000e0000 */
[----:B----4-:R-:W-:-:S05]  /*1d250*/  IADD3.X R21, PT, PT, R14, RZ, R25, P1, P0 ;  /* 0x000000ff0e157210 */ /* 0x010fca0000fe0419 */
[----:B------:R-:W4:Y:S01]  /*1d260*/  SHFL.DOWN PT, R14, R21, 0x1, 0x1f ;  /* 0x08201f00150e7f89 */ /* 0x000f2200000e0000 */
[----:B0-----:R-:W-:-:S04]  /*1d270*/  IADD3 R18, P0, P1, RZ, R19, R18 ;  /* 0x00000013ff127210 */ /* 0x001fc8000791e012 */
[----:B----4-:R-:W-:Y:S02]  /*1d280*/  IADD3.X R19, PT, PT, R14, R21, RZ, P0, P1 ;  /* 0x000000150e137210 */ /* 0x010fe400007e24ff */
[----:B------:R0:W4:Y:S01]  /*1d290*/  LDS.64 R14, [R23+0x8] ;  /* 0x00000800170e7984 */ /* 0x0001220000000a00 */
[----:B------:R-:W-:Y:S01]  /*1d2a0*/  BAR.SYNC.DEFER_BLOCKING 0x0 ;  /* 0x0000000000007b1d */ /* 0x000fe20000010000 */
[----:B------:R-:W-:-:S05]  /*1d2b0*/  ISETP.GT.U32.AND P0, PT, R0, 0x1f, PT ;  /* 0x0000001f0000780c */ /* 0x000fca0003f04070 */
[----:B------:R0:W-:Y:S02]  /*1d2c0*/  @!P2 STS.64 [R4], R18 ;  /* 0x000000120400a388 */ /* 0x0001e40000000a00 */
[----:B------:R-:W-:Y:S06]  /*1d2d0*/  BAR.SYNC.DEFER_BLOCKING 0x0 ;  /* 0x0000000000007b1d */ /* 0x000fec0000010000 */
[----:B------:R0:W0:Y:S01]  /*1d2e0*/  @!P3 LDS.64 R16, [R5] ;  /* 0x000000000510b984 */ /* 0x0000220000000a00 */
[----:B------:R-:W-:Y:S05]  /*1d2f0*/  @P0 BRA `(.L_x_286) ;  /* 0x0000000000700947 */ /* 0x000fea0003800000 */
[----:B------:R-:W-:Y:S01]  /*1d300*/  UMOV UR30, 0xffffffff ;  /* 0xffffffff001e7882 */ /* 0x000fe20000000000 */
[----:B------:R-:W-:Y:S02]  /*1d310*/  ISETP.NE.AND P1, PT, R0, RZ, PT ;  /* 0x000000ff0000720c */ /* 0x000fe40003f25270 */
[----:B------:R-:W-:Y:S11]  /*1d320*/  BRA.DIV UR30, `(.L_x_287) ;  /* 0x000000b21e487947 */ /* 0x000ff6000b800000 */
[----:B0-----:R-:W0:Y:S04]  /*1d330*/  SHFL.DOWN PT, R25, R16, 0x10, 0x1f ;  /* 0x0a001f0010197f89 */ /* 0x001e2800000e0000 */
[----:B------:R-:W5:Y:S01]  /*1d340*/  SHFL.DOWN PT, R27, R17, 0x10, 0x1f ;  /* 0x0a001f00111b7f89 */ /* 0x000f6200000e0000 */
[----:B0-----:R-:W-:-:S04]  /*1d350*/  IADD3 R22, P0, PT, R25, R16, RZ ;  /* 0x0000001019167210 */ /* 0x001fc80007f1e0ff */
[----:B------:R-:W-:Y:S01]  /*1d360*/  IADD3 R30, P2, PT, RZ, R22, RZ ;  /* 0x00000016ff1e7210 */ /* 0x000fe20007f5e0ff */
[----:B------:R-:W0:Y:S03]  /*1d370*/  SHFL.DOWN PT, R25, R22, 0x8, 0x1f ;  /* 0x09001f0016197f89 */ /* 0x000e2600000e0000 */
[----:B-----5:R-:W-:-:S05]  /*1d380*/  IADD3.X R31, PT, PT, R27, RZ, R17, P2, P0 ;  /* 0x000000ff1b1f7210 */ /* 0x020fca00017e0411 */
        /* <DEDUP_REMOVED lines=12> */
[----:B------:R-:W-:Y:S02]  /*1d450*/  IADD3 R17, P2, PT, RZ, R16, RZ ;  /* 0x00000010ff117210 */ /* 0x000fe40007f5e0ff */
[----:B------:R-:W0:Y:S02]  /*1d460*/  SHFL.DOWN PT, R16, R16, 0x1, 0x1f ;  /* 0x08201f0010107f89 */ /* 0x000e2400000e0000 */
[----:B-----5:R-:W-:-:S05]  /*1d470*/  IADD3.X R25, PT, PT, R22, RZ, R27, P2, P0 ;  /* 0x000000ff16197210 */ /* 0x020fca00017e041b */
[----:B------:R0:W0:Y:S04]  /*1d480*/  SHFL.DOWN PT, R22, R25, 0x1, 0x1f ;  /* 0x08201f0019167f89 */ /* 0x00002800000e0000 */
.L_x_631:
[----:B0-----:R-:W-:-:S04]  /*1d490*/  IADD3 R16, P0, P2, RZ, R17, R16 ;  /* 0x00000011ff107210 */ /* 0x001fc80007a1e010 */
[----:B------:R-:W-:-:S05]  /*1d4a0*/  IADD3.X R17, PT, PT, R22, R25, RZ, P0, P2 ;  /* 0x0000001916117210 */ /* 0x000fca00007e44ff */
[----:B------:R0:W-:Y:S04]  /*1d4b0*/  @!P1 STS.64 [R23+0x8], R16 ;  /* 0x0000081017009388 */ /* 0x0001e80000000a00 */
.L_x_286:
[----:B------:R-:W-:Y:S05]  /*1d4c0*/  WARPSYNC.ALL ;  /* 0x0000000000007948 */ /* 0x000fea0003800000 */
[----:B------:R-:W-:Y:S01]  /*1d4d0*/  ISETP.GT.U32.AND P0, PT, R0, 0x153, PT ;  /* 0x000001530000780c */ /* 0x000fe20003f04070 */
[----:B------:R-:W-:Y:S01]  /*1d4e0*/  BAR.SYNC.DEFER_BLOCKING 0x0 ;  /* 0x0000000000007b1d */ /* 0x000fe20000010000 */
[----:B0-----:R-:W-:-:S05]  /*1d4f0*/  CS2R R16, SRZ ;  /* 0x0000000000107805 */ /* 0x001fca000001ff00 */
[----:B------:R-:W-:Y:S06]  /*1d500*/  BSSY.RECONVERGENT B0, `(.L_x_288) ;  /* 0x0000020000007945 */ /* 0x000fec0003800200 */
[----:B------:R-:W-:Y:S05]  /*1d510*/  @P0 BRA `(.L_x_289) ;  /* 0x0000000000780947 */ /* 0x000fea0003800000 */
[----:B------:R-:W0:Y:S01]  /*1d520*/  S2UR UR30, SR_CTAID.X ;  /* 0x00000000001e79c3 */ /* 0x000e220000002500 */
[----:B------:R-:W-:Y:S01]  /*1d530*/  VIADD R21, R13, 0x110 ;  /* 0x000001100d157836 */ /* 0x000fe20000000000 */
[----:B------:R-:W-:Y:S01]  /*1d540*/  CS2R R16, SRZ ;  /* 0x0000000000107805 */ /* 0x000fe2000001ff00 */
[----:B------:R-:W-:-:S03]  /*1d550*/  IMAD.MOV.U32 R18, RZ, RZ, R0 ;  /* 0x000000ffff127224 */ /* 0x000fc600078e0000 */
[----:B------:R-:W-:Y:S02]  /*1d560*/  LEA R27, R24, R21, 0x18 ;  /* 0x00000015181b7211 */ /* 0x000fe400078ec0ff */
[----:B------:R-:W5:Y:S01]  /*1d570*/  LDC R19, c[0x0][0x3b0] ;  /* 0x0000ec00ff137b82 */ /* 0x000f620000000800 */
[----:B0-----:R-:W-:-:S04]  /*1d580*/  USHF.L.U32 UR30, UR30, 0x2, URZ ;  /* 0x000000021e1e7899 */ /* 0x001fc800080006ff */
[----:B------:R-:W-:-:S06]  /*1d590*/  ULOP3.LUT UR30, UR30, 0x7ffffffc, URZ, 0xc0, !UPT ;  /* 0x7ffffffc1e1e7892 */ /* 0x000fcc000f8ec0ff */
[----:B-----5:R-:W-:-:S07]  /*1d5a0*/  VIADD R25, R19, UR30 ;  /* 0x0000001e13197c36 */ /* 0x020fce0008000000 */
.L_x_290:
        /* <DEDUP_REMOVED lines=21> */
.L_x_289:
[----:B------:R-:W-:Y:S05]  /*1d700*/  BSYNC.RECONVERGENT B0 ;  /* 0x0000000000007941 */ /* 0x000fea0003800200 */
.L_x_288:
[----:B------:R-:W0:Y:S01]  /*1d710*/  SHFL.DOWN PT, R19, R16, 0x10, 0x1f ;  /* 0x0a001f0010137f89 */ /* 0x000e2200000e0000 */
[----:B------:R-:W-:Y:S02]  /*1d720*/  ISETP.NE.AND P2, PT, R12, RZ, PT ;  /* 0x000000ff0c00720c */ /* 0x000fe40003f45270 */
[----:B------:R-:W-:Y:S01]  /*1d730*/  ISETP.GE.U32.AND P3, PT, R0, UR42, PT ;  /* 0x0000002a00007c0c */ /* 0x000fe2000bf66070 */
        /* <DEDUP_REMOVED lines=10> */
[----:B------:R-:W5:Y:S01]  /*1d7e0*/  SHFL.DOWN PT, R16, R27, 0x4, 0x1f ;  /* 0x08801f001b107f89 */ /* 0x000f6200000e0000 */
[----:B0-----:R-:W-:-:S04]  /*1d7f0*/  IADD3 R17, P0, PT, R18, R21, RZ ;  /* 0x0000001512117210 */ /* 0x001fc80007f1e0ff */
[----:B------:R-:W-:Y:S02]  /*1d800*/  IADD3 R20, P1, PT, RZ, R17, RZ ;  /* 0x00000011ff147210 */ /* 0x000fe40007f3e0ff */
[----:B------:R-:W0:Y:S02]  /*1d810*/  SHFL.DOWN PT, R17, R17, 0x2, 0x1f ;  /* 0x08401f0011117f89 */ /* 0x000e2400000e0000 */
[----:B-----5:R-:W-:Y:S02]  /*1d820*/  IADD3.X R25, PT, PT, R16, RZ, R27, P1, P0 ;  /* 0x000000ff10197210 */ /* 0x020fe40000fe041b */
[----:B------:R-:W-:-:S03]  /*1d830*/  CS2R R26, SRZ ;  /* 0x00000000001a7805 */ /* 0x000fc6000001ff00 */
[----:B------:R-:W5:Y:S01]  /*1d840*/  SHFL.DOWN PT, R16, R25, 0x2, 0x1f ;  /* 0x08401f0019107f89 */ /* 0x000f6200000e0000 */
[----:B0-----:R-:W-:-:S04]  /*1d850*/  IADD3 R20, P0, PT, R17, R20, RZ ;  /* 0x0000001411147210 */ /* 0x001fc80007f1e0ff */
[----:B------:R-:W-:Y:S01]  /*1d860*/  IADD3 R19, P1, PT, RZ, R20, RZ ;  /* 0x00000014ff137210 */ /* 0x000fe20007f3e0ff */
[----:B------:R-:W0:Y:S03]  /*1d870*/  SHFL.DOWN PT, R18, R20, 0x1, 0x1f ;  /* 0x08201f0014127f89 */ /* 0x000e2600000e0000 */
[----:B-----5:R-:W-:-:S05]  /*1d880*/  IADD3.X R21, PT, PT, R16, RZ, R25, P1, P0 ;  /* 0x000000ff10157210 */ /* 0x020fca0000fe0419 */
[----:B------:R-:W5:Y:S01]  /*1d890*/  SHFL.DOWN PT, R16, R21, 0x1, 0x1f ;  /* 0x08201f0015107f89 */ /* 0x000f6200000e0000 */
[----:B0-----:R-:W-:-:S04]  /*1d8a0*/  IADD3 R18, P0, P1, RZ, R19, R18 ;  /* 0x00000013ff127210 */ /* 0x001fc8000791e012 */
[----:B-----5:R-:W-:Y:S02]  /*1d8b0*/  IADD3.X R19, PT, PT, R16, R21, RZ, P0, P1 ;  /* 0x0000001510137210 */ /* 0x020fe400007e24ff */
[----:B------:R0:W0:Y:S01]  /*1d8c0*/  LDS.64 R16, [R23+0x8] ;  /* 0x0000080017107984 */ /* 0x0000220000000a00 */
        /* <DEDUP_REMOVED lines=31> */
.L_x_642:
[----:B0-----:R-:W-:-:S04]  /*1dac0*/  IADD3 R18, P0, P2, RZ, R26, R25 ;  /* 0x0000001aff127210 */ /* 0x001fc80007a1e019 */
[----:B------:R-:W-:-:S05]  /*1dad0*/  IADD3.X R19, PT, PT, R22, R27, RZ, P0, P2 ;  /* 0x0000001b16137210 */ /* 0x000fca00007e44ff */
[----:B------:R0:W-:Y:S04]  /*1dae0*/  @!P1 STS.64 [R23+0x8], R18 ;  /* 0x0000081217009388 */ /* 0x0001e80000000a00 */
.L_x_291:
        /* <DEDUP_REMOVED lines=15> */
.L_x_295:
        /* <DEDUP_REMOVED lines=21> */
.L_x_294:
[----:B------:R-:W-:Y:S05]  /*1dd30*/  BSYNC.RECONVERGENT B0 ;  /* 0x0000000000007941 */ /* 0x000fea0003800200 */
.L_x_293:
        /* <DEDUP_REMOVED lines=11> */
[----:B------:R0:W1:Y:S03]  /*1ddf0*/  SHFL.DOWN PT, R20, R28, 0x4, 0x1f ;  /* 0x08801f001c147f89 */ /* 0x00006600000e0000 */
[----:B-----5:R-:W-:-:S05]  /*1de00*/  IADD3.X R27, PT, PT, R21, RZ, R30, P1, P0 ;  /* 0x000000ff151b7210 */ /* 0x020fca0000fe041e */
[----:B------:R-:W5:Y:S01]  /*1de10*/  SHFL.DOWN PT, R18, R27, 0x4, 0x1f ;  /* 0x08801f001b127f89 */ /* 0x000f6200000e0000 */
[----:B0-----:R-:W-:Y:S02]  /*1de20*/  CS2R R28, SRZ ;  /* 0x00000000001c7805 */ /* 0x001fe4000001ff00 */
[----:B-1----:R-:W-:-:S04]  /*1de30*/  IADD3 R26, P0, PT, R20, R25, RZ ;  /* 0x00000019141a7210 */ /* 0x002fc80007f1e0ff */
[----:B------:R-:W-:Y:S01]  /*1de40*/  IADD3 R22, P1, PT, RZ, R26, RZ ;  /* 0x0000001aff167210 */ /* 0x000fe20007f3e0ff */
[----:B------:R-:W0:Y:S03]  /*1de50*/  SHFL.DOWN PT, R19, R26, 0x2, 0x1f ;  /* 0x08401f001a137f89 */ /* 0x000e2600000e0000 */
[----:B-----5:R-:W-:Y:S02]  /*1de60*/  IADD3.X R25, PT, PT, R18, RZ, R27, P1, P0 ;  /* 0x000000ff12197210 */ /* 0x020fe40000fe041b */
[----:B------:R-:W-:Y:S04]  /*1de70*/  LDS.64 R26, [R23+0x8] ;  /* 0x00000800171a7984 */ /* 0x000fe80000000a00 */
[----:B------:R-:W1:Y:S01]  /*1de80*/  SHFL.DOWN PT, R18, R25, 0x2, 0x1f ;  /* 0x08401f0019127f89 */ /* 0x000e6200000e0000 */
[----:B------:R-:W-:Y:S01]  /*1de90*/  BAR.SYNC.DEFER_BLOCKING 0x0 ;  /* 0x0000000000007b1d */ /* 0x000fe20000010000 */
[----:B0-----:R-:W-:-:S04]  /*1dea0*/  IADD3 R22, P0, PT, R19, R22, RZ ;  /* 0x0000001613167210 */ /* 0x001fc80007f1e0ff */
[----:B------:R-:W-:-:S04]  /*1deb0*/  IADD3 R21, P1, PT, RZ, R22, RZ ;  /* 0x00000016ff157210 */ /* 0x000fc80007f3e0ff */
[----:B-1----:R-:W-:Y:S02]  /*1dec0*/  IADD3.X R20, PT, PT, R18, RZ, R25, P1, P0 ;  /* 0x000000ff12147210 */ /* 0x002fe40000fe0419 */
[----:B------:R-:W0:Y:S04]  /*1ded0*/  SHFL.DOWN PT, R18, R22, 0x1, 0x1f ;  /* 0x08201f0016127f89 */ /* 0x000e2800000e0000 */
        /* <DEDUP_REMOVED lines=11> */
[----:B-1----:R-:W1:Y:S04]  /*1df90*/  SHFL.DOWN PT, R25, R28, 0x10, 0x1f ;  /* 0x0a001f001c197f89 */ /* 0x002e6800000e0000 */
[----:B------:R-:W5:Y:S01]  /*1dfa0*/  SHFL.DOWN PT, R31, R29, 0x10, 0x1f ;  /* 0x0a001f001d1f7f89 */ /* 0x000f6200000e0000 */
[----:B-1----:R-:W-:-:S04]  /*1dfb0*/  IADD3 R22, P0, PT, R25, R28, RZ ;  /* 0x0000001c19167210 */ /* 0x002fc80007f1e0ff */
[----:B------:R-:W-:Y:S01]  /*1dfc0*/  IADD3 R34, P2, PT, RZ, R22, RZ ;  /* 0x00000016ff227210 */ /* 0x000fe20007f5e0ff */
[----:B------:R-:W1:Y:S03]  /*1dfd0*/  SHFL.DOWN PT, R25, R22, 0x8, 0x1f ;  /* 0x09001f0016197f89 */ /* 0x000e6600000e0000 */
[----:B-----5:R-:W-:-:S05]  /*1dfe0*/  IADD3.X R35, PT, PT, R31, RZ, R29, P2, P0 ;  /* 0x000000ff1f237210 */ /* 0x020fca00017e041d */
        /* <DEDUP_REMOVED lines=12> */
[----:B------:R-:W-:Y:S02]  /*1e0b0*/  IADD3 R28, P2, PT, RZ, R25, RZ ;  /* 0x00000019ff1c7210 */ /* 0x000fe40007f5e0ff */
[----:B------:R-:W1:Y:S02]  /*1e0c0*/  SHFL.DOWN PT, R25, R25, 0x1, 0x1f ;  /* 0x08201f0019197f89 */ /* 0x000e6400000e0000 */
[----:B-----5:R-:W-:-:S05]  /*1e0d0*/  IADD3.X R29, PT, PT, R22, RZ, R31, P2, P0 ;  /* 0x000000ff161d7210 */ /* 0x020fca00017e041f */
[----:B------:R0:W0:Y:S04]  /*1e0e0*/  SHFL.DOWN PT, R22, R29, 0x1, 0x1f ;  /* 0x08201f001d167f89 */ /* 0x00002800000e0000 */
.L_x_653:
[----:B01----:R-:W-:-:S04]  /*1e0f0*/  IADD3 R18, P0, P2, RZ, R28, R25 ;  /* 0x0000001cff127210 */ /* 0x003fc80007a1e019 */
[----:B------:R-:W-:-:S05]  /*1e100*/  IADD3.X R19, PT, PT, R22, R29, RZ, P0, P2 ;  /* 0x0000001d16137210 */ /* 0x000fca00007e44ff */
[----:B------:R0:W-:Y:S04]  /*1e110*/  @!P1 STS.64 [R23+0x8], R18 ;  /* 0x0000081217009388 */ /* 0x0001e80000000a00 */
.L_x_296:
        /* <DEDUP_REMOVED lines=15> */
.L_x_300:
        /* <DEDUP_REMOVED lines=21> */
.L_x_299:
[----:B------:R-:W-:Y:S05]  /*1e360*/  BSYNC.RECONVERGENT B0 ;  /* 0x0000000000007941 */ /* 0x000fea0003800200 */
.L_x_298:
[----:B------:R-:W0:Y:S01]  /*1e370*/  SHFL.DOWN PT, R21, R18, 0x10, 0x1f ;  /* 0x0a001f0012157f89 */ /* 0x000e2200000e0000 */
[----:B------:R-:W-:Y:S01]  /*1e380*/  ISETP.NE.AND P2, PT, R12, RZ, PT ;  /* 0x000000ff0c00720c */ /* 0x000fe20003f45270 */
[----:B------:R-:W0:Y:S01]  /*1e390*/  LDCU.64 UR52, c[0x0][0x398] ;  /* 0x00007300ff3477ac */ /* 0x000e220008000a00 */
[----:B------:R-:W-:Y:S01]  /*1e3a0*/  ISETP.GE.U32.AND P3, PT, R0, UR42, PT ;  /* 0x0000002a00007c0c */ /* 0x000fe2000bf66070 */
[----:B------:R-:W5:Y:S01]  /*1e3b0*/  SHFL.DOWN PT, R25, R19, 0x10, 0x1f ;  /* 0x0a001f0013197f89 */ /* 0x000f6200000e0000 */
[----:B0-----:R-:W-:-:S04]  /*1e3c0*/  IADD3 R31, P0, PT, R21, R18, RZ ;  /* 0x00000012151f7210 */ /* 0x001fc80007f1e0ff */
[----:B-1----:R-:W-:Y:S01]  /*1e3d0*/  IADD3 R29, P1, PT, RZ, R31, RZ ;  /* 0x0000001fff1d7210 */ /* 0x002fe20007f3e0ff */
[----:B------:R-:W0:Y:S03]  /*1e3e0*/  SHFL.DOWN PT, R20, R31, 0x8, 0x1f ;  /* 0x09001f001f147f89 */ /* 0x000e2600000e0000 */
[----:B-----5:R-:W-:-:S05]  /*1e3f0*/  IADD3.X R32, PT, PT, R25, RZ, R19, P1, P0 ;  /* 0x000000ff19207210 */ /* 0x020fca0000fe0413 */
[----:B------:R-:W1:Y:S01]  /*1e400*/  SHFL.DOWN PT, R21, R32, 0x8, 0x1f ;  /* 0x09001f0020157f89 */ /* 0x000e6200000e0000 */
[----:B0-----:R-:W-:-:S04]  /*1e410*/  IADD3 R30, P0, PT, R20, R29, RZ ;  /* 0x0000001d141e7210 */ /* 0x001fc80007f1e0ff */
[----:B------:R-:W-:Y:S01]  /*1e420*/  IADD3 R25, P1, PT, RZ, R30, RZ ;  /* 0x0000001eff197210 */ /* 0x000fe20007f3e0ff */
[----:B------:R0:W5:Y:S03]  /*1e430*/  SHFL.DOWN PT, R20, R30, 0x4, 0x1f ;  /* 0x08801f001e147f89 */ /* 0x00016600000e0000 */
[----:B-1----:R-:W-:-:S05]  /*1e440*/  IADD3.X R29, PT, PT, R21, RZ, R32, P1, P0 ;  /* 0x000000ff151d7210 */ /* 0x002fca0000fe0420 */
[----:B------:R-:W1:Y:S01]  /*1e450*/  SHFL.DOWN PT, R18, R29, 0x4, 0x1f ;  /* 0x08801f001d127f89 */ /* 0x000e6200000e0000 */
[----:B0-----:R-:W-:Y:S02]  /*1e460*/  CS2R R30, SRZ ;  /* 0x00000000001e7805 */ /* 0x001fe4000001ff00 */
[----:B-----5:R-:W-:-:S04]  /*1e470*/  IADD3 R28, P0, PT, R20, R25, RZ ;  /* 0x00000019141c7210 */ /* 0x020fc80007f1e0ff */
[----:B------:R-:W-:Y:S01]  /*1e480*/  IADD3 R22, P1, PT, RZ, R28, RZ ;  /* 0x0000001cff167210 */ /* 0x000fe20007f3e0ff */
[----:B------:R-:W0:Y:S03]  /*1e490*/  SHFL.DOWN PT, R19, R28, 0x2, 0x1f ;  /* 0x08401f001c137f89 */ /* 0x000e2600000e0000 */
[----:B-1----:R-:W-:Y:S02]  /*1e4a0*/  IADD3.X R25, PT, PT, R18, RZ, R29, P1, P0 ;  /* 0x000000ff12197210 */ /* 0x002fe40000fe041d */
        /* <DEDUP_REMOVED lines=39> */
[----:B------:R1:W0:Y:S04]  /*1e720*/  SHFL.DOWN PT, R22, R25, 0x1, 0x1f ;  /* 0x08201f0019167f89 */ /* 0x00022800000e0000 */
.L_x_664:
[----:B0-----:R-:W-:-:S04]  /*1e730*/  IADD3 R4, P0, P2, RZ, R5, R4 ;  /* 0x00000005ff047210 */ /* 0x001fc80007a1e004 */
[----:B------:R-:W-:-:S05]  /*1e740*/  IADD3.X R5, PT, PT, R22, R25, RZ, P0, P2 ;  /* 0x0000001916057210 */ /* 0x000fca00007e44ff */
[----:B------:R0:W-:Y:S04]  /*1e750*/  @!P1 STS.64 [R23+0x8], R4 ;  /* 0x0000080417009388 */ /* 0x0001e80000000a00 */
.L_x_301:
[----:B------:R-:W-:Y:S01]  /*1e760*/  ISETP.GT.U32.AND P0, PT, R0, 0xff, PT ;  /* 0x000000ff0000780c */ /* 0x000fe20003f04070 */
[----:B------:R-:W-:Y:S05]  /*1e770*/  WARPSYNC.ALL ;  /* 0x0000000000007948 */ /* 0x000fea0003800000 */
[----:B------:R-:W-:Y:S06]  /*1e780*/  BAR.SYNC.DEFER_BLOCKING 0x0 ;  /* 0x0000000000007b1d */ /* 0x000fec0000010000 */
[----:B------:R-:W-:Y:S04]  /*1e790*/  BSSY.RECONVERGENT B0, `(.L_x_303) ;  /* 0x000013e000007945 */ /* 0x000fe80003800200 */
[----:B------:R-:W-:Y:S05]  /*1e7a0*/  @P0 BRA `(.L_x_304) ;  /* 0x0000001000f00947 */ /* 0x000fea0003800000 */
[----:B0-----:R0:W0:Y:S02]  /*1e7b0*/  LDS.64 R4, [R23+0x8] ;  /* 0x0000080017047984 */ /* 0x0010240000000a00 */
.L_x_306:
[----:B------:R-:W5:Y:S01]  /*1e7c0*/  S2UR UR31, SR_CgaCtaId ;  /* 0x00000000001f79c3 */ /* 0x000f620000008800 */
[----:B------:R-:W-:Y:S01]  /*1e7d0*/  UMOV UR30, 0x400 ;  /* 0x00000400001e7882 */ /* 0x000fe20000000000 */
[----:B------:R-:W-:Y:S01]  /*1e7e0*/  CS2R R44, SRZ ;  /* 0x00000000002c7805 */ /* 0x000fe2000001ff00 */
[----:B------:R-:W-:Y:S01]  /*1e7f0*/  IMAD.U32 R13, RZ, RZ, UR30 ;  /* 0x0000001eff0d7e24 */ /* 0x000fe2000f8e00ff */
[----:B0-----:R-:W-:Y:S02]  /*1e800*/  CS2R R34, SRZ ;  /* 0x0000000000227805 */ /* 0x001fe4000001ff00 */
[----:B0-----:R-:W-:Y:S02]  /*1e810*/  CS2R R22, SRZ ;  /* 0x0000000000167805 */ /* 0x001fe4000001ff00 */
[----:B-1----:R-:W-:Y:S01]  /*1e820*/  CS2R R30, SRZ ;  /* 0x00000000001e7805 */ /* 0x002fe2000001ff00 */
[----:B------:R-:W-:Y:S01]  /*1e830*/  VIADD R25, R13, 0x110 ;  /* 0x000001100d197836 */ /* 0x000fe20000000000 */
[----:B------:R-:W-:Y:S01]  /*1e840*/  CS2R R18, SRZ ;  /* 0x0000000000127805 */ /* 0x000fe2000001ff00 */
[----:B------:R-:W-:Y:S01]  /*1e850*/  IMAD.MOV.U32 R12, RZ, RZ, RZ ;  /* 0x000000ffff0c7224 */ /* 0x000fe200078e00ff */
[----:B------:R-:W-:-:S02]  /*1e860*/  CS2R R32, SRZ ;  /* 0x0000000000207805 */ /* 0x000fc4000001ff00 */
[----:B------:R-:W-:Y:S02]  /*1e870*/  CS2R R20, SRZ ;  /* 0x0000000000147805 */ /* 0x000fe4000001ff00 */
[----:B------:R-:W-:Y:S01]  /*1e880*/  CS2R R42, SRZ ;  /* 0x00000000002a7805 */ /* 0x000fe2000001ff00 */
[----:B-----5:R-:W-:-:S05]  /*1e890*/  IMAD.U32 R24, RZ, RZ, UR31 ;  /* 0x0000001fff187e24 */ /* 0x020fca000f8e00ff */
[----:B------:R-:W-:-:S07]  /*1e8a0*/  LEA R25, R24, R25, 0x18 ;  /* 0x0000001918197211 */ /* 0x000fce00078ec0ff */
.L_x_305:
[----:B------:R-:W-:-:S05]  /*1e8b0*/  IMAD R46, R45, 0x100, R0 ;  /* 0x000001002d2e7824 */ /* 0x000fca00078e0200 */
[----:B------:R-:W-:-:S05]  /*1e8c0*/  IADD3 R46, P0, PT, R46, UR52, RZ ;  /* 0x000000342e2e7c10 */ /* 0x000fca000ff1e0ff */
[----:B------:R-:W-:-:S05]  /*1e8d0*/  IMAD.X R47, RZ, RZ, UR53, P0 ;  /* 0x00000035ff2f7e24 */ /* 0x000fca00080e06ff */
[----:B------:R-:W5:Y:S04]  /*1e8e0*/  LDG.E.U8.CONSTANT R49, desc[UR38][R46.64+0x560aa0] ;  /* 0x560aa0262e317981 */ /* 0x000f68000c1e9100 */
[----:B------:R0:W5:Y:S01]  /*1e8f0*/  LDG.E.U8.CONSTANT R50, desc[UR38][R46.64+0x5609a0] ;  /* 0x5609a0262e327981 */ /* 0x000162000c1e9100 */
[----:B------:R-:W-:Y:S02]  /*1e900*/  IMAD.IADD R48, R25, 0x1, R45 ;  /* 0x0000000119307824 */ /* 0x000fe400078e022d */
[----:B------:R-:W-:Y:S02]  /*1e910*/  IMAD.MOV.U32 R60, RZ, RZ, 0x5410 ;  /* 0x00005410ff3c7424 */ /* 0x000fe400078e00ff */
[----:B------:R-:W-:Y:S01]  /*1e920*/  VIADD R45, R45, 0x2 ;  /* 0x000000022d2d7836 */ /* 0x000fe20000000000 */
[----:B------:R-:W0:Y:S04]  /*1e930*/  LDS.U16 R51, [R48] ;  /* 0x0000000030337984 */ /* 0x000e280000000400 */
[----:B------:R-:W1:Y:S04]  /*1e940*/  LDS.U16 R52, [R48+0x550] ;  /* 0x0005500030347984 */ /* 0x000e680000000400 */
[----:B------:R-:W2:Y:S04]  /*1e950*/  LDS.U16 R53, [R48+0xaa0] ;  /* 0x000aa00030357984 */ /* 0x000ea80000000400 */
[----:B------:R-:W-:Y:S04]  /*1e960*/  LDS.U16 R54, [R48+0xff0] ;  /* 0x000ff00030367984 */ /* 0x000fe80000000400 */
[----:B------:R-:W-:Y:S04]  /*1e970*/  LDS.U16 R55, [R48+0x1540] ;  /* 0x0015400030377984 */ /* 0x000fe80000000400 */
[----:B------:R-:W3:Y:S04]  /*1e980*/  LDS.U16 R56, [R48+0x1a90] ;  /* 0x001a900030387984 */ /* 0x000ee80000000400 */
[----:B------:R-:W-:Y:S04]  /*1e990*/  LDS.U16 R57, [R48+0x1fe0] ;  /* 0x001fe00030397984 */ /* 0x000fe80000000400 */
        /* <DEDUP_REMOVED lines=8> */
[C---:B--2---:R-:W-:Y:S02]  /*1ea20*/  PRMT R47, R53.reuse, 0x8880, RZ ;  /* 0x00008880352f7816 */ /* 0x044fe400000000ff */
[----:B----4-:R-:W-:Y:S02]  /*1ea30*/  PRMT R48, R53, 0x9991, RZ ;  /* 0x0000999135307816 */ /* 0x010fe400000000ff */
[----:B------:R-:W-:Y:S02]  /*1ea40*/  PRMT R47, R47, 0x7710, RZ ;  /* 0x000077102f2f7816 */ /* 0x000fe400000000ff */
[----:B------:R-:W-:Y:S02]  /*1ea50*/  PRMT R48, R48, 0x7710, RZ ;  /* 0x0000771030307816 */ /* 0x000fe400000000ff */
[----:B---3--:R-:W-:Y:S02]  /*1ea60*/  PRMT R53, R56, 0x9991, RZ ;  /* 0x0000999138357816 */ /* 0x008fe400000000ff */
[----:B------:R-:W-:-:S02]  /*1ea70*/  PRMT R48, R47, 0x5410, R48 ;  /* 0x000054102f307816 */ /* 0x000fc40000000030 */
[----:B------:R-:W-:Y:S02]  /*1ea80*/  PRMT R47, R54, 0x9991, RZ ;  /* 0x00009991362f7816 */ /* 0x000fe400000000ff */
[----:B------:R-:W-:Y:S02]  /*1ea90*/  PRMT R53, R53, 0x7710, RZ ;  /* 0x0000771035357816 */ /* 0x000fe400000000ff */
[----:B------:R-:W-:Y:S02]  /*1eaa0*/  PRMT R47, R47, 0x7710, RZ ;  /* 0x000077102f2f7816 */ /* 0x000fe400000000ff */
[----:B-----5:R-:W-:Y:S02]  /*1eab0*/  PRMT R49, R50, 0x3340, R49 ;  /* 0x0000334032317816 */ /* 0x020fe40000000031 */
[----:B------:R-:W-:Y:S02]  /*1eac0*/  PRMT R50, R52, 0x8880, RZ ;  /* 0x0000888034327816 */ /* 0x000fe400000000ff */
[----:B------:R-:W-:-:S02]  /*1ead0*/  PRMT R49, R49, R60, UR24 ;  /* 0x0000001831317e16 */ /* 0x000fc4000800003c */
[----:B------:R-:W-:Y:S02]  /*1eae0*/  PRMT R50, R50, 0x7710, RZ ;  /* 0x0000771032327816 */ /* 0x000fe400000000ff */
[----:B------:R-:W-:Y:S01]  /*1eaf0*/  PRMT R52, R56, 0x8880, RZ ;  /* 0x0000888038347816 */ /* 0x000fe200000000ff */
[-C--:B------:R-:W-:Y:S01]  /*1eb00*/  IDP.2A.LO.S16.S8 R46, R46, R49.reuse, RZ ;  /* 0x000000312e2e7226 */ /* 0x080fe200000016ff */
[----:B------:R-:W-:Y:S01]  /*1eb10*/  PRMT R50, R50, 0x5410, R51 ;  /* 0x0000541032327816 */ /* 0x000fe20000000033 */
[-C--:B------:R-:W-:Y:S01]  /*1eb20*/  IDP.2A.LO.S16.S8 R48, R48, R49.reuse, RZ ;  /* 0x0000003130307226 */ /* 0x080fe200000016ff */
        /* <DEDUP_REMOVED lines=44> */
[----:B------:R-:W0:Y:S01]  /*1edf0*/  S2UR UR30, SR_CTAID.X ;  /* 0x00000000001e79c3 */ /* 0x000e220000002500 */
[----:B------:R-:W-:-:S07]  /*1ee00*/  IMAD.IADD R25, R25, 0x1, R0 ;  /* 0x0000000119197824 */ /* 0x000fce00078e0200 */
[----:B------:R-:W1:Y:S01]  /*1ee10*/  LDC R45, c[0x0][0x3b0] ;  /* 0x0000ec00ff2d7b82 */ /* 0x000e620000000800 */
[----:B0-----:R-:W-:-:S04]  /*1ee20*/  USHF.L.U32 UR30, UR30, 0x2, URZ ;  /* 0x000000021e1e7899 */ /* 0x001fc800080006ff */
[----:B------:R-:W-:Y:S01]  /*1ee30*/  ULOP3.LUT UR30, UR30, 0x7ffffffc, URZ, 0xc0, !UPT ;  /* 0x7ffffffc1e1e7892 */ /* 0x000fe2000f8ec0ff */
[----:B-1----:R-:W-:-:S05]  /*1ee40*/  IMAD R45, R0, -0x61c88647, R45 ;  /* 0x9e3779b9002d7824 */ /* 0x002fca00078e022d */
[----:B------:R-:W-:-:S05]  /*1ee50*/  VIADD R45, R45, UR30 ;  /* 0x0000001e2d2d7c36 */ /* 0x000fca0008000000 */
[----:B------:R-:W0:Y:S01]  /*1ee60*/  LDCU UR30, c[0x0][0x360] ;  /* 0x00006c00ff1e77ac */ /* 0x000e220008000800 */
        /* <DEDUP_REMOVED lines=12> */
[----:B------:R-:W-:Y:S01]  /*1ef30*/  LOP3.LUT R45, R45, R50, RZ, 0x3c, !PT ;  /* 0x000000322d2d7212 */ /* 0x000fe200078e3cff */
[----:B0-----:R-:W-:Y:S01]  /*1ef40*/  VIADD R0, R0, UR30 ;  /* 0x0000001e00007c36 */ /* 0x001fe20008000000 */
        /* <DEDUP_REMOVED lines=29> */
[----:B------:R-:W-:-:S02]  /*1f120*/  LOP3.LUT R48, R52, 0x1, RZ, 0xc0, !PT ;  /* 0x0000000134307812 */ /* 0x000fc400078ec0ff */
[----:B------:R-:W-:Y:S02]  /*1f130*/  ISETP.NE.U32.AND P2, PT, R46, 0x1, PT ;  /* 0x000000012e00780c */ /* 0x000fe40003f45070 */
[----:B------:R-:W-:Y:S02]  /*1f140*/  LOP3.LUT R51, R47, 0x1f, RZ, 0xc0, !PT ;  /* 0x0000001f2f337812 */ /* 0x000fe400078ec0ff */
[----:B------:R-:W-:Y:S02]  /*1f150*/  ISETP.NE.U32.AND P3, PT, R48, 0x1, PT ;  /* 0x000000013000780c */ /* 0x000fe40003f65070 */
[----:B------:R-:W-:Y:S01]  /*1f160*/  SHF.R.U32.HI R49, RZ, 0x1, R49 ;  /* 0x00000001ff317819 */ /* 0x000fe20000011631 */
[----:B------:R-:W-:Y:S01]  /*1f170*/  @P1 IMAD.MOV R51, RZ, RZ, -R51 ;  /* 0x000000ffff331224 */ /* 0x000fe200078e0a33 */
[----:B------:R-:W-:Y:S02]  /*1f180*/  SHF.R.U32.HI R45, RZ, 0x1, R45 ;  /* 0x00000001ff2d7819 */ /* 0x000fe4000001162d */
[----:B------:R-:W-:Y:S01]  /*1f190*/  SHF.R.U32.HI R52, RZ, 0x1, R52 ;  /* 0x00000001ff347819 */ /* 0x000fe20000011634 */
[----:B------:R-:W-:Y:S01]  /*1f1a0*/  IMAD R48, R15, R51, RZ ;  /* 0x000000330f307224 */ /* 0x000fe200078e02ff */
[----:B------:R-:W-:-:S02]  /*1f1b0*/  LOP3.LUT R53, R49, 0x1f, RZ, 0xc0, !PT ;  /* 0x0000001f31357812 */ /* 0x000fc400078ec0ff */
[----:B------:R-:W-:Y:S02]  /*1f1c0*/  LOP3.LUT R45, R45, 0x1f, RZ, 0xc0, !PT ;  /* 0x0000001f2d2d7812 */ /* 0x000fe400078ec0ff */
[----:B------:R-:W-:Y:S01]  /*1f1d0*/  LOP3.LUT R55, R52, 0x1f, RZ, 0xc0, !PT ;  /* 0x0000001f34377812 */ /* 0x000fe200078ec0ff */
[----:B------:R-:W-:Y:S01]  /*1f1e0*/  @P2 IMAD.MOV R53, RZ, RZ, -R53 ;  /* 0x000000ffff352224 */ /* 0x000fe200078e0a35 */
[----:B------:R-:W-:Y:S01]  /*1f1f0*/  SHF.R.S32.HI R47, RZ, 0x1f, R51 ;  /* 0x0000001fff2f7819 */ /* 0x000fe20000011433 */
[----:B------:R-:W-:Y:S02]  /*1f200*/  IMAD.MOV R46, RZ, RZ, -R45 ;  /* 0x000000ffff2e7224 */ /* 0x000fe400078e0a2d */
[----:B------:R-:W-:Y:S01]  /*1f210*/  @P3 IMAD.MOV R55, RZ, RZ, -R55 ;  /* 0x000000ffff373224 */ /* 0x000fe200078e0a37 */
[----:B------:R-:W-:Y:S01]  /*1f220*/  SHF.R.S32.HI R49, RZ, 0x1f, R53 ;  /* 0x0000001fff317819 */ /* 0x000fe20000011435 */
[----:B------:R-:W-:Y:S02]  /*1f230*/  IMAD R59, R14, R47, R48 ;  /* 0x0000002f0e3b7224 */ /* 0x000fe400078e0230 */
[-C--:B------:R-:W-:Y:S01]  /*1f240*/  IMAD R48, R17, R53.reuse, RZ ;  /* 0x0000003511307224 */ /* 0x080fe200078e02ff */
[----:B------:R-:W-:Y:S01]  /*1f250*/  SHF.R.S32.HI R57, RZ, 0x1f, R55 ;  /* 0x0000001fff397819 */ /* 0x000fe20000011437 */
[----:B------:R-:W-:-:S02]  /*1f260*/  IMAD R50, R27, R53, RZ ;  /* 0x000000351b327224 */ /* 0x000fc400078e02ff */
[----:B------:R-:W-:Y:S02]  /*1f270*/  @P0 IMAD.MOV.U32 R45, RZ, RZ, R46 ;  /* 0x000000ffff2d0224 */ /* 0x000fe400078e002e */
[----:B------:R-:W-:Y:S02]  /*1f280*/  IMAD R46, R11, R51, RZ ;  /* 0x000000330b2e7224 */ /* 0x000fe400078e02ff */
[-C--:B------:R-:W-:Y:S02]  /*1f290*/  IMAD R52, R29, R55.reuse, RZ ;  /* 0x000000371d347224 */ /* 0x080fe400078e02ff */
[----:B------:R-:W-:Y:S02]  /*1f2a0*/  IMAD R54, R5, R55, RZ ;  /* 0x0000003705367224 */ /* 0x000fe400078e02ff */
[-C--:B------:R-:W-:Y:S02]  /*1f2b0*/  IMAD R65, R16, R49.reuse, R48 ;  /* 0x0000003110417224 */ /* 0x080fe400078e0230 */
[----:B------:R-:W-:-:S02]  /*1f2c0*/  IMAD R61, R26, R49, R50 ;  /* 0x000000311a3d7224 */ /* 0x000fc400078e0232 */
[----:B------:R-:W-:-:S04]  /*1f2d0*/  IMAD.WIDE.U32 R48, R26, R53, RZ ;  /* 0x000000351a307225 */ /* 0x000fc800078e00ff */
[----:B------:R-:W-:Y:S01]  /*1f2e0*/  IMAD R63, R10, R47, R46 ;  /* 0x0000002f0a3f7224 */ /* 0x000fe200078e022e */
[----:B------:R-:W-:Y:S01]  /*1f2f0*/  IADD3 R66, P0, PT, RZ, -R48, RZ ;  /* 0x80000030ff427210 */ /* 0x000fe20007f1e0ff */
[----:B------:R-:W-:-:S04]  /*1f300*/  IMAD.WIDE.U32 R46, R14, R51, RZ ;  /* 0x000000330e2e7225 */ /* 0x000fc800078e00ff */
[-C--:B------:R-:W-:Y:S01]  /*1f310*/  IMAD R67, R28, R57.reuse, R52 ;  /* 0x000000391c437224 */ /* 0x080fe200078e0234 */
[----:B------:R-:W-:Y:S01]  /*1f320*/  IADD3 R64, P1, PT, RZ, -R46, RZ ;  /* 0x8000002eff407210 */ /* 0x000fe20007f3e0ff */
[----:B------:R-:W-:Y:S02]  /*1f330*/  IMAD R69, R4, R57, R54 ;  /* 0x0000003904457224 */ /* 0x000fe400078e0236 */
[----:B------:R-:W-:Y:S01]  /*1f340*/  IMAD.IADD R57, R49, 0x1, R61 ;  /* 0x0000000131397824 */ /* 0x000fe200078e023d */
[----:B------:R-:W-:Y:S01]  /*1f350*/  SHF.R.S32.HI R49, RZ, 0x1f, R45 ;  /* 0x0000001fff317819 */ /* 0x000fe2000001142d */
[-C--:B------:R-:W-:Y:S02]  /*1f360*/  IMAD R48, R7, R45.reuse, RZ ;  /* 0x0000002d07307224 */ /* 0x080fe400078e02ff */
[----:B------:R-:W-:Y:S02]  /*1f370*/  IMAD R50, R9, R45, RZ ;  /* 0x0000002d09327224 */ /* 0x000fe400078e02ff */
[----:B------:R-:W-:-:S02]  /*1f380*/  IMAD.IADD R58, R47, 0x1, R59 ;  /* 0x000000012f3a7824 */ /* 0x000fc400078e023b */
[----:B------:R-:W-:-:S04]  /*1f390*/  IMAD.WIDE.U32 R46, R4, R55, RZ ;  /* 0x00000037042e7225 */ /* 0x000fc800078e00ff */
[-C--:B------:R-:W-:Y:S01]  /*1f3a0*/  IMAD R61, R6, R49.reuse, R48 ;  /* 0x00000031063d7224 */ /* 0x080fe200078e0230 */
[----:B------:R-:W-:Y:S01]  /*1f3b0*/  IADD3 R68, P2, PT, RZ, -R46, RZ ;  /* 0x8000002eff447210 */ /* 0x000fe20007f5e0ff */
[C---:B------:R-:W-:Y:S02]  /*1f3c0*/  IMAD R59, R8.reuse, R49, R50 ;  /* 0x00000031083b7224 */ /* 0x040fe400078e0232 */
[----:B------:R-:W-:-:S04]  /*1f3d0*/  IMAD.WIDE.U32 R48, R8, R45, RZ ;  /* 0x0000002d08307225 */ /* 0x000fc800078e00ff */
[----:B------:R-:W-:Y:S01]  /*1f3e0*/  IMAD.WIDE.U32 R50, R10, R51, RZ ;  /* 0x000000330a327225 */ /* 0x000fe200078e00ff */
[----:B------:R-:W-:-:S03]  /*1f3f0*/  IADD3 R62, P3, PT, RZ, -R48, RZ ;  /* 0x80000030ff3e7210 */ /* 0x000fc60007f7e0ff */
[----:B------:R-:W-:Y:S02]  /*1f400*/  IMAD.IADD R56, R47, 0x1, R69 ;  /* 0x000000012f387824 */ /* 0x000fe400078e0245 */
[----:B------:R-:W-:-:S04]  /*1f410*/  IMAD.WIDE.U32 R52, R16, R53, RZ ;  /* 0x0000003510347225 */ /* 0x000fc800078e00ff */
[----:B------:R-:W-:-:S04]  /*1f420*/  IMAD.WIDE.U32 R46, R6, R45, RZ ;  /* 0x0000002d062e7225 */ /* 0x000fc800078e00ff */
[----:B------:R-:W-:Y:S02]  /*1f430*/  IMAD.IADD R59, R49, 0x1, R59 ;  /* 0x00000001313b7824 */ /* 0x000fe400078e023b */
[----:B------:R-:W-:Y:S02]  /*1f440*/  IMAD.IADD R49, R51, 0x1, R63 ;  /* 0x0000000133317824 */ /* 0x000fe400078e023f */
[----:B------:R-:W-:-:S03]  /*1f450*/  IMAD.WIDE.U32 R54, R28, R55, RZ ;  /* 0x000000371c367225 */ /* 0x000fc600078e00ff */
[----:B------:R-:W-:Y:S01]  /*1f460*/  SHF.R.S64 R51, R50, 0x8, R49 ;  /* 0x0000000832337819 */ /* 0x000fe20000001031 */
[----:B------:R-:W-:Y:S02]  /*1f470*/  IMAD.IADD R48, R53, 0x1, R65 ;  /* 0x0000000135307824 */ /* 0x000fe400078e0241 */
[----:B------:R-:W-:Y:S02]  /*1f480*/  IMAD.IADD R60, R47, 0x1, R61 ;  /* 0x000000012f3c7824 */ /* 0x000fe400078e023d */
[----:B------:R-:W-:Y:S01]  /*1f490*/  IMAD.IADD R45, R55, 0x1, R67 ;  /* 0x00000001372d7824 */ /* 0x000fe200078e0243 */
[----:B------:R-:W-:Y:S01]  /*1f4a0*/  SHF.R.S64 R53, R52, 0x8, R48 ;  /* 0x0000000834357819 */ /* 0x000fe20000001030 */
[----:B------:R-:W-:Y:S01]  /*1f4b0*/  IMAD.X R61, RZ, RZ, ~R58, P1 ;  /* 0x000000ffff3d7224 */ /* 0x000fe200008e0e3a */
[----:B------:R-:W-:Y:S01]  /*1f4c0*/  SHF.R.S64 R47, R46, 0x8, R60 ;  /* 0x000000082e2f7819 */ /* 0x000fe2000000103c */
[----:B------:R-:W-:Y:S01]  /*1f4d0*/  IMAD.X R57, RZ, RZ, ~R57, P0 ;  /* 0x000000ffff397224 */ /* 0x000fe200000e0e39 */
[----:B------:R-:W-:Y:S01]  /*1f4e0*/  IADD3 R46, P6, PT, R51, R44, RZ ;  /* 0x0000002c332e7210 */ /* 0x000fe20007fde0ff */
[----:B------:R-:W-:Y:S01]  /*1f4f0*/  IMAD.X R59, RZ, RZ, ~R59, P3 ;  /* 0x000000ffff3b7224 */ /* 0x000fe200018e0e3b */
[----:B------:R-:W-:Y:S01]  /*1f500*/  SHF.R.S64 R55, R54, 0x8, R45 ;  /* 0x0000000836377819 */ /* 0x000fe2000000102d */
[----:B------:R-:W-:Y:S01]  /*1f510*/  IMAD.X R56, RZ, RZ, ~R56, P2 ;  /* 0x000000ffff387224 */ /* 0x000fe200010e0e38 */
[----:B------:R-:W-:-:S02]  /*1f520*/  IADD3 R44, P4, PT, R53, R32, RZ ;  /* 0x00000020352c7210 */ /* 0x000fc40007f9e0ff */
[----:B------:R-:W-:Y:S02]  /*1f530*/  SHF.R.S64 R32, R64, 0x8, R61 ;  /* 0x0000000840207819 */ /* 0x000fe4000000103d */
[----:B------:R-:W-:Y:S02]  /*1f540*/  LEA.HI.X.SX32 R49, R49, R43, 0x18, P6 ;  /* 0x0000002b31317211 */ /* 0x000fe400030fc6ff */
[----:B------:R-:W-:Y:S02]  /*1f550*/  SHF.R.S64 R43, R66, 0x8, R57 ;  /* 0x00000008422b7819 */ /* 0x000fe40000001039 */
[----:B------:R-:W-:Y:S02]  /*1f560*/  IADD3 R30, P5, PT, R55, R30, RZ ;  /* 0x0000001e371e7210 */ /* 0x000fe40007fbe0ff */
[----:B------:R-:W-:Y:S02]  /*1f570*/  IADD3 R50, P1, PT, R47, R42, RZ ;  /* 0x0000002a2f327210 */ /* 0x000fe40007f3e0ff */
[----:B------:R-:W-:-:S02]  /*1f580*/  IADD3 R42, P0, PT, R32, R31, RZ ;  /* 0x0000001f202a7210 */ /* 0x000fc40007f1e0ff */
[----:B------:R-:W-:Y:S02]  /*1f590*/  IADD3 R32, P3, PT, R43, R18, RZ ;  /* 0x000000122b207210 */ /* 0x000fe40007f7e0ff */
[----:B------:R-:W-:Y:S02]  /*1f5a0*/  LEA.HI.X.SX32 R47, R48, R35, 0x18, P4 ;  /* 0x00000023302f7211 */ /* 0x000fe400020fc6ff */
[----:B------:R-:W-:Y:S02]  /*1f5b0*/  SHF.R.S64 R18, R62, 0x8, R59 ;  /* 0x000000083e127819 */ /* 0x000fe4000000103b */
[----:B------:R-:W-:Y:S02]  /*1f5c0*/  LEA.HI.X.SX32 R35, R45, R12, 0x18, P5 ;  /* 0x0000000c2d237211 */ /* 0x000fe400028fc6ff */
[----:B------:R-:W-:Y:S02]  /*1f5d0*/  IADD3 R45, P2, PT, R18, R19, RZ ;  /* 0x00000013122d7210 */ /* 0x000fe40007f5e0ff */
[----:B------:R-:W-:-:S02]  /*1f5e0*/  SHF.R.S64 R31, R68, 0x8, R56 ;  /* 0x00000008441f7819 */ /* 0x000fc40000001038 */
[--C-:B------:R-:W-:Y:S02]  /*1f5f0*/  SHF.R.S64 R19, R30, 0x8, R35.reuse ;  /* 0x000000081e137819 */ /* 0x100fe40000001023 */
[----:B------:R-:W-:Y:S02]  /*1f600*/  LEA.HI.X.SX32 R51, R60, R21, 0x18, P1 ;  /* 0x000000153c337211 */ /* 0x000fe400008fc6ff */
[----:B------:R-:W-:Y:S02]  /*1f610*/  LEA.HI.X.SX32 R21, R57, R22, 0x18, P3 ;  /* 0x0000001639157211 */ /* 0x000fe400018fc6ff */
[----:B------:R-:W-:Y:S02]  /*1f620*/  IADD3 R12, P4, PT, R31, R34, RZ ;  /* 0x000000221f0c7210 */ /* 0x000fe40007f9e0ff */
[----:B------:R-:W-:Y:S02]  /*1f630*/  SHF.R.S32.HI R18, RZ, 0x8, R35 ;  /* 0x00000008ff127819 */ /* 0x000fe40000011423 */
[----:B------:R-:W-:-:S02]  /*1f640*/  ISETP.GT.U32.AND P3, PT, R19, -0x7f, PT ;  /* 0xffffff811300780c */ /* 0x000fc40003f64070 */
[----:B------:R-:W-:Y:S02]  /*1f650*/  SHF.R.S64 R34, R46, 0x8, R49 ;  /* 0x000000082e227819 */ /* 0x000fe40000001031 */
[----:B------:R-:W-:Y:S02]  /*1f660*/  SHF.R.S64 R22, R44, 0x8, R47 ;  /* 0x000000082c167819 */ /* 0x000fe4000000102f */
[----:B------:R-:W-:Y:S02]  /*1f670*/  LEA.HI.X.SX32 R31, R61, R20, 0x18, P0 ;  /* 0x000000143d1f7211 */ /* 0x000fe400000fc6ff */
[----:B------:R-:W-:Y:S02]  /*1f680*/  ISETP.GT.AND.EX P3, PT, R18, -0x1, PT, P3 ;  /* 0xffffffff1200780c */ /* 0x000fe40003f64330 */
[----:B------:R-:W-:Y:S02]  /*1f690*/  SHF.R.S32.HI R43, RZ, 0x8, R49 ;  /* 0x00000008ff2b7819 */ /* 0x000fe40000011431 */
[----:B------:R-:W-:-:S02]  /*1f6a0*/  SHF.R.S32.HI R20, RZ, 0x8, R47 ;  /* 0x00000008ff147819 */ /* 0x000fc4000001142f */
[----:B------:R-:W-:Y:S02]  /*1f6b0*/  ISETP.GT.U32.AND P0, PT, R34, -0x7f, PT ;  /* 0xffffff812200780c */ /* 0x000fe40003f04070 */
[----:B------:R-:W-:Y:S02]  /*1f6c0*/  ISETP.GT.U32.AND P1, PT, R22, -0x7f, PT ;  /* 0xffffff811600780c */ /* 0x000fe40003f24070 */
[----:B------:R-:W-:Y:S02]  /*1f6d0*/  SEL R19, R19, 0xffffff81, P3 ;  /* 0xffffff8113137807 */ /* 0x000fe40001800000 */
[----:B------:R-:W-:Y:S02]  /*1f6e0*/  ISETP.GT.AND.EX P0, PT, R43, -0x1, PT, P0 ;  /* 0xffffffff2b00780c */ /* 0x000fe40003f04300 */
[----:B------:R-:W-:Y:S02]  /*1f6f0*/  ISETP.GT.AND.EX P1, PT, R20, -0x1, PT, P1 ;  /* 0xffffffff1400780c */ /* 0x000fe40003f24310 */
[----:B------:R-:W-:-:S02]  /*1f700*/  SEL R18, R18, 0xffffffff, P3 ;  /* 0xffffffff12127807 */ /* 0x000fc40001800000 */
[----:B------:R-:W-:Y:S02]  /*1f710*/  ISETP.LT.U32.AND P3, PT, R19, 0x7f, PT ;  /* 0x0000007f1300780c */ /* 0x000fe40003f61070 */
[----:B------:R-:W-:Y:S02]  /*1f720*/  SEL R34, R34, 0xffffff81, P0 ;  /* 0xffffff8122227807 */ /* 0x000fe40000000000 */
[----:B------:R-:W-:Y:S02]  /*1f730*/  SEL R22, R22, 0xffffff81, P1 ;  /* 0xffffff8116167807 */ /* 0x000fe40000800000 */
[----:B------:R-:W-:Y:S02]  /*1f740*/  SHF.R.S64 R35, R50, 0x8, R51 ;  /* 0x0000000832237819 */ /* 0x000fe40000001033 */
[----:B------:R-:W-:Y:S02]  /*1f750*/  LEA.HI.X.SX32 R44, R59, R33, 0x18, P2 ;  /* 0x000000213b2c7211 */ /* 0x000fe400010fc6ff */
[----:B------:R-:W-:-:S02]  /*1f760*/  SEL R30, R43, 0xffffffff, P0 ;  /* 0xffffffff2b1e7807 */ /* 0x000fc40000000000 */
[----:B------:R-:W-:Y:S02]  /*1f770*/  SEL R20, R20, 0xffffffff, P1 ;  /* 0xffffffff14147807 */ /* 0x000fe40000800000 */
[----:B------:R-:W-:Y:S02]  /*1f780*/  ISETP.LT.AND.EX P2, PT, R18, RZ, PT, P3 ;  /* 0x000000ff1200720c */ /* 0x000fe40003f41330 */
[----:B------:R-:W-:Y:S02]  /*1f790*/  ISETP.LT.U32.AND P1, PT, R34, 0x7f, PT ;  /* 0x0000007f2200780c */ /* 0x000fe40003f21070 */
[----:B------:R-:W-:Y:S02]  /*1f7a0*/  ISETP.LT.U32.AND P0, PT, R22, 0x7f, PT ;  /* 0x0000007f1600780c */ /* 0x000fe40003f01070 */
[----:B------:R-:W-:Y:S02]  /*1f7b0*/  SHF.R.S32.HI R43, RZ, 0x8, R51 ;  /* 0x00000008ff2b7819 */ /* 0x000fe40000011433 */
[----:B------:R-:W-:-:S02]  /*1f7c0*/  ISETP.GT.U32.AND P3, PT, R35, -0x7f, PT ;  /* 0xffffff812300780c */ /* 0x000fc40003f64070 */
[----:B------:R-:W-:Y:S02]  /*1f7d0*/  LEA.HI.X.SX32 R23, R56, R23, 0x18, P4 ;  /* 0x0000001738177211 */ /* 0x000fe400020fc6ff */
[----:B------:R-:W-:Y:S02]  /*1f7e0*/  ISETP.LT.AND.EX P1, PT, R30, RZ, PT, P1 ;  /* 0x000000ff1e00720c */ /* 0x000fe40003f21310 */
[----:B------:R-:W-:Y:S02]  /*1f7f0*/  ISETP.LT.AND.EX P0, PT, R20, RZ, PT, P0 ;  /* 0x000000ff1400720c */ /* 0x000fe40003f01300 */
[----:B------:R-:W-:Y:S02]  /*1f800*/  ISETP.GT.AND.EX P3, PT, R43, -0x1, PT, P3 ;  /* 0xffffffff2b00780c */ /* 0x000fe40003f64330 */
[----:B------:R-:W-:Y:S02]  /*1f810*/  SHF.R.S64 R30, R42, 0x8, R31 ;  /* 0x000000082a1e7819 */ /* 0x000fe4000000101f */
[----:B------:R-:W-:-:S02]  /*1f820*/  SHF.R.S64 R20, R32, 0x8, R21 ;  /* 0x0000000820147819 */ /* 0x000fc40000001015 */
[----:B------:R-:W-:Y:S02]  /*1f830*/  SHF.R.S64 R12, R12, 0x8, R23 ;  /* 0x000000080c0c7819 */ /* 0x000fe40000001017 */
[----:B------:R-:W-:Y:S02]  /*1f840*/  SHF.R.S64 R32, R45, 0x8, R44 ;  /* 0x000000082d207819 */ /* 0x000fe4000000102c */
[----:B------:R-:W-:Y:S02]  /*1f850*/  SEL R42, R35, 0xffffff81, P3 ;  /* 0xffffff81232a7807 */ /* 0x000fe40001800000 */
[----:B------:R-:W-:Y:S02]  /*1f860*/  SHF.R.S32.HI R31, RZ, 0x8, R31 ;  /* 0x00000008ff1f7819 */ /* 0x000fe4000001141f */
[----:B------:R-:W-:Y:S02]  /*1f870*/  ISETP.GT.U32.AND P4, PT, R30, -0x7f, PT ;  /* 0xffffff811e00780c */ /* 0x000fe40003f84070 */
[----:B------:R-:W-:-:S02]  /*1f880*/  SEL R35, R43, 0xffffffff, P3 ;  /* 0xffffffff2b237807 */ /* 0x000fc40001800000 */
[----:B------:R-:W-:Y:S02]  /*1f890*/  SHF.R.S32.HI R21, RZ, 0x8, R21 ;  /* 0x00000008ff157819 */ /* 0x000fe40000011415 */
[----:B------:R-:W-:Y:S02]  /*1f8a0*/  SHF.R.S32.HI R18, RZ, 0x8, R23 ;  /* 0x00000008ff127819 */ /* 0x000fe40000011417 */
[----:B------:R-:W-:Y:S02]  /*1f8b0*/  SHF.R.S32.HI R33, RZ, 0x8, R44 ;  /* 0x00000008ff217819 */ /* 0x000fe4000001142c */
[----:B------:R-:W-:Y:S02]  /*1f8c0*/  ISETP.GT.U32.AND P5, PT, R20, -0x7f, PT ;  /* 0xffffff811400780c */ /* 0x000fe40003fa4070 */
[----:B------:R-:W-:Y:S02]  /*1f8d0*/  ISETP.GT.U32.AND P6, PT, R12, -0x7f, PT ;  /* 0xffffff810c00780c */ /* 0x000fe40003fc4070 */
[----:B------:R-:W-:-:S02]  /*1f8e0*/  ISETP.GT.U32.AND P3, PT, R32, -0x7f, PT ;  /* 0xffffff812000780c */ /* 0x000fc40003f64070 */
[----:B------:R-:W-:Y:S02]  /*1f8f0*/  ISETP.GT.AND.EX P4, PT, R31, -0x1, PT, P4 ;  /* 0xffffffff1f00780c */ /* 0x000fe40003f84340 */
[----:B------:R-:W-:Y:S02]  /*1f900*/  ISETP.GT.AND.EX P5, PT, R21, -0x1, PT, P5 ;  /* 0xffffffff1500780c */ /* 0x000fe40003fa4350 */
[----:B------:R-:W-:Y:S02]  /*1f910*/  ISETP.GT.AND.EX P6, PT, R18, -0x1, PT, P6 ;  /* 0xffffffff1200780c */ /* 0x000fe40003fc4360 */
        /* <DEDUP_REMOVED lines=8> */
[----:B------:R-:W-:-:S02]  /*1f9a0*/  SEL R33, R33, 0xffffffff, P3 ;  /* 0xffffffff21217807 */ /* 0x000fc40001800000 */
[----:B------:R-:W-:Y:S02]  /*1f9b0*/  SEL R32, R34, 0x7f, P1 ;  /* 0x0000007f22207807 */ /* 0x000fe40000800000 */
[----:B------:R-:W-:Y:S02]  /*1f9c0*/  ISETP.LT.U32.AND P4, PT, R42, 0x7f, PT ;  /* 0x0000007f2a00780c */ /* 0x000fe40003f81070 */
[----:B------:R-:W-:Y:S01]  /*1f9d0*/  ISETP.LT.U32.AND P6, PT, R30, 0x7f, PT ;  /* 0x0000007f1e00780c */ /* 0x000fe20003fc1070 */
[----:B------:R0:W-:Y:S01]  /*1f9e0*/  STS.U8 [R25+0xbf4], R32 ;  /* 0x000bf42019007388 */ /* 0x0001e20000000000 */
[----:B------:R-:W-:Y:S02]  /*1f9f0*/  ISETP.LT.U32.AND P5, PT, R20, 0x7f, PT ;  /* 0x0000007f1400780c */ /* 0x000fe40003fa1070 */
[----:B------:R-:W-:Y:S02]  /*1fa00*/  ISETP.LT.U32.AND P3, PT, R12, 0x7f, PT ;  /* 0x0000007f0c00780c */ /* 0x000fe40003f61070 */
[----:B------:R-:W-:-:S02]  /*1fa10*/  ISETP.LT.U32.AND P1, PT, R31, 0x7f, PT ;  /* 0x0000007f1f00780c */ /* 0x000fc40003f21070 */
[----:B------:R-:W-:Y:S02]  /*1fa20*/  SEL R22, R22, 0x7f, P0 ;  /* 0x0000007f16167807 */ /* 0x000fe40000000000 */
[----:B------:R-:W-:Y:S02]  /*1fa30*/  ISETP.LT.AND.EX P4, PT, R35, RZ, PT, P4 ;  /* 0x000000ff2300720c */ /* 0x000fe40003f81340 */
[----:B------:R-:W-:Y:S01]  /*1fa40*/  ISETP.LT.AND.EX P6, PT, R23, RZ, PT, P6 ;  /* 0x000000ff1700720c */ /* 0x000fe20003fc1360 */
[----:B------:R0:W-:Y:S01]  /*1fa50*/  STS.U8 [R25+0x1694], R22 ;  /* 0x0016941619007388 */ /* 0x0001e20000000000 */
[----:B------:R-:W-:Y:S02]  /*1fa60*/  ISETP.LT.AND.EX P5, PT, R21, RZ, PT, P5 ;  /* 0x000000ff1500720c */ /* 0x000fe40003fa1350 */
[----:B------:R-:W-:Y:S02]  /*1fa70*/  ISETP.LT.AND.EX P3, PT, R18, RZ, PT, P3 ;  /* 0x000000ff1200720c */ /* 0x000fe40003f61330 */
[----:B------:R-:W-:-:S02]  /*1fa80*/  ISETP.LT.AND.EX P0, PT, R33, RZ, PT, P1 ;  /* 0x000000ff2100720c */ /* 0x000fc40003f01310 */
[----:B------:R-:W-:Y:S02]  /*1fa90*/  SEL R18, R19, 0x7f, P2 ;  /* 0x0000007f13127807 */ /* 0x000fe40001000000 */
[----:B------:R-:W-:Y:S02]  /*1faa0*/  SEL R42, R42, 0x7f, P4 ;  /* 0x0000007f2a2a7807 */ /* 0x000fe40002000000 */
[----:B------:R-:W-:Y:S01]  /*1fab0*/  SEL R30, R30, 0x7f, P6 ;  /* 0x0000007f1e1e7807 */ /* 0x000fe20003000000 */
[----:B------:R0:W-:Y:S01]  /*1fac0*/  STS.U8 [R25+0x2134], R18 ;  /* 0x0021341219007388 */ /* 0x0001e20000000000 */
[----:B------:R-:W-:Y:S02]  /*1fad0*/  SEL R20, R20, 0x7f, P5 ;  /* 0x0000007f14147807 */ /* 0x000fe40002800000 */
[----:B------:R-:W-:Y:S01]  /*1fae0*/  SEL R12, R12, 0x7f, P3 ;  /* 0x0000007f0c0c7807 */ /* 0x000fe20001800000 */
[----:B------:R0:W-:Y:S01]  /*1faf0*/  STS.U8 [R25+0x154], R42 ;  /* 0x0001542a19007388 */ /* 0x0001e20000000000 */
[----:B------:R-:W-:-:S02]  /*1fb00*/  SEL R34, R31, 0x7f, P0 ;  /* 0x0000007f1f227807 */ /* 0x000fc40000000000 */
[----:B------:R-:W-:Y:S01]  /*1fb10*/  ISETP.GE.U32.AND P0, PT, R0, 0x100, PT ;  /* 0x000001000000780c */ /* 0x000fe20003f06070 */
[----:B------:R0:W-:Y:S04]  /*1fb20*/  STS.U8 [R25+0x1144], R30 ;  /* 0x0011441e19007388 */ /* 0x0001e80000000000 */
[----:B------:R0:W-:Y:S04]  /*1fb30*/  STS.U8 [R25+0x1be4], R20 ;  /* 0x001be41419007388 */ /* 0x0001e80000000000 */
[----:B------:R0:W-:Y:S04]  /*1fb40*/  STS.U8 [R25+0x2684], R12 ;  /* 0x0026840c19007388 */ /* 0x0001e80000000000 */
[----:B------:R0:W-:Y:S01]  /*1fb50*/  STS.U8 [R25+0x6a4], R34 ;  /* 0x0006a42219007388 */ /* 0x0001e20000000000 */
[----:B------:R-:W-:Y:S05]  /*1fb60*/  @!P0 BRA `(.L_x_306) ;  /* 0xffffffec00148947 */ /* 0x000fea000383ffff */
.L_x_304:
[----:B------:R-:W-:Y:S05]  /*1fb70*/  BSYNC.RECONVERGENT B0 ;  /* 0x0000000000007941 */ /* 0x000fea0003800200 */
.L_x_303:
[----:B------:R-:W5:Y:S01]  /*1fb80*/  S2R R0, SR_TID.X ;  /* 0x0000000000007919 */ /* 0x000f620000002100 */
[----:B0-----:R-:W-:Y:S02]  /*1fb90*/  IMAD.U32 R4, RZ, RZ, UR10 ;  /* 0x0000000aff047e24 */ /* 0x001fe4000f8e00ff */
[----:B------:R-:W-:Y:S01]  /*1fba0*/  IMAD.U32 R5, RZ, RZ, UR11 ;  /* 0x0000000bff057e24 */ /* 0x000fe2000f8e00ff */
[----:B------:R-:W-:Y:S01]  /*1fbb0*/  BAR.SYNC.DEFER_BLOCKING 0x0 ;  /* 0x0000000000007b1d */ /* 0x000fe20000010000 */
[----:B------:R-:W-:Y:S02]  /*1fbc0*/  IMAD.U32 R6, RZ, RZ, UR12 ;  /* 0x0000000cff067e24 */ /* 0x000fe4000f8e00ff */
[----:B------:R-:W-:Y:S02]  /*1fbd0*/  IMAD.U32 R7, RZ, RZ, UR13 ;  /* 0x0000000dff077e24 */ /* 0x000fe4000f8e00ff */
[----:B--2---:R-:W-:Y:S02]  /*1fbe0*/  IMAD.U32 R8, RZ, RZ, UR14 ;  /* 0x0000000eff087e24 */ /* 0x004fe4000f8e00ff */
[----:B------:R-:W-:-:S02]  /*1fbf0*/  IMAD.U32 R9, RZ, RZ, UR15 ;  /* 0x0000000fff097e24 */ /* 0x000fc4000f8e00ff */
[----:B---3--:R-:W-:Y:S02]  /*1fc00*/  IMAD.U32 R10, RZ, RZ, UR16 ;  /* 0x00000010ff0a7e24 */ /* 0x008fe4000f8e00ff */
[----:B------:R-:W-:Y:S02]  /*1fc10*/  IMAD.U32 R11, RZ, RZ, UR17 ;  /* 0x00000011ff0b7e24 */ /* 0x000fe4000f8e00ff */
[----:B----4-:R-:W-:Y:S02]  /*1fc20*/  IMAD.U32 R14, RZ, RZ, UR18 ;  /* 0x00000012ff0e7e24 */ /* 0x010fe4000f8e00ff */
[----:B------:R-:W-:Y:S02]  /*1fc30*/  IMAD.U32 R15, RZ, RZ, UR19 ;  /* 0x00000013ff0f7e24 */ /* 0x000fe4000f8e00ff */
[----:B------:R-:W-:Y:S02]  /*1fc40*/  IMAD.U32 R16, RZ, RZ, UR40 ;  /* 0x00000028ff107e24 */ /* 0x000fe4000f8e00ff */
[----:B------:R-:W-:-:S02]  /*1fc50*/  IMAD.U32 R17, RZ, RZ, UR41 ;  /* 0x00000029ff117e24 */ /* 0x000fc4000f8e00ff */
[----:B------:R-:W-:Y:S02]  /*1fc60*/  IMAD.U32 R18, RZ, RZ, UR44 ;  /* 0x0000002cff127e24 */ /* 0x000fe4000f8e00ff */
[----:B------:R-:W-:Y:S01]  /*1fc70*/  IMAD.U32 R19, RZ, RZ, UR45 ;  /* 0x0000002dff137e24 */ /* 0x000fe2000f8e00ff */
[----:B------:R-:W-:Y:S01]  /*1fc80*/  BAR.SYNC.DEFER_BLOCKING 0x0 ;  /* 0x0000000000007b1d */ /* 0x000fe20000010000 */
[----:B-----5:R-:W-:Y:S01]  /*1fc90*/  ISETP.NE.AND P0, PT, R0, RZ, PT ;  /* 0x000000ff0000720c */ /* 0x020fe20003f05270 */
[----:B------:R-:W-:Y:S02]  /*1fca0*/  IMAD.U32 R20, RZ, RZ, UR6 ;  /* 0x00000006ff147e24 */ /* 0x000fe4000f8e00ff */
[----:B------:R-:W-:-:S10]  /*1fcb0*/  IMAD.U32 R21, RZ, RZ, UR7 ;  /* 0x00000007ff157e24 */ /* 0x000fd4000f8e00ff */
[----:B------:R0:W2:Y:S04]  /*1fcc0*/  @!P0 LDG.E.U8.CONSTANT R38, desc[UR38][R4.64+0x1] ;  /* 0x0000012604268981 */ /* 0x0000a8000c1e9100 */
[----:B------:R-:W3:Y:S04]  /*1fcd0*/  @!P0 LDG.E.U8.CONSTANT R39, desc[UR38][R6.64+0x1] ;  /* 0x0000012606278981 */ /* 0x000ee8000c1e9100 */
[----:B------:R-:W4:Y:S04]  /*1fce0*/  @!P0 LDG.E.U8.CONSTANT R40, desc[UR38][R8.64+0x1] ;  /* 0x0000012608288981 */ /* 0x000f28000c1e9100 */
[----:B------:R-:W5:Y:S04]  /*1fcf0*/  @!P0 LDG.E.U8.CONSTANT R41, desc[UR38][R10.64+0x1] ;  /* 0x000001260a298981 */ /* 0x000f68000c1e9100 */
[----:B------:R-:W5:Y:S04]  /*1fd00*/  @!P0 LDG.E.U8.CONSTANT R2, desc[UR38][R14.64+0x1] ;  /* 0x000001260e028981 */ /* 0x000f68000c1e9100 */
[----:B------:R-:W5:Y:S04]  /*1fd10*/  @!P0 LDG.E.U8.CONSTANT R37, desc[UR38][R16.64+0x1] ;  /* 0x0000012610258981 */ /* 0x000f68000c1e9100 */
[----:B------:R-:W5:Y:S04]  /*1fd20*/  @!P0 LDG.E.U8.CONSTANT R36, desc[UR38][R18.64+0x1] ;  /* 0x0000012612248981 */ /* 0x000f68000c1e9100 */
[----:B------:R-:W5:Y:S01]  /*1fd30*/  @!P0 LDG.E.U8.CONSTANT R3, desc[UR38][R20.64+0x1] ;  /* 0x0000012614038981 */ /* 0x000f62000c1e9100 */
[----:B0-----:R-:W-:-:S02]  /*1fd40*/  IMAD.MOV.U32 R4, RZ, RZ, R0 ;  /* 0x000000ffff047224 */ /* 0x001fc400078e0000 */
[----:B------:R-:W-:-:S03]  /*1fd50*/  IMAD.MOV.U32 R5, RZ, RZ, RZ ;  /* 0x000000ffff057224 */ /* 0x000fc600078e00ff */
[----:B------:R-:W-:-:S13]  /*1fd60*/  ISETP.NE.AND P0, PT, R4, RZ, PT ;  /* 0x000000ff0400720c */ /* 0x000fda0003f05270 */
[----:B------:R-:W-:-:S05]  /*1fd70*/  @!P0 LEA R13, R24, R13, 0x18 ;  /* 0x0000000d180d8211 */ /* 0x000fca00078ec0ff */
[----:B--2---:R0:W-:Y:S04]  /*1fd80*/  @!P0 STS.U8 [R13], R38 ;  /* 0x000000260d008388 */ /* 0x0041e80000000000 */
[----:B---3--:R0:W-:Y:S04]  /*1fd90*/  @!P0 STS.U8 [R13+0x1], R39 ;  /* 0x000001270d008388 */ /* 0x0081e80000000000 */
[----:B----4-:R0:W-:Y:S04]  /*1fda0*/  @!P0 STS.U8 [R13+0x2], R40 ;  /* 0x000002280d008388 */ /* 0x0101e80000000000 */
[----:B-----5:R0:W-:Y:S04]  /*1fdb0*/  @!P0 STS.U8 [R13+0x3], R41 ;  /* 0x000003290d008388 */ /* 0x0201e80000000000 */
[----:B------:R0:W-:Y:S04]  /*1fdc0*/  @!P0 STS.U8 [R13+0x4], R2 ;  /* 0x000004020d008388 */ /* 0x0001e80000000000 */
[----:B------:R0:W-:Y:S04]  /*1fdd0*/  @!P0 STS.U8 [R13+0x5], R37 ;  /* 0x000005250d008388 */ /* 0x0001e80000000000 */
[----:B------:R0:W-:Y:S04]  /*1fde0*/  @!P0 STS.U8 [R13+0x6], R36 ;  /* 0x000006240d008388 */ /* 0x0001e80000000000 */
[----:B------:R0:W-:Y:S01]  /*1fdf0*/  @!P0 STS.U8 [R13+0x7], R3 ;  /* 0x000007030d008388 */ /* 0x0001e20000000000 */
[----:B------:R-:W-:Y:S06]  /*1fe00*/  BAR.SYNC.DEFER_BLOCKING 0x0 ;  /* 0x0000000000007b1d */ /* 0x000fec0000010000 */
.L_x_319:
[----:B------:R-:W-:Y:S01]  /*1fe10*/  ISETP.GT.U32.AND P0, PT, R4, 0xff, PT ;  /* 0x000000ff0400780c */ /* 0x000fe20003f04070 */
[----:B--2---:R-:W2:Y:S01]  /*1fe20*/  LDCU UR10, c[0x0][0x360] ;  /* 0x00006c00ff0a77ac */ /* 0x004ea20008000800 */
[----:B------:R-:W-:Y:S01]  /*1fe30*/  BSSY.RECONVERGENT B0, `(.L_x_307) ;  /* 0x0000014000007945 */ /* 0x000fe20003800200 */
[----:B0-----:R-:W-:-:S10]  /*1fe40*/  CS2R R12, SRZ ;  /* 0x00000000000c7805 */ /* 0x001fd4000001ff00 */
[----:B---3--:R-:W-:Y:S05]  /*1fe50*/  @P0 BRA `(.L_x_308) ;  /* 0x0000000000440947 */ /* 0x008fea0003800000 */
[----:B------:R-:W0:Y:S01]  /*1fe60*/  S2R R7, SR_CgaCtaId ;  /* 0x0000000000077919 */ /* 0x000e220000008800 */
[----:B------:R-:W3:Y:S01]  /*1fe70*/  LDC.64 R8, c[0x4][RZ] ;  /* 0x01000000ff087b82 */ /* 0x000ee20000000a00 */
[----:B------:R-:W-:Y:S02]  /*1fe80*/  MOV R6, 0x400 ;  /* 0x0000040000067802 */ /* 0x000fe40000000f00 */
[----:B------:R-:W-:Y:S01]  /*1fe90*/  CS2R R12, SRZ ;  /* 0x00000000000c7805 */ /* 0x000fe2000001ff00 */
[----:B------:R-:W-:Y:S02]  /*1fea0*/  IMAD.MOV.U32 R10, RZ, RZ, R4 ;  /* 0x000000ffff0a7224 */ /* 0x000fe400078e0004 */
[----:B------:R-:W-:-:S05]  /*1feb0*/  VIADD R6, R6, 0x110 ;  /* 0x0000011006067836 */ /* 0x000fca0000000000 */
[----:B0-----:R-:W-:-:S07]  /*1fec0*/  LEA R15, R7, R6, 0x18 ;  /* 0x00000006070f7211 */ /* 0x001fce00078ec0ff */
.L_x_309:
[----:B------:R-:W-:-:S04]  /*1fed0*/  IMAD R6, R5, 0x550, R10 ;  /* 0x0000055005067824 */ /* 0x000fc800078e020a */
[----:B------:R-:W-:-:S05]  /*1fee0*/  IMAD.IADD R11, R15, 0x1, R6 ;  /* 0x000000010f0b7824 */ /* 0x000fca00078e0206 */
[----:B------:R-:W3:Y:S02]  /*1fef0*/  LDS.S8 R7, [R11+0x154] ;  /* 0x000154000b077984 */ /* 0x000ee40000000200 */
[----:B---3--:R-:W-:-:S06]  /*1ff00*/  IMAD.WIDE R6, R7, 0x4, R8 ;  /* 0x0000000407067825 */ /* 0x008fcc00078e0208 */
[----:B------:R-:W3:Y:S01]  /*1ff10*/  LDG.E R6, desc[UR38][R6.64+0x200] ;  /* 0x0002002606067981 */ /* 0x000ee2000c1e1900 */
[----:B--2---:R-:W-:-:S05]  /*1ff20*/  VIADD R10, R10, UR10 ;  /* 0x0000000a0a0a7c36 */ /* 0x004fca0008000000 */
[----:B------:R-:W-:Y:S02]  /*1ff30*/  ISETP.GE.U32.AND P0, PT, R10, 0x100, PT ;  /* 0x000001000a00780c */ /* 0x000fe40003f06070 */
[----:B---3--:R-:W-:-:S04]  /*1ff40*/  IADD3 R13, P1, PT, R6, R13, RZ ;  /* 0x0000000d060d7210 */ /* 0x008fc80007f3e0ff */
[----:B------:R-:W-:-:S07]  /*1ff50*/  LEA.HI.X.SX32 R12, R6, R12, 0x1, P1 ;  /* 0x0000000c060c7211 */ /* 0x000fce00008f0eff */
[----:B------:R-:W-:Y:S05]  /*1ff60*/  @!P0 BRA `(.L_x_309) ;  /* 0xfffffffc00d88947 */ /* 0x000fea000383ffff */
.L_x_308:
[----:B--2---:R-:W-:Y:S05]  /*1ff70*/  BSYNC.RECONVERGENT B0 ;  /* 0x0000000000007941 */ /* 0x004fea0003800200 */
.L_x_307:
[----:B------:R-:W0:Y:S01]  /*1ff80*/  SHFL.DOWN PT, R6, R13, 0x10, 0x1f ;  /* 0x0a001f000d067f89 */ /* 0x000e2200000e0000 */
[----:B------:R-:W-:-:S03]  /*1ff90*/  USHF.R.U32.HI UR6, URZ, 0x5, UR10 ;  /* 0x00000005ff067899 */ /* 0x000fc6000801160a */
[----:B------:R-:W2:Y:S01]  /*1ffa0*/  SHFL.DOWN PT, R7, R12, 0x10, 0x1f ;  /* 0x0a001f000c077f89 */ /* 0x000ea200000e0000 */
[----:B------:R-:W-:Y:S01]  /*1ffb0*/  BAR.SYNC.DEFER_BLOCKING 0x0 ;  /* 0x0000000000007b1d */ /* 0x000fe20000010000 */
        /* <DEDUP_REMOVED lines=13> */
[----:B--2---:R-:W-:Y:S02]  /*20090*/  IADD3.X R12, PT, PT, R7, RZ, R8, P1, P0 ;  /* 0x000000ff070c7210 */ /* 0x004fe40000fe0408 */
[C---:B------:R-:W-:Y:S02]  /*200a0*/  LOP3.LUT P0, RZ, R4.reuse, 0x1f, RZ, 0xc0, !PT ;  /* 0x0000001f04ff7812 */ /* 0x040fe4000780c0ff */
[----:B------:R-:W-:Y:S01]  /*200b0*/  ISETP.GE.U32.AND P1, PT, R4, UR6, PT ;  /* 0x0000000604007c0c */ /* 0x000fe2000bf26070 */
[----:B------:R-:W2:Y:S10]  /*200c0*/  SHFL.DOWN PT, R7, R12, 0x2, 0x1f ;  /* 0x08401f000c077f89 */ /* 0x000eb400000e0000 */
[----:B------:R-:W3:Y:S02]  /*200d0*/  @!P0 S2R R14, SR_CgaCtaId ;  /* 0x00000000000e8919 */ /* 0x000ee40000008800 */
[----:B------:R-:W-:Y:S01]  /*200e0*/  @!P1 MOV R11, 0x400 ;  /* 0x00000400000b9802 */ /* 0x000fe20000000f00 */
[----:B------:R-:W4:Y:S01]  /*200f0*/  @!P1 S2R R16, SR_CgaCtaId ;  /* 0x0000000000109919 */ /* 0x000f220000008800 */
[----:B0-----:R-:W-:-:S03]  /*20100*/  IADD3 R10, P2, PT, R6, R9, RZ ;  /* 0x00000009060a7210 */ /* 0x001fc60007f5e0ff */
[----:B------:R-:W-:Y:S01]  /*20110*/  @!P1 VIADD R11, R11, 0x8 ;  /* 0x000000080b0b9836 */ /* 0x000fe20000000000 */
[----:B------:R-:W-:Y:S01]  /*20120*/  IADD3 R9, P3, PT, RZ, R10, RZ ;  /* 0x0000000aff097210 */ /* 0x000fe20007f7e0ff */
[----:B------:R-:W0:Y:S03]  /*20130*/  SHFL.DOWN PT, R8, R10, 0x1, 0x1f ;  /* 0x08201f000a087f89 */ /* 0x000e2600000e0000 */
[----:B--2---:R-:W-:Y:S02]  /*20140*/  IADD3.X R13, PT, PT, R7, RZ, R12, P3, P2 ;  /* 0x000000ff070d7210 */ /* 0x004fe40001fe440c */
[----:B------:R-:W-:-:S03]  /*20150*/  @!P0 MOV R7, 0x400 ;  /* 0x0000040000078802 */ /* 0x000fc60000000f00 */
[----:B------:R-:W2:Y:S02]  /*20160*/  SHFL.DOWN PT, R6, R13, 0x1, 0x1f ;  /* 0x08201f000d067f89 */ /* 0x000ea400000e0000 */
[----:B------:R-:W-:-:S05]  /*20170*/  @!P0 VIADD R7, R7, 0x8 ;  /* 0x0000000807078836 */ /* 0x000fca0000000000 */
[----:B---3--:R-:W-:Y:S02]  /*20180*/  @!P0 LEA R7, R14, R7, 0x18 ;  /* 0x000000070e078211 */ /* 0x008fe400078ec0ff */
[----:B0-----:R-:W-:Y:S02]  /*20190*/  IADD3 R8, P2, P3, RZ, R9, R8 ;  /* 0x00000009ff087210 */ /* 0x001fe40007b5e008 */
[----:B----4-:R-:W-:Y:S02]  /*201a0*/  @!P1 LEA R15, R16, R11, 0x18 ;  /* 0x0000000b100f9211 */ /* 0x010fe400078ec0ff */
[----:B------:R-:W-:-:S03]  /*201b0*/  @!P0 LEA.HI R11, R4, R7, RZ, 0x1e ;  /* 0x00000007040b8211 */ /* 0x000fc600078ff0ff */
[----:B------:R-:W-:Y:S01]  /*201c0*/  @!P1 IMAD R10, R4, 0x8, R15 ;  /* 0x00000008040a9824 */ /* 0x000fe200078e020f */
[----:B--2---:R-:W-:Y:S02]  /*201d0*/  IADD3.X R9, PT, PT, R6, R13, RZ, P2, P3 ;  /* 0x0000000d06097210 */ /* 0x004fe400017e64ff */
[----:B------:R-:W-:-:S03]  /*201e0*/  CS2R R6, SRZ ;  /* 0x0000000000067805 */ /* 0x000fc6000001ff00 */
[----:B------:R0:W-:Y:S01]  /*201f0*/  @!P0 STS.64 [R11], R8 ;  /* 0x000000080b008388 */ /* 0x0001e20000000a00 */
[----:B------:R-:W-:Y:S01]  /*20200*/  BAR.SYNC.DEFER_BLOCKING 0x0 ;  /* 0x0000000000007b1d */ /* 0x000fe20000010000 */
[----:B------:R-:W-:-:S05]  /*20210*/  ISETP.GT.U32.AND P0, PT, R4, 0x1f, PT ;  /* 0x0000001f0400780c */ /* 0x000fca0003f04070 */
[----:B------:R0:W2:Y:S08]  /*20220*/  @!P1 LDS.64 R6, [R10] ;  /* 0x000000000a069984 */ /* 0x0000b00000000a00 */
[----:B0-----:R-:W-:Y:S05]  /*20230*/  @P0 BRA `(.L_x_310) ;  /* 0x00000000007c0947 */ /* 0x001fea0003800000 */
[----:B------:R-:W-:Y:S01]  /*20240*/  UMOV UR6, 0xffffffff ;  /* 0xffffffff00067882 */ /* 0x000fe20000000000 */
[----:B------:R-:W-:Y:S02]  /*20250*/  ISETP.NE.AND P1, PT, R4, RZ, PT ;  /* 0x000000ff0400720c */ /* 0x000fe40003f25270 */
[----:B------:R-:W-:Y:S11]  /*20260*/  BRA.DIV UR6, `(.L_x_311) ;  /* 0x0000009206b87947 */ /* 0x000ff6000b800000 */
[----:B--2---:R-:W0:Y:S04]  /*20270*/  SHFL.DOWN PT, R9, R6, 0x10, 0x1f ;  /* 0x0a001f0006097f89 */ /* 0x004e2800000e0000 */
        /* <DEDUP_REMOVED lines=20> */
[----:B------:R2:W3:Y:S04]  /*203c0*/  SHFL.DOWN PT, R22, R9, 0x1, 0x1f ;  /* 0x08201f0009167f89 */ /* 0x0004e800000e0000 */
.L_x_675:
[----:B------:R-:W4:Y:S01]  /*203d0*/  @!P1 S2R R11, SR_CgaCtaId ;  /* 0x00000000000b9919 */ /* 0x000f220000008800 */
[----:B0-----:R-:W-:Y:S02]  /*203e0*/  IADD3 R6, P0, P2, RZ, R7, R6 ;  /* 0x00000007ff067210 */ /* 0x001fe40007a1e006 */
[----:B------:R-:W-:Y:S02]  /*203f0*/  @!P1 MOV R8, 0x400 ;  /* 0x0000040000089802 */ /* 0x000fe40000000f00 */
[----:B---3--:R-:W-:Y:S02]  /*20400*/  IADD3.X R7, PT, PT, R22, R9, RZ, P0, P2 ;  /* 0x0000000916077210 */ /* 0x008fe400007e44ff */
[----:B----4-:R-:W-:-:S05]  /*20410*/  @!P1 LEA R11, R11, R8, 0x18 ;  /* 0x000000080b0b9211 */ /* 0x010fca00078ec0ff */
[----:B------:R0:W-:Y:S02]  /*20420*/  @!P1 STS.64 [R11+0x8], R6 ;  /* 0x000008060b009388 */ /* 0x0001e40000000a00 */
.L_x_310:
[----:B------:R-:W-:Y:S01]  /*20430*/  ISETP.NE.AND P0, PT, R4, RZ, PT ;  /* 0x000000ff0400720c */ /* 0x000fe20003f05270 */
[----:B------:R-:W-:Y:S05]  /*20440*/  WARPSYNC.ALL ;  /* 0x0000000000007948 */ /* 0x000fea0003800000 */
[----:B------:R-:W-:Y:S06]  /*20450*/  BAR.SYNC.DEFER_BLOCKING 0x0 ;  /* 0x0000000000007b1d */ /* 0x000fec0000010000 */
[----:B------:R-:W-:Y:S04]  /*20460*/  BSSY.RECONVERGENT B0, `(.L_x_312) ;  /* 0x0000051000007945 */ /* 0x000fe80003800200 */
[----:B------:R-:W-:Y:S05]  /*20470*/  @P0 BRA `(.L_x_313) ;  /* 0x00000004003c0947 */ /* 0x000fea0003800000 */
[----:B------:R-:W3:Y:S01]  /*20480*/  S2UR UR7, SR_CgaCtaId ;  /* 0x00000000000779c3 */ /* 0x000ee20000008800 */
[----:B------:R-:W-:Y:S01]  /*20490*/  UMOV UR6, 0x400 ;  /* 0x0000040000067882 */ /* 0x000fe20000000000 */
[----:B------:R-:W-:Y:S02]  /*204a0*/  IMAD.MOV.U32 R10, RZ, RZ, -0x80 ;  /* 0xffffff80ff0a7424 */ /* 0x000fe400078e00ff */
[----:B------:R-:W-:Y:S01]  /*204b0*/  IMAD.MOV.U32 R12, RZ, RZ, -0x1 ;  /* 0xffffffffff0c7424 */ /* 0x000fe200078e00ff */
[----:B---3--:R-:W-:-:S09]  /*204c0*/  ULEA UR11, UR7, UR6, 0x18 ;  /* 0x00000006070b7291 */ /* 0x008fd2000f8ec0ff */
[----:B------:R-:W3:Y:S02]  /*204d0*/  LDS.64 R14, [UR11+0x8] ;  /* 0x0000080bff0e7984 */ /* 0x000ee40008000a00 */
[----:B---3--:R-:W-:-:S04]  /*204e0*/  ISETP.GE.U32.AND P0, PT, R14, 0x1, PT ;  /* 0x000000010e00780c */ /* 0x008fc80003f06070 */
[----:B------:R-:W-:-:S13]  /*204f0*/  ISETP.GE.AND.EX P0, PT, R15, RZ, PT, P0 ;  /* 0x000000ff0f00720c */ /* 0x000fda0003f06300 */
[----:B------:R-:W-:Y:S05]  /*20500*/  @!P0 BRA `(.L_x_314) ;  /* 0x0000000000e88947 */ /* 0x000fea0003800000 */
[----:B------:R-:W-:Y:S01]  /*20510*/  ISETP.GE.U32.AND P0, PT, R14, 0x10000, PT ;  /* 0x000100000e00780c */ /* 0x000fe20003f06070 */
[----:B0-2---:R-:W-:Y:S02]  /*20520*/  IMAD.MOV.U32 R6, RZ, RZ, RZ ;  /* 0x000000ffff067224 */ /* 0x005fe400078e00ff */
[----:B------:R-:W-:Y:S01]  /*20530*/  IMAD.MOV.U32 R7, RZ, RZ, R14 ;  /* 0x000000ffff077224 */ /* 0x000fe200078e000e */
[----:B------:R-:W-:Y:S01]  /*20540*/  ISETP.GE.U32.AND.EX P0, PT, R15, RZ, PT, P0 ;  /* 0x000000ff0f00720c */ /* 0x000fe20003f06100 */
[----:B------:R-:W-:-:S12]  /*20550*/  IMAD.MOV.U32 R8, RZ, RZ, R15 ;  /* 0x000000ffff087224 */ /* 0x000fd800078e000f */
[----:B------:R-:W-:Y:S05]  /*20560*/  @!P0 BRA `(.L_x_315) ;  /* 0x0000000000248947 */ /* 0x000fea0003800000 */
[----:B------:R-:W-:Y:S02]  /*20570*/  IMAD.MOV.U32 R6, RZ, RZ, RZ ;  /* 0x000000ffff067224 */ /* 0x000fe400078e00ff */
[----:B------:R-:W-:Y:S02]  /*20580*/  IMAD.MOV.U32 R7, RZ, RZ, R14 ;  /* 0x000000ffff077224 */ /* 0x000fe400078e000e */
[----:B------:R-:W-:-:S07]  /*20590*/  IMAD.MOV.U32 R8, RZ, RZ, R15 ;  /* 0x000000ffff087224 */ /* 0x000fce00078e000f */
.L_x_316:
[C---:B------:R-:W-:Y:S01]  /*205a0*/  ISETP.GT.U32.AND P0, PT, R7.reuse, -0x1, PT ;  /* 0xffffffff0700780c */ /* 0x040fe20003f04070 */
[----:B------:R-:W-:Y:S01]  /*205b0*/  VIADD R6, R6, 0x10 ;  /* 0x0000001006067836 */ /* 0x000fe20000000000 */
[--C-:B------:R-:W-:Y:S02]  /*205c0*/  SHF.R.U64 R7, R7, 0x10, R8.reuse ;  /* 0x0000001007077819 */ /* 0x100fe40000001208 */
[----:B------:R-:W-:Y:S02]  /*205d0*/  ISETP.GT.U32.AND.EX P0, PT, R8, RZ, PT, P0 ;  /* 0x000000ff0800720c */ /* 0x000fe40003f04100 */
[----:B------:R-:W-:-:S11]  /*205e0*/  SHF.R.U32.HI R8, RZ, 0x10, R8 ;  /* 0x00000010ff087819 */ /* 0x000fd60000011608 */
[----:B------:R-:W-:Y:S05]  /*205f0*/  @P0 BRA `(.L_x_316) ;  /* 0xfffffffc00e80947 */ /* 0x000fea000383ffff */
.L_x_315:
[----:B------:R-:W-:Y:S01]  /*20600*/  ISETP.GT.U32.AND P0, PT, R7, 0xff, PT ;  /* 0x000000ff0700780c */ /* 0x000fe20003f04070 */
[----:B------:R-:W-:-:S03]  /*20610*/  IMAD.MOV.U32 R11, RZ, RZ, R6 ;  /* 0x000000ffff0b7224 */ /* 0x000fc600078e0006 */
[----:B------:R-:W-:-:S13]  /*20620*/  ISETP.GT.U32.AND.EX P0, PT, R8, RZ, PT, P0 ;  /* 0x000000ff0800720c */ /* 0x000fda0003f04100 */
[--C-:B------:R-:W-:Y:S01]  /*20630*/  @P0 SHF.R.U64 R7, R7, 0x8, R8.reuse ;  /* 0x0000000807070819 */ /* 0x100fe20000001208 */
[----:B------:R-:W-:Y:S01]  /*20640*/  @P0 VIADD R11, R11, 0x8 ;  /* 0x000000080b0b0836 */ /* 0x000fe20000000000 */
[----:B------:R-:W-:Y:S02]  /*20650*/  @P0 SHF.R.U32.HI R8, RZ, 0x8, R8 ;  /* 0x00000008ff080819 */ /* 0x000fe40000011608 */
[----:B------:R-:W-:-:S04]  /*20660*/  ISETP.GT.U32.AND P1, PT, R7, 0xf, PT ;  /* 0x0000000f0700780c */ /* 0x000fc80003f24070 */
        /* <DEDUP_REMOVED lines=10> */
[----:B------:R-:W-:-:S04]  /*20710*/  ISETP.GT.U32.AND.EX P0, PT, R8, RZ, PT, P0 ;  /* 0x000000ff0800720c */ /* 0x000fc80003f04100 */
[----:B------:R-:W-:-:S05]  /*20720*/  SEL R6, RZ, 0x1, !P0 ;  /* 0x00000001ff067807 */ /* 0x000fca0004000000 */
[----:B------:R-:W-:-:S05]  /*20730*/  IMAD.IADD R11, R11, 0x1, R6 ;  /* 0x000000010b0b7824 */ /* 0x000fca00078e0206 */
[----:B------:R-:W-:-:S13]  /*20740*/  ISETP.GE.AND P0, PT, R11, 0x4, PT ;  /* 0x000000040b00780c */ /* 0x000fda0003f06270 */
[----:B------:R-:W-:Y:S05]  /*20750*/  @!P0 BRA `(.L_x_317) ;  /* 0x0000000000248947 */ /* 0x000fea0003800000 */
[----:B------:R-:W-:Y:S02]  /*20760*/  IMAD.MOV.U32 R8, RZ, RZ, -0x1 ;  /* 0xffffffffff087424 */ /* 0x000fe400078e00ff */
[----:B------:R-:W-:-:S03]  /*20770*/  VIADD R6, R11, 0xfffffffc ;  /* 0xfffffffc0b067836 */ /* 0x000fc60000000000 */
[CC--:B------:R-:W-:Y:S02]  /*20780*/  SHF.L.U32 R7, R8.reuse, R11.reuse, RZ ;  /* 0x0000000b08077219 */ /* 0x0c0fe400000006ff */
[----:B------:R-:W-:Y:S02]  /*20790*/  SHF.L.U64.HI R8, R8, R11, 0xffffffff ;  /* 0xffffffff08087419 */ /* 0x000fe4000001020b */
[----:B------:R-:W-:-:S05]  /*207a0*/  IADD3 R7, P0, PT, R14, R7, RZ ;  /* 0x000000070e077210 */ /* 0x000fca0007f1e0ff */
[----:B------:R-:W-:-:S05]  /*207b0*/  IMAD.X R9, R15, 0x1, R8, P0 ;  /* 0x000000010f097824 */ /* 0x000fca00000e0608 */
[-CC-:B------:R-:W-:Y:S02]  /*207c0*/  SHF.R.S64 R7, R7, R6.reuse, R9.reuse ;  /* 0x0000000607077219 */ /* 0x180fe40000001009 */
[----:B------:R-:W-:Y:S01]  /*207d0*/  SHF.R.S32.HI R9, RZ, R6, R9 ;  /* 0x00000006ff097219 */ /* 0x000fe20000011409 */
[----:B------:R-:W-:Y:S06]  /*207e0*/  BRA `(.L_x_318) ;  /* 0x0000000000207947 */ /* 0x000fec0003800000 */
.L_x_317:
[----:B------:R-:W-:-:S05]  /*207f0*/  IMAD.MOV.U32 R6, RZ, RZ, -0x1 ;  /* 0xffffffffff067424 */ /* 0x000fca00078e00ff */
[CC--:B------:R-:W-:Y:S02]  /*20800*/  SHF.L.U32 R7, R6.reuse, R11.reuse, RZ ;  /* 0x0000000b06077219 */ /* 0x0c0fe400000006ff */
[----:B------:R-:W-:Y:S02]  /*20810*/  SHF.L.U64.HI R8, R6, R11, 0xffffffff ;  /* 0xffffffff06087419 */ /* 0x000fe4000001020b */
[----:B------:R-:W-:Y:S02]  /*20820*/  IADD3 R9, P0, PT, R14, R7, RZ ;  /* 0x000000070e097210 */ /* 0x000fe40007f1e0ff */
[----:B------:R-:W-:-:S03]  /*20830*/  IADD3 R6, PT, PT, -R11, 0x4, RZ ;  /* 0x000000040b067810 */ /* 0x000fc60007ffe1ff */
[----:B------:R-:W-:Y:S01]  /*20840*/  IMAD.X R8, R15, 0x1, R8, P0 ;  /* 0x000000010f087824 */ /* 0x000fe200000e0608 */
[----:B------:R-:W-:-:S04]  /*20850*/  SHF.L.U32 R7, R9, R6, RZ ;  /* 0x0000000609077219 */ /* 0x000fc800000006ff */
[----:B------:R-:W-:-:S07]  /*20860*/  SHF.L.U64.HI R9, R9, R6, R8 ;  /* 0x0000000609097219 */ /* 0x000fce0000010208 */
.L_x_318:
[----:B------:R-:W-:-:S05]  /*20870*/  IMAD.SHL.U32 R6, R11, 0x10, RZ ;  /* 0x000000100b067824 */ /* 0x000fca00078e00ff */
[----:B------:R-:W-:Y:S02]  /*20880*/  IADD3 R10, P0, P1, R6, -0xc0, R7 ;  /* 0xffffff40060a7810 */ /* 0x000fe4000791e007 */
[----:B------:R-:W-:-:S04]  /*20890*/  SHF.R.S32.HI R6, RZ, 0x1f, R6 ;  /* 0x0000001fff067819 */ /* 0x000fc80000011406 */
[----:B------:R-:W-:-:S07]  /*208a0*/  IADD3.X R12, PT, PT, R6, -0x1, R9, P0, P1 ;  /* 0xffffffff060c7810 */ /* 0x000fce00007e2409 */
.L_x_314:
[----:B0-----:R-:W-:-:S05]  /*208b0*/  LEA R11, R5, UR43, 0x3 ;  /* 0x0000002b050b7c11 */ /* 0x001fca000f8e18ff */
[----:B--2---:R-:W2:Y:S01]  /*208c0*/  LDL.64 R6, [R11] ;  /* 0x000000000b067983 */ /* 0x004ea20000100a00 */
[----:B------:R-:W-:Y:S01]  /*208d0*/  VIADD R8, R5, UR11 ;  /* 0x0000000b05087c36 */ /* 0x000fe20008000000 */
[----:B------:R-:W-:-:S04]  /*208e0*/  UIADD3 UR6, UPT, UPT, UR6, 0x110, URZ ;  /* 0x0000011006067890 */ /* 0x000fc8000fffe0ff */
[----:B------:R-:W-:Y:S01]  /*208f0*/  ULEA UR6, UR7, UR6, 0x18 ;  /* 0x0000000607067291 */ /* 0x000fe2000f8ec0ff */
[----:B------:R-:W0:Y:S02]  /*20900*/  LDS.U8 R8, [R8] ;  /* 0x0000000008087984 */ /* 0x000e240000000000 */
[----:B0-----:R-:W-:-:S06]  /*20910*/  IMAD R9, R5, 0x550, R8 ;  /* 0x0000055005097824 */ /* 0x001fcc00078e0208 */
[----:B------:R-:W0:Y:S02]  /*20920*/  LDS.S8 R9, [R9+UR6+0x154] ;  /* 0x0001540609097984 */ /* 0x000e240008000200 */
[--C-:B0-----:R-:W-:Y:S02]  /*20930*/  SHF.R.S32.HI R13, RZ, 0x1f, R9.reuse ;  /* 0x0000001fff0d7819 */ /* 0x101fe40000011409 */
[----:B--2---:R-:W-:-:S04]  /*20940*/  IADD3 R6, P0, P1, R6, R10, -R9 ;  /* 0x0000000a06067210 */ /* 0x004fc8000791e809 */
[----:B------:R-:W-:-:S05]  /*20950*/  IADD3.X R7, PT, PT, R7, R12, ~R13, P0, P1 ;  /* 0x0000000c07077210 */ /* 0x000fca00007e2c0d */
[----:B------:R3:W-:Y:S04]  /*20960*/  STL.64 [R11], R6 ;  /* 0x000000060b007387 */ /* 0x0007e80000100a00 */
.L_x_313:
[----:B------:R-:W-:Y:S05]  /*20970*/  BSYNC.RECONVERGENT B0 ;  /* 0x0000000000007941 */ /* 0x000fea0003800200 */
.L_x_312:
[----:B------:R-:W-:-:S05]  /*20980*/  VIADD R5, R5, 0x1 ;  /* 0x0000000105057836 */ /* 0x000fca0000000000 */
[----:B------:R-:W-:-:S13]  /*20990*/  ISETP.NE.AND P0, PT, R5, 0x8, PT ;  /* 0x000000080500780c */ /* 0x000fda0003f05270 */
[----:B------:R-:W-:Y:S05]  /*209a0*/  @P0 BRA `(.L_x_319) ;  /* 0xfffffff400180947 */ /* 0x000fea000383ffff */
[----:B------:R-:W-:Y:S05]  /*209b0*/  BRA.U UP0, `(.L_x_320) ;  /* 0xfffffdfd00dc7547 */ /* 0x000fea000b83ffff */
[C---:B------:R-:W-:Y:S01]  /*209c0*/  ISETP.NE.AND P1, PT, R4.reuse, RZ, PT ;  /* 0x000000ff0400720c */ /* 0x040fe20003f25270 */
[----:B------:R-:W-:Y:S01]  /*209d0*/  BSSY.RECONVERGENT B0, `(.L_x_321) ;  /* 0x0000017000007945 */ /* 0x000fe20003800200 */
[----:B------:R-:W-:-:S11]  /*209e0*/  ISETP.GT.U32.AND P0, PT, R4, 0x153, PT ;  /* 0x000001530400780c */ /* 0x000fd60003f04070 */
[----:B------:R-:W-:Y:S05]  /*209f0*/  @P1 BRA `(.L_x_322) ;  /* 0x0000000000501947 */ /* 0x000fea0003800000 */
[----:B------:R-:W4:Y:S01]  /*20a00*/  LDL R19, [R1+0x100] ;  /* 0x0001000001137983 */ /* 0x000f220000100800 */
[----:B------:R-:W5:Y:S03]  /*20a10*/  LDC.64 R16, c[0x0][0x3a8] ;  /* 0x0000ea00ff107b82 */ /* 0x000f660000000a00 */
[----:B------:R-:W4:Y:S04]  /*20a20*/  LDL R0, [R1+0x108] ;  /* 0x0001080001007983 */ /* 0x000f280000100800 */
[----:B------:R-:W4:Y:S04]  /*20a30*/  LDL R5, [R1+0x110] ;  /* 0x0001100001057983 */ /* 0x000f280000100800 */
[----:B0-23--:R-:W2:Y:S04]  /*20a40*/  LDL R7, [R1+0x118] ;  /* 0x0001180001077983 */ /* 0x00dea80000100800 */
[----:B------:R-:W3:Y:S04]  /*20a50*/  LDL R9, [R1+0x120] ;  /* 0x0001200001097983 */ /* 0x000ee80000100800 */
[----:B------:R-:W3:Y:S04]  /*20a60*/  LDL R11, [R1+0x128] ;  /* 0x00012800010b7983 */ /* 0x000ee80000100800 */
[----:B------:R-:W3:Y:S04]  /*20a70*/  LDL R13, [R1+0x130] ;  /* 0x00013000010d7983 */ /* 0x000ee80000100800 */
[----:B------:R-:W3:Y:S01]  /*20a80*/  LDL R15, [R1+0x138] ;  /* 0x00013800010f7983 */ /* 0x000ee20000100800 */
[----:B------:R-:W0:Y:S02]  /*20a90*/  S2R R2, SR_CTAID.X ;  /* 0x0000000000027919 */ /* 0x000e240000002500 */
[----:B0-----:R-:W-:-:S04]  /*20aa0*/  IMAD.SHL.U32 R2, R2, 0x8, RZ ;  /* 0x0000000802027824 */ /* 0x001fc800078e00ff */
[----:B-----5:R-:W-:-:S05]  /*20ab0*/  IMAD.WIDE.U32 R2, R2, 0x4, R16 ;  /* 0x0000000402027825 */ /* 0x020fca00078e0010 */
[----:B----4-:R4:W-:Y:S04]  /*20ac0*/  STG.E desc[UR38][R2.64], R19 ;  /* 0x0000001302007986 */ /* 0x0109e8000c101926 */
[----:B------:R4:W-:Y:S04]  /*20ad0*/  STG.E desc[UR38][R2.64+0x4], R0 ;  /* 0x0000040002007986 */ /* 0x0009e8000c101926 */
[----:B------:R4:W-:Y:S04]  /*20ae0*/  STG.E desc[UR38][R2.64+0x8], R5 ;  /* 0x0000080502007986 */ /* 0x0009e8000c101926 */
[----:B--2---:R4:W-:Y:S04]  /*20af0*/  STG.E desc[UR38][R2.64+0xc], R7 ;  /* 0x00000c0702007986 */ /* 0x0049e8000c101926 */
[----:B---3--:R4:W-:Y:S04]  /*20b00*/  STG.E desc[UR38][R2.64+0x10], R9 ;  /* 0x0000100902007986 */ /* 0x0089e8000c101926 */
[----:B------:R4:W-:Y:S04]  /*20b10*/  STG.E desc[UR38][R2.64+0x14], R11 ;  /* 0x0000140b02007986 */ /* 0x0009e8000c101926 */
[----:B------:R4:W-:Y:S04]  /*20b20*/  STG.E desc[UR38][R2.64+0x18], R13 ;  /* 0x0000180d02007986 */ /* 0x0009e8000c101926 */
[----:B------:R4:W-:Y:S02]  /*20b30*/  STG.E desc[UR38][R2.64+0x1c], R15 ;  /* 0x00001c0f02007986 */ /* 0x0009e4000c101926 */
.L_x_322:
[----:B------:R-:W-:Y:S05]  /*20b40*/  BSYNC.RECONVERGENT B0 ;  /* 0x0000000000007941 */ /* 0x000fea0003800200 */
.L_x_321:
[----:B------:R-:W-:Y:S05]  /*20b50*/  @P0 EXIT ;  /* 0x000000000000094d */ /* 0x000fea0003800000 */
[----:B----4-:R-:W4:Y:S01]  /*20b60*/  I2F.U32.RP R0, UR10 ;  /* 0x0000000a00007d06 */ /* 0x010f220008209000 */
[----:B------:R-:W5:Y:S01]  /*20b70*/  S2R R5, SR_CTAID.X ;  /* 0x0000000000057919 */ /* 0x000f620000002500 */
[----:B------:R-:W1:Y:S01]  /*20b80*/  LDC.64 R74, c[0x0][0x3a0] ;  /* 0x0000e800ff4a7b82 */ /* 0x000e620000000a00 */
[----:B------:R-:W-:Y:S01]  /*20b90*/  ISETP.NE.U32.AND P2, PT, RZ, UR10, PT ;  /* 0x0000000aff007c0c */ /* 0x000fe2000bf45070 */
[----:B0-23--:R-:W-:Y:S01]  /*20ba0*/  IMAD.MOV.U32 R6, RZ, RZ, RZ ;  /* 0x000000ffff067224 */ /* 0x00dfe200078e00ff */
[----:B------:R-:W-:-:S03]  /*20bb0*/  LOP3.LUT R9, RZ, UR10, RZ, 0x33, !PT ;  /* 0x0000000aff097c12 */ /* 0x000fc6000f8e33ff */
[----:B----4-:R-:W0:Y:S02]  /*20bc0*/  MUFU.RCP R0, R0 ;  /* 0x0000000000007308 */ /* 0x010e240000001000 */
[----:B0-----:R-:W-:Y:S02]  /*20bd0*/  VIADD R2, R0, 0xffffffe ;  /* 0x0ffffffe00027836 */ /* 0x001fe40000000000 */
[----:B-----5:R-:W-:-:S04]  /*20be0*/  IMAD R5, R5, 0x2a80, R4 ;  /* 0x00002a8005057824 */ /* 0x020fc800078e0204 */
[----:B------:R0:W2:Y:S02]  /*20bf0*/  F2I.FTZ.U32.TRUNC.NTZ R3, R2 ;  /* 0x0000000200037305 */ /* 0x0000a4000021f000 */
[----:B0-----:R-:W-:Y:S02]  /*20c00*/  IMAD.MOV.U32 R2, RZ, RZ, RZ ;  /* 0x000000ffff027224 */ /* 0x001fe400078e00ff */
[----:B--2---:R-:W-:-:S04]  /*20c10*/  IMAD.MOV R7, RZ, RZ, -R3 ;  /* 0x000000ffff077224 */ /* 0x004fc800078e0a03 */
[----:B------:R-:W-:-:S04]  /*20c20*/  IMAD R7, R7, UR10, RZ ;  /* 0x0000000a07077c24 */ /* 0x000fc8000f8e02ff */
[----:B-1----:R-:W-:-:S07]  /*20c30*/  IMAD.HI.U32 R7, R3, R7, R2 ;  /* 0x0000000703077227 */ /* 0x002fce00078e0002 */
.L_x_323:
[----:B------:R-:W-:-:S04]  /*20c40*/  IMAD.HI.U32 R0, R7, R6, RZ ;  /* 0x0000000607007227 */ /* 0x000fc800078e00ff */
[----:B0-----:R-:W-:-:S04]  /*20c50*/  IMAD.MOV R3, RZ, RZ, -R0 ;  /* 0x000000ffff037224 */ /* 0x001fc800078e0a00 */
[----:B------:R-:W-:-:S05]  /*20c60*/  IMAD R2, R3, UR10, R6 ;  /* 0x0000000a03027c24 */ /* 0x000fca000f8e0206 */
[----:B------:R-:W-:-:S13]  /*20c70*/  ISETP.GE.U32.AND P0, PT, R2, UR10, PT ;  /* 0x0000000a02007c0c */ /* 0x000fda000bf06070 */
[----:B------:R-:W-:Y:S02]  /*20c80*/  @P0 VIADD R2, R2, -UR10 ;  /* 0x8000000a02020c36 */ /* 0x000fe40008000000 */
[----:B------:R-:W-:-:S03]  /*20c90*/  @P0 VIADD R0, R0, 0x1 ;  /* 0x0000000100000836 */ /* 0x000fc60000000000 */
[----:B------:R-:W-:-:S13]  /*20ca0*/  ISETP.GE.U32.AND P1, PT, R2, UR10, PT ;  /* 0x0000000a02007c0c */ /* 0x000fda000bf26070 */
[----:B------:R-:W-:-:S05]  /*20cb0*/  @P1 VIADD R0, R0, 0x1 ;  /* 0x0000000100001836 */ /* 0x000fca0000000000 */
[----:B------:R-:W-:-:S05]  /*20cc0*/  SEL R0, R9, R0, !P2 ;  /* 0x0000000009007207 */ /* 0x000fca0005000000 */
[----:B------:R-:W-:-:S05]  /*20cd0*/  IMAD.IADD R8, R1, 0x1, R0 ;  /* 0x0000000101087824 */ /* 0x000fca00078e0200 */
[----:B------:R-:W2:Y:S04]  /*20ce0*/  LDL.U8 R11, [R8] ;  /* 0x00000000080b7983 */ /* 0x000ea80000100000 */
[----:B------:R-:W3:Y:S04]  /*20cf0*/  LDL.U8 R13, [R8+0x8] ;  /* 0x00000800080d7983 */ /* 0x000ee80000100000 */
[----:B------:R-:W4:Y:S04]  /*20d00*/  LDL.U8 R15, [R8+0x10] ;  /* 0x00001000080f7983 */ /* 0x000f280000100000 */
[----:B------:R-:W5:Y:S04]  /*20d10*/  LDL.U8 R17, [R8+0x18] ;  /* 0x0000180008117983 */ /* 0x000f680000100000 */
        /* <DEDUP_REMOVED lines=27> */
[----:B------:R-:W5:Y:S01]  /*20ed0*/  LDL.U8 R73, [R8+0xf8] ;  /* 0x0000f80008497983 */ /* 0x000f620000100000 */
[----:B------:R-:W-:Y:S01]  /*20ee0*/  SHF.R.S32.HI R0, RZ, 0x1f, R5 ;  /* 0x0000001fff007819 */ /* 0x000fe20000011405 */
[----:B------:R-:W-:Y:S01]  /*20ef0*/  VIADD R4, R4, UR10 ;  /* 0x0000000a04047c36 */ /* 0x000fe20008000000 */
[C---:B------:R-:W-:Y:S01]  /*20f00*/  IADD3 R2, P0, P1, R5.reuse, 0x1540, R74 ;  /* 0x0000154005027810 */ /* 0x040fe2000791e04a */
[----:B------:R-:W-:-:S02]  /*20f10*/  VIADD R5, R5, UR10 ;  /* 0x0000000a05057c36 */ /* 0x000fc40008000000 */
[----:B------:R-:W-:Y:S01]  /*20f20*/  VIADD R6, R6, UR10 ;  /* 0x0000000a06067c36 */ /* 0x000fe20008000000 */
[----:B------:R-:W-:Y:S02]  /*20f30*/  IADD3.X R3, PT, PT, R0, R75, RZ, P0, P1 ;  /* 0x0000004b00037210 */ /* 0x000fe400007e24ff */
[----:B------:R-:W-:-:S03]  /*20f40*/  ISETP.GE.U32.AND P0, PT, R4, 0x154, PT ;  /* 0x000001540400780c */ /* 0x000fc60003f06070 */
[----:B--2---:R0:W-:Y:S04]  /*20f50*/  STG.E.U8 desc[UR38][R2.64+-0x1540], R11 ;  /* 0xffeac00b02007986 */ /* 0x0041e8000c101126 */
[----:B---3--:R0:W-:Y:S04]  /*20f60*/  STG.E.U8 desc[UR38][R2.64+-0x13ec], R13 ;  /* 0xffec140d02007986 */ /* 0x0081e8000c101126 */
[----:B----4-:R0:W-:Y:S04]  /*20f70*/  STG.E.U8 desc[UR38][R2.64+-0x1298], R15 ;  /* 0xffed680f02007986 */ /* 0x0101e8000c101126 */
[----:B-----5:R0:W-:Y:S04]  /*20f80*/  STG.E.U8 desc[UR38][R2.64+-0x1144], R17 ;  /* 0xffeebc1102007986 */ /* 0x0201e8000c101126 */
[----:B------:R0:W-:Y:S04]  /*20f90*/  STG.E.U8 desc[UR38][R2.64+-0xff0], R19 ;  /* 0xfff0101302007986 */ /* 0x0001e8000c101126 */
        /* <DEDUP_REMOVED lines=26> */
[----:B------:R0:W-:Y:S01]  /*21140*/  STG.E.U8 desc[UR38][R2.64+0x13ec], R73 ;  /* 0x0013ec4902007986 */ /* 0x0001e2000c101126 */
[----:B------:R-:W-:Y:S05]  /*21150*/  @!P0 BRA `(.L_x_323) ;  /* 0xfffffff800b88947 */ /* 0x000fea000383ffff */
[----:B------:R-:W-:Y:S05]  /*21160*/  EXIT ;  /* 0x000000000000794d */ /* 0x000fea0003800000 */
.L_x_55:
[----:B-1----:R-:W-:Y:S02]  /*21170*/  IMAD.MOV.U32 R21, RZ, RZ, R4 ;  /* 0x000000ffff157224 */ /* 0x002fe400078e0004 */
[----:B------:R-:W-:Y:S02]  /*21180*/  IMAD.MOV.U32 R20, RZ, RZ, 0x10 ;  /* 0x00000010ff147424 */ /* 0x000fe400078e00ff */
[----:B------:R-:W-:Y:S02]  /*21190*/  IMAD.MOV.U32 R19, RZ, RZ, 0x1f ;  /* 0x0000001fff137424 */ /* 0x000fe400078e00ff */
[----:B------:R-:W-:-:S07]  /*211a0*/  IMAD.MOV.U32 R18, RZ, RZ, -0x1 ;  /* 0xffffffffff127424 */ /* 0x000fce00078e00ff */
[----:B------:R-:W-:Y:S05]  /*211b0*/  WARPSYNC.COLLECTIVE R18, `(.L_x_324) ;  /* 0x0000000012087348 */ /* 0x000fea0003c00000 */
[----:B------:R0:W1:Y:S02]  /*211c0*/  SHFL.DOWN P0, R22, R21, R20, R19 ;  /* 0x0800001415167389 */ /* 0x0000640000000013 */
[----:B01----:R-:W-:Y:S05]  /*211d0*/  ENDCOLLECTIVE ;  /* 0x000000000000791b */ /* 0x003fea0003800000 */
.L_x_324:
[----:B------:R-:W-:Y:S02]  /*211e0*/  IMAD.MOV.U32 R21, RZ, RZ, R5 ;  /* 0x000000ffff157224 */ /* 0x000fe400078e0005 */
[----:B------:R-:W-:-:S07]  /*211f0*/  IMAD.MOV.U32 R7, RZ, RZ, R22 ;  /* 0x000000ffff077224 */ /* 0x000fce00078e0016 */
[----:B------:R-:W-:Y:S05]  /*21200*/  WARPSYNC.COLLECTIVE R18, `(.L_x_325) ;  /* 0x0000000012087348 */ /* 0x000fea0003c00000 */
[----:B------:R0:W1:Y:S02]  /*21210*/  SHFL.DOWN P0, R22, R21, R20, R19 ;  /* 0x0800001415167389 */ /* 0x0000640000000013 */
[----:B01----:R-:W-:Y:S05]  /*21220*/  ENDCOLLECTIVE ;  /* 0x000000000000791b */ /* 0x003fea0003800000 */
.L_x_325:
[----:B------:R-:W-:-:S04]  /*21230*/  IADD3 R10, P2, PT, R7, R4, RZ ;  /* 0x00000004070a7210 */ /* 0x000fc80007f5e0ff */
[----:B------:R-:W-:Y:S01]  /*21240*/  IADD3 R7, P3, PT, RZ, R10, RZ ;  /* 0x0000000aff077210 */ /* 0x000fe20007f7e0ff */
[----:B------:R-:W-:Y:S02]  /*21250*/  IMAD.MOV.U32 R21, RZ, RZ, R10 ;  /* 0x000000ffff157224 */ /* 0x000fe400078e000a */
[----:B------:R-:W-:Y:S02]  /*21260*/  IMAD.MOV.U32 R20, RZ, RZ, 0x8 ;  /* 0x00000008ff147424 */ /* 0x000fe400078e00ff */
[----:B------:R-:W-:-:S08]  /*21270*/  IMAD.MOV.U32 R9, RZ, RZ, R22 ;  /* 0x000000ffff097224 */ /* 0x000fd000078e0016 */
[----:B------:R-:W-:Y:S05]  /*21280*/  WARPSYNC.COLLECTIVE R18, `(.L_x_326) ;  /* 0x0000000012087348 */ /* 0x000fea0003c00000 */
[----:B------:R0:W1:Y:S02]  /*21290*/  SHFL.DOWN P0, R22, R21, R20, R19 ;  /* 0x0800001415167389 */ /* 0x0000640000000013 */
[----:B01----:R-:W-:Y:S05]  /*212a0*/  ENDCOLLECTIVE ;  /* 0x000000000000791b */ /* 0x003fea0003800000 */
.L_x_326:
[----:B------:R-:W-:-:S05]  /*212b0*/  IADD3.X R15, PT, PT, R9, RZ, R5, P3, P2 ;  /* 0x000000ff090f7210 */ /* 0x000fca0001fe4405 */
[----:B------:R-:W-:Y:S02]  /*212c0*/  IMAD.MOV.U32 R21, RZ, RZ, R15 ;  /* 0x000000ffff157224 */ /* 0x000fe400078e000f */
[----:B------:R-:W-:-:S07]  /*212d0*/  IMAD.MOV.U32 R0, RZ, RZ, R22 ;  /* 0x000000ffff007224 */ /* 0x000fce00078e0016 */
[----:B------:R-:W-:Y:S05]  /*212e0*/  WARPSYNC.COLLECTIVE R18, `(.L_x_327) ;  /* 0x0000000012087348 */ /* 0x000fea0003c00000 */
[----:B------:R0:W1:Y:S02]  /*212f0*/  SHFL.DOWN P0, R22, R21, R20, R19 ;  /* 0x0800001415167389 */ /* 0x0000640000000013 */
[----:B01----:R-:W-:Y:S05]  /*21300*/  ENDCOLLECTIVE ;  /* 0x000000000000791b */ /* 0x003fea0003800000 */
.L_x_327:
        /* <DEDUP_REMOVED lines=8> */
.L_x_328:
[----:B------:R-:W-:-:S05]  /*21390*/  IADD3.X R11, PT, PT, R6, RZ, R15, P3, P2 ;  /* 0x000000ff060b7210 */ /* 0x000fca0001fe440f */
[----:B------:R-:W-:Y:S02]  /*213a0*/  IMAD.MOV.U32 R21, RZ, RZ, R11 ;  /* 0x000000ffff157224 */ /* 0x000fe400078e000b */
[----:B------:R-:W-:-:S07]  /*213b0*/  IMAD.MOV.U32 R0, RZ, RZ, R22 ;  /* 0x000000ffff007224 */ /* 0x000fce00078e0016 */
[----:B------:R-:W-:Y:S05]  /*213c0*/  WARPSYNC.COLLECTIVE R18, `(.L_x_329) ;  /* 0x0000000012087348 */ /* 0x000fea0003c00000 */
[----:B------:R0:W1:Y:S02]  /*213d0*/  SHFL.DOWN P0, R22, R21, R20, R19 ;  /* 0x0800001415167389 */ /* 0x0000640000000013 */
[----:B01----:R-:W-:Y:S05]  /*213e0*/  ENDCOLLECTIVE ;  /* 0x000000000000791b */ /* 0x003fea0003800000 */
.L_x_329:
        /* <DEDUP_REMOVED lines=8> */
.L_x_330:
[----:B------:R-:W-:-:S05]  /*21470*/  IADD3.X R9, PT, PT, R4, RZ, R11, P3, P2 ;  /* 0x000000ff04097210 */ /* 0x000fca0001fe440b */
[----:B------:R-:W-:Y:S02]  /*21480*/  IMAD.MOV.U32 R21, RZ, RZ, R9 ;  /* 0x000000ffff157224 */ /* 0x000fe400078e0009 */
[----:B------:R-:W-:-:S07]  /*21490*/  IMAD.MOV.U32 R0, RZ, RZ, R22 ;  /* 0x000000ffff007224 */ /* 0x000fce00078e0016 */
[----:B------:R-:W-:Y:S05]  /*214a0*/  WARPSYNC.COLLECTIVE R18, `(.L_x_331) ;  /* 0x0000000012087348 */ /* 0x000fea0003c00000 */
[----:B------:R0:W1:Y:S02]  /*214b0*/  SHFL.DOWN P0, R22, R21, R20, R19 ;  /* 0x0800001415167389 */ /* 0x0000640000000013 */
[----:B01----:R-:W-:Y:S05]  /*214c0*/  ENDCOLLECTIVE ;  /* 0x000000000000791b */ /* 0x003fea0003800000 */
.L_x_331:
[----:B------:R-:W-:Y:S01]  /*214d0*/  IMAD.MOV.U32 R20, RZ, RZ, 0x1 ;  /* 0x00000001ff147424 */ /* 0x000fe200078e00ff */
[----:B------:R-:W-:-:S04]  /*214e0*/  IADD3 R0, P0, PT, R0, R5, RZ ;  /* 0x0000000500007210 */ /* 0x000fc80007f1e0ff */
[----:B------:R-:W-:Y:S01]  /*214f0*/  IADD3 R5, P2, PT, RZ, R0, RZ ;  /* 0x00000000ff057210 */ /* 0x000fe20007f5e0ff */
[----:B------:R-:W-:-:S03]  /*21500*/  IMAD.MOV.U32 R21, RZ, RZ, R0 ;  /* 0x000000ffff157224 */ /* 0x000fc600078e0000 */
[----:B------:R-:W-:-:S09]  /*21510*/  IADD3.X R7, PT, PT, R22, RZ, R9, P2, P0 ;  /* 0x000000ff16077210 */ /* 0x000fd200017e0409 */
[----:B------:R-:W-:Y:S05]  /*21520*/  WARPSYNC.COLLECTIVE R18, `(.L_x_332) ;  /* 0x0000000012087348 */ /* 0x000fea0003c00000 */
[----:B------:R0:W1:Y:S02]  /*21530*/  SHFL.DOWN P0, R22, R21, R20, R19 ;  /* 0x0800001415167389 */ /* 0x0000640000000013 */
[----:B01----:R-:W-:Y:S05]  /*21540*/  ENDCOLLECTIVE ;  /* 0x000000000000791b */ /* 0x003fea0003800000 */
.L_x_332:
[----:B------:R-:W-:Y:S02]  /*21550*/  IMAD.MOV.U32 R21, RZ, RZ, R7 ;  /* 0x000000ffff157224 */ /* 0x000fe400078e0007 */
[----:B------:R-:W-:-:S07]  /*21560*/  IMAD.MOV.U32 R4, RZ, RZ, R22 ;  /* 0x000000ffff047224 */ /* 0x000fce00078e0016 */
[----:B------:R-:W-:Y:S05]  /*21570*/  WARPSYNC.COLLECTIVE R18, `(.L_x_333) ;  /* 0x0000000012087348 */ /* 0x000fea0003c00000 */
[----:B------:R0:W1:Y:S02]  /*21580*/  SHFL.DOWN P0, R22, R21, R20, R19 ;  /* 0x0800001415167389 */ /* 0x0000640000000013 */
[----:B01----:R-:W-:Y:S05]  /*21590*/  ENDCOLLECTIVE ;  /* 0x000000000000791b */ /* 0x003fea0003800000 */
.L_x_333:
[----:B------:R-:W-:Y:S05]  /*215a0*/  BRA `(.L_x_334) ;  /* 0xfffffe1400a07947 */ /* 0x000fea000383ffff */
.L_x_65:
[----:B-1----:R-:W-:Y:S02]  /*215b0*/  IMAD.MOV.U32 R21, RZ, RZ, R6 ;  /* 0x000000ffff157224 */ /* 0x002fe400078e0006 */
[----:B------:R-:W-:Y:S02]  /*215c0*/  IMAD.MOV.U32 R20, RZ, RZ, 0x10 ;  /* 0x00000010ff147424 */ /* 0x000fe400078e00ff */
[----:B------:R-:W-:Y:S02]  /*215d0*/  IMAD.MOV.U32 R19, RZ, RZ, 0x1f ;  /* 0x0000001fff137424 */ /* 0x000fe400078e00ff */
[----:B------:R-:W-:-:S07]  /*215e0*/  IMAD.MOV.U32 R18, RZ, RZ, -0x1 ;  /* 0xffffffffff127424 */ /* 0x000fce00078e00ff */
[----:B------:R-:W-:Y:S05]  /*215f0*/  WARPSYNC.COLLECTIVE R18, `(.L_x_335) ;  /* 0x0000000012087348 */ /* 0x000fea0003c00000 */
[----:B------:R0:W1:Y:S02]  /*21600*/  SHFL.DOWN P0, R22, R21, R20, R19 ;  /* 0x0800001415167389 */ /* 0x0000640000000013 */
[----:B01----:R-:W-:Y:S05]  /*21610*/  ENDCOLLECTIVE ;  /* 0x000000000000791b */ /* 0x003fea0003800000 */
.L_x_335:
[----:B------:R-:W-:Y:S02]  /*21620*/  IMAD.MOV.U32 R21, RZ, RZ, R7 ;  /* 0x000000ffff157224 */ /* 0x000fe400078e0007 */
[----:B------:R-:W-:-:S07]  /*21630*/  IMAD.MOV.U32 R9, RZ, RZ, R22 ;  /* 0x000000ffff097224 */ /* 0x000fce00078e0016 */
[----:B------:R-:W-:Y:S05]  /*21640*/  WARPSYNC.COLLECTIVE R18, `(.L_x_336) ;  /* 0x0000000012087348 */ /* 0x000fea0003c00000 */
[----:B------:R0:W1:Y:S02]  /*21650*/  SHFL.DOWN P0, R22, R21, R20, R19 ;  /* 0x0800001415167389 */ /* 0x0000640000000013 */
[----:B01----:R-:W-:Y:S05]  /*21660*/  ENDCOLLECTIVE ;  /* 0x000000000000791b */ /* 0x003fea0003800000 */
.L_x_336:
        /* <DEDUP_REMOVED lines=8> */
.L_x_337:
[----:B------:R-:W-:-:S05]  /*216f0*/  IADD3.X R17, PT, PT, R11, RZ, R7, P3, P2 ;  /* 0x000000ff0b117210 */ /* 0x000fca0001fe4407 */
[----:B------:R-:W-:Y:S02]  /*21700*/  IMAD.MOV.U32 R21, RZ, RZ, R17 ;  /* 0x000000ffff157224 */ /* 0x000fe400078e0011 */
[----:B------:R-:W-:-:S07]  /*21710*/  IMAD.MOV.U32 R0, RZ, RZ, R22 ;  /* 0x000000ffff007224 */ /* 0x000fce00078e0016 */
[----:B------:R-:W-:Y:S05]  /*21720*/  WARPSYNC.COLLECTIVE R18, `(.L_x_338) ;  /* 0x0000000012087348 */ /* 0x000fea0003c00000 */
[----:B------:R0:W1:Y:S02]  /*21730*/  SHFL.DOWN P0, R22, R21, R20, R19 ;  /* 0x0800001415167389 */ /* 0x0000640000000013 */
[----:B01----:R-:W-:Y:S05]  /*21740*/  ENDCOLLECTIVE ;  /* 0x000000000000791b */ /* 0x003fea0003800000 */
.L_x_338:
        /* <DEDUP_REMOVED lines=8> */
.L_x_339:
[----:B------:R-:W-:-:S05]  /*217d0*/  IADD3.X R15, PT, PT, R8, RZ, R17, P3, P2 ;  /* 0x000000ff080f7210 */ /* 0x000fca0001fe4411 */
[----:B------:R-:W-:Y:S02]  /*217e0*/  IMAD.MOV.U32 R21, RZ, RZ, R15 ;  /* 0x000000ffff157224 */ /* 0x000fe400078e000f */
[----:B------:R-:W-:-:S07]  /*217f0*/  IMAD.MOV.U32 R0, RZ, RZ, R22 ;  /* 0x000000ffff007224 */ /* 0x000fce00078e0016 */
[----:B------:R-:W-:Y:S05]  /*21800*/  WARPSYNC.COLLECTIVE R18, `(.L_x_340) ;  /* 0x0000000012087348 */ /* 0x000fea0003c00000 */
[----:B------:R0:W1:Y:S02]  /*21810*/  SHFL.DOWN P0, R22, R21, R20, R19 ;  /* 0x0800001415167389 */ /* 0x0000640000000013 */
[----:B01----:R-:W-:Y:S05]  /*21820*/  ENDCOLLECTIVE ;  /* 0x000000000000791b */ /* 0x003fea0003800000 */
.L_x_340:
        /* <DEDUP_REMOVED lines=8> */
.L_x_341:
[----:B------:R-:W-:-:S05]  /*218b0*/  IADD3.X R11, PT, PT, R6, RZ, R15, P3, P2 ;  /* 0x000000ff060b7210 */ /* 0x000fca0001fe440f */
[----:B------:R-:W-:Y:S02]  /*218c0*/  IMAD.MOV.U32 R21, RZ, RZ, R11 ;  /* 0x000000ffff157224 */ /* 0x000fe400078e000b */
[----:B------:R-:W-:-:S07]  /*218d0*/  IMAD.MOV.U32 R0, RZ, RZ, R22 ;  /* 0x000000ffff007224 */ /* 0x000fce00078e0016 */
[----:B------:R-:W-:Y:S05]  /*218e0*/  WARPSYNC.COLLECTIVE R18, `(.L_x_342) ;  /* 0x0000000012087348 */ /* 0x000fea0003c00000 */
[----:B------:R0:W1:Y:S02]  /*218f0*/  SHFL.DOWN P0, R22, R21, R20, R19 ;  /* 0x0800001415167389 */ /* 0x0000640000000013 */
[----:B01----:R-:W-:Y:S05]  /*21900*/  ENDCOLLECTIVE ;  /* 0x000000000000791b */ /* 0x003fea0003800000 */
.L_x_342:
        /* <DEDUP_REMOVED lines=8> */
.L_x_343:
[----:B------:R-:W-:Y:S02]  /*21990*/  IMAD.MOV.U32 R21, RZ, RZ, R9 ;  /* 0x000000ffff157224 */ /* 0x000fe400078e0009 */
[----:B------:R-:W-:-:S07]  /*219a0*/  IMAD.MOV.U32 R6, RZ, RZ, R22 ;  /* 0x000000ffff067224 */ /* 0x000fce00078e0016 */
[----:B------:R-:W-:Y:S05]  /*219b0*/  WARPSYNC.COLLECTIVE R18, `(.L_x_344) ;  /* 0x0000000012087348 */ /* 0x000fea0003c00000 */
[----:B------:R0:W1:Y:S02]  /*219c0*/  SHFL.DOWN P0, R22, R21, R20, R19 ;  /* 0x0800001415167389 */ /* 0x0000640000000013 */
[----:B01----:R-:W-:Y:S05]  /*219d0*/  ENDCOLLECTIVE ;  /* 0x000000000000791b */ /* 0x003fea0003800000 */
.L_x_344:
[----:B------:R-:W-:Y:S05]  /*219e0*/  BRA `(.L_x_345) ;  /* 0xfffffe1c008c7947 */ /* 0x000fea000383ffff */
.L_x_75:
[----:B-1----:R-:W-:Y:S02]  /*219f0*/  IMAD.MOV.U32 R21, RZ, RZ, R6 ;  /* 0x000000ffff157224 */ /* 0x002fe400078e0006 */
[----:B------:R-:W-:Y:S02]  /*21a00*/  IMAD.MOV.U32 R20, RZ, RZ, 0x10 ;  /* 0x00000010ff147424 */ /* 0x000fe400078e00ff */
[----:B------:R-:W-:Y:S02]  /*21a10*/  IMAD.MOV.U32 R19, RZ, RZ, 0x1f ;  /* 0x0000001fff137424 */ /* 0x000fe400078e00ff */
[----:B------:R-:W-:-:S07]  /*21a20*/  IMAD.MOV.U32 R18, RZ, RZ, -0x1 ;  /* 0xffffffffff127424 */ /* 0x000fce00078e00ff */
[----:B0-----:R-:W-:Y:S05]  /*21a30*/  WARPSYNC.COLLECTIVE R18, `(.L_x_346) ;  /* 0x0000000012087348 */ /* 0x001fea0003c00000 */
[----:B------:R1:W2:Y:S02]  /*21a40*/  SHFL.DOWN P0, R22, R21, R20, R19 ;  /* 0x0800001415167389 */ /* 0x0002a40000000013 */
[----:B012---:R-:W-:Y:S05]  /*21a50*/  ENDCOLLECTIVE ;  /* 0x000000000000791b */ /* 0x007fea0003800000 */
.L_x_346:
[----:B------:R-:W-:Y:S02]  /*21a60*/  IMAD.MOV.U32 R21, RZ, RZ, R7 ;  /* 0x000000ffff157224 */ /* 0x000fe400078e0007 */
[----:B------:R-:W-:-:S07]  /*21a70*/  IMAD.MOV.U32 R9, RZ, RZ, R22 ;  /* 0x000000ffff097224 */ /* 0x000fce00078e0016 */
[----:B------:R-:W-:Y:S05]  /*21a80*/  WARPSYNC.COLLECTIVE R18, `(.L_x_347) ;  /* 0x0000000012087348 */ /* 0x000fea0003c00000 */
[----:B------:R0:W1:Y:S02]  /*21a90*/  SHFL.DOWN P0, R22, R21, R20, R19 ;  /* 0x0800001415167389 */ /* 0x0000640000000013 */
[----:B01----:R-:W-:Y:S05]  /*21aa0*/  ENDCOLLECTIVE ;  /* 0x000000000000791b */ /* 0x003fea0003800000 */
.L_x_347:
        /* <DEDUP_REMOVED lines=8> */
.L_x_348:
[----:B------:R-:W-:-:S05]  /*21b30*/  IADD3.X R17, PT, PT, R11, RZ, R7, P3, P2 ;  /* 0x000000ff0b117210 */ /* 0x000fca0001fe4407 */
[----:B------:R-:W-:Y:S02]  /*21b40*/  IMAD.MOV.U32 R21, RZ, RZ, R17 ;  /* 0x000000ffff157224 */ /* 0x000fe400078e0011 */
[----:B------:R-:W-:-:S07]  /*21b50*/  IMAD.MOV.U32 R0, RZ, RZ, R22 ;  /* 0x000000ffff007224 */ /* 0x000fce00078e0016 */
[----:B------:R-:W-:Y:S05]  /*21b60*/  WARPSYNC.COLLECTIVE R18, `(.L_x_349) ;  /* 0x0000000012087348 */ /* 0x000fea0003c00000 */
[----:B------:R0:W1:Y:S02]  /*21b70*/  SHFL.DOWN P0, R22, R21, R20, R19 ;  /* 0x0800001415167389 */ /* 0x0000640000000013 */
[----:B01----:R-:W-:Y:S05]  /*21b80*/  ENDCOLLECTIVE ;  /* 0x000000000000791b */ /* 0x003fea0003800000 */
.L_x_349:
        /* <DEDUP_REMOVED lines=8> */
.L_x_350:
[----:B------:R-:W-:-:S05]  /*21c10*/  IADD3.X R15, PT, PT, R8, RZ, R17, P3, P2 ;  /* 0x000000ff080f7210 */ /* 0x000fca0001fe4411 */
[----:B------:R-:W-:Y:S02]  /*21c20*/  IMAD.MOV.U32 R21, RZ, RZ, R15 ;  /* 0x000000ffff157224 */ /* 0x000fe400078e000f */
[----:B------:R-:W-:-:S07]  /*21c30*/  IMAD.MOV.U32 R0, RZ, RZ, R22 ;  /* 0x000000ffff007224 */ /* 0x000fce00078e0016 */
[----:B------:R-:W-:Y:S05]  /*21c40*/  WARPSYNC.COLLECTIVE R18, `(.L_x_351) ;  /* 0x0000000012087348 */ /* 0x000fea0003c00000 */
[----:B------:R0:W1:Y:S02]  /*21c50*/  SHFL.DOWN P0, R22, R21, R20, R19 ;  /* 0x0800001415167389 */ /* 0x0000640000000013 */
[----:B01----:R-:W-:Y:S05]  /*21c60*/  ENDCOLLECTIVE ;  /* 0x000000000000791b */ /* 0x003fea0003800000 */
.L_x_351:
        /* <DEDUP_REMOVED lines=8> */
.L_x_352:
[----:B------:R-:W-:-:S05]  /*21cf0*/  IADD3.X R11, PT, PT, R6, RZ, R15, P3, P2 ;  /* 0x000000ff060b7210 */ /* 0x000fca0001fe440f */
[----:B------:R-:W-:Y:S02]  /*21d00*/  IMAD.MOV.U32 R21, RZ, RZ, R11 ;  /* 0x000000ffff157224 */ /* 0x000fe400078e000b */
[----:B------:R-:W-:-:S07]  /*21d10*/  IMAD.MOV.U32 R0, RZ, RZ, R22 ;  /* 0x000000ffff007224 */ /* 0x000fce00078e0016 */
[----:B------:R-:W-:Y:S05]  /*21d20*/  WARPSYNC.COLLECTIVE R18, `(.L_x_353) ;  /* 0x0000000012087348 */ /* 0x000fea0003c00000 */
[----:B------:R0:W1:Y:S02]  /*21d30*/  SHFL.DOWN P0, R22, R21, R20, R19 ;  /* 0x0800001415167389 */ /* 0x0000640000000013 */
[----:B01----:R-:W-:Y:S05]  /*21d40*/  ENDCOLLECTIVE ;  /* 0x000000000000791b */ /* 0x003fea0003800000 */
.L_x_353:
        /* <DEDUP_REMOVED lines=8> */
.L_x_354:
[----:B------:R-:W-:Y:S02]  /*21dd0*/  IMAD.MOV.U32 R21, RZ, RZ, R9 ;  /* 0x000000ffff157224 */ /* 0x000fe400078e0009 */
[----:B------:R-:W-:-:S07]  /*21de0*/  IMAD.MOV.U32 R6, RZ, RZ, R22 ;  /* 0x000000ffff067224 */ /* 0x000fce00078e0016 */
[----:B------:R-:W-:Y:S05]  /*21df0*/  WARPSYNC.COLLECTIVE R18, `(.L_x_355) ;  /* 0x0000000012087348 */ /* 0x000fea0003c00000 */
[----:B------:R0:W1:Y:S02]  /*21e00*/  SHFL.DOWN P0, R22, R21, R20, R19 ;  /* 0x0800001415167389 */ /* 0x0000640000000013 */
[----:B01----:R-:W-:Y:S05]  /*21e10*/  ENDCOLLECTIVE ;  /* 0x000000000000791b */ /* 0x003fea0003800000 */
.L_x_355:
[----:B------:R-:W-:Y:S05]  /*21e20*/  BRA `(.L_x_356) ;  /* 0xfffffe2400807947 */ /* 0x000fea000383ffff */
.L_x_85:
[----:B-1----:R-:W-:Y:S02]  /*21e30*/  IMAD.MOV.U32 R21, RZ, RZ, R6 ;  /* 0x000000ffff157224 */ /* 0x002fe400078e0006 */
[----:B------:R-:W-:Y:S02]  /*21e40*/  IMAD.MOV.U32 R20, RZ, RZ, 0x10 ;  /* 0x00000010ff147424 */ /* 0x000fe400078e00ff */
[----:B------:R-:W-:Y:S02]  /*21e50*/  IMAD.MOV.U32 R19, RZ, RZ, 0x1f ;  /* 0x0000001fff137424 */ /* 0x000fe400078e00ff */
[----:B------:R-:W-:-:S07]  /*21e60*/  IMAD.MOV.U32 R18, RZ, RZ, -0x1 ;  /* 0xffffffffff127424 */ /* 0x000fce00078e00ff */
[----:B0-----:R-:W-:Y:S05]  /*21e70*/  WARPSYNC.COLLECTIVE R18, `(.L_x_357) ;  /* 0x0000000012087348 */ /* 0x001fea0003c00000 */
[----:B------:R1:W2:Y:S02]  /*21e80*/  SHFL.DOWN P0, R22, R21, R20, R19 ;  /* 0x0800001415167389 */ /* 0x0002a40000000013 */
[----:B012---:R-:W-:Y:S05]  /*21e90*/  ENDCOLLECTIVE ;  /* 0x000000000000791b */ /* 0x007fea0003800000 */
.L_x_357:
[----:B------:R-:W-:Y:S02]  /*21ea0*/  IMAD.MOV.U32 R21, RZ, RZ, R7 ;  /* 0x000000ffff157224 */ /* 0x000fe400078e0007 */
[----:B------:R-:W-:-:S07]  /*21eb0*/  IMAD.MOV.U32 R9, RZ, RZ, R22 ;  /* 0x000000ffff097224 */ /* 0x000fce00078e0016 */
[----:B------:R-:W-:Y:S05]  /*21ec0*/  WARPSYNC.COLLECTIVE R18, `(.L_x_358) ;  /* 0x0000000012087348 */ /* 0x000fea0003c00000 */
[----:B------:R0:W1:Y:S02]  /*21ed0*/  SHFL.DOWN P0, R22, R21, R20, R19 ;  /* 0x0800001415167389 */ /* 0x0000640000000013 */
[----:B01----:R-:W-:Y:S05]  /*21ee0*/  ENDCOLLECTIVE ;  /* 0x000000000000791b */ /* 0x003fea0003800000 */
.L_x_358:
        /* <DEDUP_REMOVED lines=8> */
.L_x_359:
[----:B------:R-:W-:-:S05]  /*21f70*/  IADD3.X R17, PT, PT, R11, RZ, R7, P3, P2 ;  /* 0x000000ff0b117210 */ /* 0x000fca0001fe4407 */
[----:B------:R-:W-:Y:S02]  /*21f80*/  IMAD.MOV.U32 R21, RZ, RZ, R17 ;  /* 0x000000ffff157224 */ /* 0x000fe400078e0011 */
[----:B------:R-:W-:-:S07]  /*21f90*/  IMAD.MOV.U32 R0, RZ, RZ, R22 ;  /* 0x000000ffff007224 */ /* 0x000fce00078e0016 */
[----:B------:R-:W-:Y:S05]  /*21fa0*/  WARPSYNC.COLLECTIVE R18, `(.L_x_360) ;  /* 0x0000000012087348 */ /* 0x000fea0003c00000 */
[----:B------:R0:W1:Y:S02]  /*21fb0*/  SHFL.DOWN P0, R22, R21, R20, R19 ;  /* 0x0800001415167389 */ /* 0x0000640000000013 */
[----:B01----:R-:W-:Y:S05]  /*21fc0*/  ENDCOLLECTIVE ;  /* 0x000000000000791b */ /* 0x003fea0003800000 */
.L_x_360:
        /* <DEDUP_REMOVED lines=8> */
.L_x_361:
[----:B------:R-:W-:-:S05]  /*22050*/  IADD3.X R15, PT, PT, R8, RZ, R17, P3, P2 ;  /* 0x000000ff080f7210 */ /* 0x000fca0001fe4411 */
[----:B------:R-:W-:Y:S02]  /*22060*/  IMAD.MOV.U32 R21, RZ, RZ, R15 ;  /* 0x000000ffff157224 */ /* 0x000fe400078e000f */
[----:B------:R-:W-:-:S07]  /*22070*/  IMAD.MOV.U32 R0, RZ, RZ, R22 ;  /* 0x000000ffff007224 */ /* 0x000fce00078e0016 */
[----:B------:R-:W-:Y:S05]  /*22080*/  WARPSYNC.COLLECTIVE R18, `(.L_x_362) ;  /* 0x0000000012087348 */ /* 0x000fea0003c00000 */
[----:B------:R0:W1:Y:S02]  /*22090*/  SHFL.DOWN P0, R22, R21, R20, R19 ;  /* 0x0800001415167389 */ /* 0x0000640000000013 */
[----:B01----:R-:W-:Y:S05]  /*220a0*/  ENDCOLLECTIVE ;  /* 0x000000000000791b */ /* 0x003fea0003800000 */
.L_x_362:
        /* <DEDUP_REMOVED lines=8> */
.L_x_363:
[----:B------:R-:W-:-:S05]  /*22130*/  IADD3.X R11, PT, PT, R6, RZ, R15, P3, P2 ;  /* 0x000000ff060b7210 */ /* 0x000fca0001fe440f */
[----:B------:R-:W-:Y:S02]  /*22140*/  IMAD.MOV.U32 R21, RZ, RZ, R11 ;  /* 0x000000ffff157224 */ /* 0x000fe400078e000b */
[----:B------:R-:W-:-:S07]  /*22150*/  IMAD.MOV.U32 R0, RZ, RZ, R22 ;  /* 0x000000ffff007224 */ /* 0x000fce00078e0016 */
[----:B------:R-:W-:Y:S05]  /*22160*/  WARPSYNC.COLLECTIVE R18, `(.L_x_364) ;  /* 0x0000000012087348 */ /* 0x000fea0003c00000 */
[----:B------:R0:W1:Y:S02]  /*22170*/  SHFL.DOWN P0, R22, R21, R20, R19 ;  /* 0x0800001415167389 */ /* 0x0000640000000013 */
[----:B01----:R-:W-:Y:S05]  /*22180*/  ENDCOLLECTIVE ;  /* 0x000000000000791b */ /* 0x003fea0003800000 */
.L_x_364:
        /* <DEDUP_REMOVED lines=8> */
.L_x_365:
[----:B------:R-:W-:Y:S02]  /*22210*/  IMAD.MOV.U32 R21, RZ, RZ, R9 ;  /* 0x000000ffff157224 */ /* 0x000fe400078e0009 */
[----:B------:R-:W-:-:S07]  /*22220*/  IMAD.MOV.U32 R6, RZ, RZ, R22 ;  /* 0x000000ffff067224 */ /* 0x000fce00078e0016 */
[----:B------:R-:W-:Y:S05]  /*22230*/  WARPSYNC.COLLECTIVE R18, `(.L_x_366) ;  /* 0x0000000012087348 */ /* 0x000fea0003c00000 */
[----:B------:R0:W1:Y:S02]  /*22240*/  SHFL.DOWN P0, R22, R21, R20, R19 ;  /* 0x0800001415167389 */ /* 0x0000640000000013 */
[----:B01----:R-:W-:Y:S05]  /*22250*/  ENDCOLLECTIVE ;  /* 0x000000000000791b */ /* 0x003fea0003800000 */
.L_x_366:
[----:B------:R-:W-:Y:S05]  /*22260*/  BRA `(.L_x_367) ;  /* 0xfffffe2c00747947 */ /* 0x000fea000383ffff */
.L_x_95:
[----:B-1----:R-:W-:Y:S02]  /*22270*/  IMAD.MOV.U32 R21, RZ, RZ, R6 ;  /* 0x000000ffff157224 */ /* 0x002fe400078e0006 */
[----:B------:R-:W-:Y:S02]  /*22280*/  IMAD.MOV.U32 R20, RZ, RZ, 0x10 ;  /* 0x00000010ff147424 */ /* 0x000fe400078e00ff */
[----:B------:R-:W-:Y:S02]  /*22290*/  IMAD.MOV.U32 R19, RZ, RZ, 0x1f ;  /* 0x0000001fff137424 */ /* 0x000fe400078e00ff */
[----:B------:R-:W-:-:S07]  /*222a0*/  IMAD.MOV.U32 R18, RZ, RZ, -0x1 ;  /* 0xffffffffff127424 */ /* 0x000fce00078e00ff */
[----:B0-----:R-:W-:Y:S05]  /*222b0*/  WARPSYNC.COLLECTIVE R18, `(.L_x_368) ;  /* 0x0000000012087348 */ /* 0x001fea0003c00000 */
[----:B------:R1:W2:Y:S02]  /*222c0*/  SHFL.DOWN P0, R22, R21, R20, R19 ;  /* 0x0800001415167389 */ /* 0x0002a40000000013 */
[----:B012---:R-:W-:Y:S05]  /*222d0*/  ENDCOLLECTIVE ;  /* 0x000000000000791b */ /* 0x007fea0003800000 */
.L_x_368:
[----:B------:R-:W-:Y:S02]  /*222e0*/  IMAD.MOV.U32 R21, RZ, RZ, R7 ;  /* 0x000000ffff157224 */ /* 0x000fe400078e0007 */
[----:B------:R-:W-:-:S07]  /*222f0*/  IMAD.MOV.U32 R9, RZ, RZ, R22 ;  /* 0x000000ffff097224 */ /* 0x000fce00078e0016 */
[----:B------:R-:W-:Y:S05]  /*22300*/  WARPSYNC.COLLECTIVE R18, `(.L_x_369) ;  /* 0x0000000012087348 */ /* 0x000fea0003c00000 */
[----:B------:R0:W1:Y:S02]  /*22310*/  SHFL.DOWN P0, R22, R21, R20, R19 ;  /* 0x0800001415167389 */ /* 0x0000640000000013 */
[----:B01----:R-:W-:Y:S05]  /*22320*/  ENDCOLLECTIVE ;  /* 0x000000000000791b */ /* 0x003fea0003800000 */
.L_x_369:
        /* <DEDUP_REMOVED lines=8> */
.L_x_370:
[----:B------:R-:W-:-:S05]  /*223b0*/  IADD3.X R17, PT, PT, R11, RZ, R7, P3, P2 ;  /* 0x000000ff0b117210 */ /* 0x000fca0001fe4407 */
[----:B------:R-:W-:Y:S02]  /*223c0*/  IMAD.MOV.U32 R21, RZ, RZ, R17 ;  /* 0x000000ffff157224 */ /* 0x000fe400078e0011 */
[----:B------:R-:W-:-:S07]  /*223d0*/  IMAD.MOV.U32 R0, RZ, RZ, R22 ;  /* 0x000000ffff007224 */ /* 0x000fce00078e0016 */
[----:B------:R-:W-:Y:S05]  /*223e0*/  WARPSYNC.COLLECTIVE R18, `(.L_x_371) ;  /* 0x0000000012087348 */ /* 0x000fea0003c00000 */
[----:B------:R0:W1:Y:S02]  /*223f0*/  SHFL.DOWN P0, R22, R21, R20, R19 ;  /* 0x0800001415167389 */ /* 0x0000640000000013 */
[----:B01----:R-:W-:Y:S05]  /*22400*/  ENDCOLLECTIVE ;  /* 0x000000000000791b */ /* 0x003fea0003800000 */
.L_x_371:
        /* <DEDUP_REMOVED lines=8> */
.L_x_372:
[----:B------:R-:W-:-:S05]  /*22490*/  IADD3.X R15, PT, PT, R8, RZ, R17, P3, P2 ;  /* 0x000000ff080f7210 */ /* 0x000fca0001fe4411 */
[----:B------:R-:W-:Y:S02]  /*224a0*/  IMAD.MOV.U32 R21, RZ, RZ, R15 ;  /* 0x000000ffff157224 */ /* 0x000fe400078e000f */
[----:B------:R-:W-:-:S07]  /*224b0*/  IMAD.MOV.U32 R0, RZ, RZ, R22 ;  /* 0x000000ffff007224 */ /* 0x000fce00078e0016 */
[----:B------:R-:W-:Y:S05]  /*224c0*/  WARPSYNC.COLLECTIVE R18, `(.L_x_373) ;  /* 0x0000000012087348 */ /* 0x000fea0003c00000 */
[----:B------:R0:W1:Y:S02]  /*224d0*/  SHFL.DOWN P0, R22, R21, R20, R19 ;  /* 0x0800001415167389 */ /* 0x0000640000000013 */
[----:B01----:R-:W-:Y:S05]  /*224e0*/  ENDCOLLECTIVE ;  /* 0x000000000000791b */ /* 0x003fea0003800000 */
.L_x_373:
        /* <DEDUP_REMOVED lines=8> */
.L_x_374:
[----:B------:R-:W-:-:S05]  /*22570*/  IADD3.X R11, PT, PT, R6, RZ, R15, P3, P2 ;  /* 0x000000ff060b7210 */ /* 0x000fca0001fe440f */
[----:B------:R-:W-:Y:S02]  /*22580*/  IMAD.MOV.U32 R21, RZ, RZ, R11 ;  /* 0x000000ffff157224 */ /* 0x000fe400078e000b */
[----:B------:R-:W-:-:S07]  /*22590*/  IMAD.MOV.U32 R0, RZ, RZ, R22 ;  /* 0x000000ffff007224 */ /* 0x000fce00078e0016 */
[----:B------:R-:W-:Y:S05]  /*225a0*/  WARPSYNC.COLLECTIVE R18, `(.L_x_375) ;  /* 0x0000000012087348 */ /* 0x000fea0003c00000 */
[----:B------:R0:W1:Y:S02]  /*225b0*/  SHFL.DOWN P0, R22, R21, R20, R19 ;  /* 0x0800001415167389 */ /* 0x0000640000000013 */
[----:B01----:R-:W-:Y:S05]  /*225c0*/  ENDCOLLECTIVE ;  /* 0x000000000000791b */ /* 0x003fea0003800000 */
.L_x_375:
        /* <DEDUP_REMOVED lines=8> */
.L_x_376:
[----:B------:R-:W-:Y:S02]  /*22650*/  IMAD.MOV.U32 R21, RZ, RZ, R9 ;  /* 0x000000ffff157224 */ /* 0x000fe400078e0009 */
[----:B------:R-:W-:-:S07]  /*22660*/  IMAD.MOV.U32 R6, RZ, RZ, R22 ;  /* 0x000000ffff067224 */ /* 0x000fce00078e0016 */
[----:B------:R-:W-:Y:S05]  /*22670*/  WARPSYNC.COLLECTIVE R18, `(.L_x_377) ;  /* 0x0000000012087348 */ /* 0x000fea0003c00000 */
[----:B------:R0:W1:Y:S02]  /*22680*/  SHFL.DOWN P0, R22, R21, R20, R19 ;  /* 0x0800001415167389 */ /* 0x0000640000000013 */
[----:B01----:R-:W-:Y:S05]  /*22690*/  ENDCOLLECTIVE ;  /* 0x000000000000791b */ /* 0x003fea0003800000 */
.L_x_377:
[----:B------:R-:W-:Y:S05]  /*226a0*/  BRA `(.L_x_378) ;  /* 0xfffffe3400687947 */ /* 0x000fea000383ffff */
.L_x_105:
[----:B-1----:R-:W-:Y:S02]  /*226b0*/  IMAD.MOV.U32 R21, RZ, RZ, R6 ;  /* 0x000000ffff157224 */ /* 0x002fe400078e0006 */
[----:B------:R-:W-:Y:S02]  /*226c0*/  IMAD.MOV.U32 R20, RZ, RZ, 0x10 ;  /* 0x00000010ff147424 */ /* 0x000fe400078e00ff */
[----:B------:R-:W-:Y:S02]  /*226d0*/  IMAD.MOV.U32 R19, RZ, RZ, 0x1f ;  /* 0x0000001fff137424 */ /* 0x000fe400078e00ff */
[----:B------:R-:W-:-:S07]  /*226e0*/  IMAD.MOV.U32 R18, RZ, RZ, -0x1 ;  /* 0xffffffffff127424 */ /* 0x000fce00078e00ff */
[----:B0-----:R-:W-:Y:S05]  /*226f0*/  WARPSYNC.COLLECTIVE R18, `(.L_x_379) ;  /* 0x0000000012087348 */ /* 0x001fea0003c00000 */
[----:B------:R1:W2:Y:S02]  /*22700*/  SHFL.DOWN P0, R22, R21, R20, R19 ;  /* 0x0800001415167389 */ /* 0x0002a40000000013 */
[----:B012---:R-:W-:Y:S05]  /*22710*/  ENDCOLLECTIVE ;  /* 0x000000000000791b */ /* 0x007fea0003800000 */
.L_x_379:
[----:B------:R-:W-:Y:S02]  /*22720*/  IMAD.MOV.U32 R21, RZ, RZ, R7 ;  /* 0x000000ffff157224 */ /* 0x000fe400078e0007 */
[----:B------:R-:W-:-:S07]  /*22730*/  IMAD.MOV.U32 R9, RZ, RZ, R22 ;  /* 0x000000ffff097224 */ /* 0x000fce00078e0016 */
[----:B------:R-:W-:Y:S05]  /*22740*/  WARPSYNC.COLLECTIVE R18, `(.L_x_380) ;  /* 0x0000000012087348 */ /* 0x000fea0003c00000 */
[----:B------:R0:W1:Y:S02]  /*22750*/  SHFL.DOWN P0, R22, R21, R20, R19 ;  /* 0x0800001415167389 */ /* 0x0000640000000013 */
[----:B01----:R-:W-:Y:S05]  /*22760*/  ENDCOLLECTIVE ;  /* 0x000000000000791b */ /* 0x003fea0003800000 */
.L_x_380:
        /* <DEDUP_REMOVED lines=8> */
.L_x_381:
[----:B------:R-:W-:-:S05]  /*227f0*/  IADD3.X R17, PT, PT, R11, RZ, R7, P3, P2 ;  /* 0x000000ff0b117210 */ /* 0x000fca0001fe4407 */
[----:B------:R-:W-:Y:S02]  /*22800*/  IMAD.MOV.U32 R21, RZ, RZ, R17 ;  /* 0x000000ffff157224 */ /* 0x000fe400078e0011 */
[----:B------:R-:W-:-:S07]  /*22810*/  IMAD.MOV.U32 R0, RZ, RZ, R22 ;  /* 0x000000ffff007224 */ /* 0x000fce00078e0016 */
[----:B------:R-:W-:Y:S05]  /*22820*/  WARPSYNC.COLLECTIVE R18, `(.L_x_382) ;  /* 0x0000000012087348 */ /* 0x000fea0003c00000 */
[----:B------:R0:W1:Y:S02]  /*22830*/  SHFL.DOWN P0, R22, R21, R20, R19 ;  /* 0x0800001415167389 */ /* 0x0000640000000013 */
[----:B01----:R-:W-:Y:S05]  /*22840*/  ENDCOLLECTIVE ;  /* 0x000000000000791b */ /* 0x003fea0003800000 */
.L_x_382:
        /* <DEDUP_REMOVED lines=8> */
.L_x_383:
[----:B------:R-:W-:-:S05]  /*228d0*/  IADD3.X R15, PT, PT, R8, RZ, R17, P3, P2 ;  /* 0x000000ff080f7210 */ /* 0x000fca0001fe4411 */
[----:B------:R-:W-:Y:S02]  /*228e0*/  IMAD.MOV.U32 R21, RZ, RZ, R15 ;  /* 0x000000ffff157224 */ /* 0x000fe400078e000f */
[----:B------:R-:W-:-:S07]  /*228f0*/  IMAD.MOV.U32 R0, RZ, RZ, R22 ;  /* 0x000000ffff007224 */ /* 0x000fce00078e0016 */
[----:B------:R-:W-:Y:S05]  /*22900*/  WARPSYNC.COLLECTIVE R18, `(.L_x_384) ;  /* 0x0000000012087348 */ /* 0x000fea0003c00000 */
[----:B------:R0:W1:Y:S02]  /*22910*/  SHFL.DOWN P0, R22, R21, R20, R19 ;  /* 0x0800001415167389 */ /* 0x0000640000000013 */
[----:B01----:R-:W-:Y:S05]  /*22920*/  ENDCOLLECTIVE ;  /* 0x000000000000791b */ /* 0x003fea0003800000 */
.L_x_384:
        /* <DEDUP_REMOVED lines=8> */
.L_x_385:
[----:B------:R-:W-:-:S05]  /*229b0*/  IADD3.X R11, PT, PT, R6, RZ, R15, P3, P2 ;  /* 0x000000ff060b7210 */ /* 0x000fca0001fe440f */
[----:B------:R-:W-:Y:S02]  /*229c0*/  IMAD.MOV.U32 R21, RZ, RZ, R11 ;  /* 0x000000ffff157224 */ /* 0x000fe400078e000b */
[----:B------:R-:W-:-:S07]  /*229d0*/  IMAD.MOV.U32 R0, RZ, RZ, R22 ;  /* 0x000000ffff007224 */ /* 0x000fce00078e0016 */
[----:B------:R-:W-:Y:S05]  /*229e0*/  WARPSYNC.COLLECTIVE R18, `(.L_x_386) ;  /* 0x0000000012087348 */ /* 0x000fea0003c00000 */
[----:B------:R0:W1:Y:S02]  /*229f0*/  SHFL.DOWN P0, R22, R21, R20, R19 ;  /* 0x0800001415167389 */ /* 0x0000640000000013 */
[----:B01----:R-:W-:Y:S05]  /*22a00*/  ENDCOLLECTIVE ;  /* 0x000000000000791b */ /* 0x003fea0003800000 */
.L_x_386:
        /* <DEDUP_REMOVED lines=8> */
.L_x_387:
[----:B------:R-:W-:Y:S02]  /*22a90*/  IMAD.MOV.U32 R21, RZ, RZ, R9 ;  /* 0x000000ffff157224 */ /* 0x000fe400078e0009 */
[----:B------:R-:W-:-:S07]  /*22aa0*/  IMAD.MOV.U32 R6, RZ, RZ, R22 ;  /* 0x000000ffff067224 */ /* 0x000fce00078e0016 */
[----:B------:R-:W-:Y:S05]  /*22ab0*/  WARPSYNC.COLLECTIVE R18, `(.L_x_388) ;  /* 0x0000000012087348 */ /* 0x000fea0003c00000 */
[----:B------:R0:W1:Y:S02]  /*22ac0*/  SHFL.DOWN P0, R22, R21, R20, R19 ;  /* 0x0800001415167389 */ /* 0x0000640000000013 */
[----:B01----:R-:W-:Y:S05]  /*22ad0*/  ENDCOLLECTIVE ;  /* 0x000000000000791b */ /* 0x003fea0003800000 */
.L_x_388:
[----:B------:R-:W-:Y:S05]  /*22ae0*/  BRA `(.L_x_389) ;  /* 0xfffffe3c005c7947 */ /* 0x000fea000383ffff */
.L_x_115:
[----:B-1----:R-:W-:Y:S02]  /*22af0*/  IMAD.MOV.U32 R21, RZ, RZ, R6 ;  /* 0x000000ffff157224 */ /* 0x002fe400078e0006 */
[----:B------:R-:W-:Y:S02]  /*22b00*/  IMAD.MOV.U32 R20, RZ, RZ, 0x10 ;  /* 0x00000010ff147424 */ /* 0x000fe400078e00ff */
[----:B------:R-:W-:Y:S02]  /*22b10*/  IMAD.MOV.U32 R19, RZ, RZ, 0x1f ;  /* 0x0000001fff137424 */ /* 0x000fe400078e00ff */
[----:B------:R-:W-:-:S07]  /*22b20*/  IMAD.MOV.U32 R18, RZ, RZ, -0x1 ;  /* 0xffffffffff127424 */ /* 0x000fce00078e00ff */
[----:B0-----:R-:W-:Y:S05]  /*22b30*/  WARPSYNC.COLLECTIVE R18, `(.L_x_390) ;  /* 0x0000000012087348 */ /* 0x001fea0003c00000 */
[----:B------:R1:W2:Y:S02]  /*22b40*/  SHFL.DOWN P0, R22, R21, R20, R19 ;  /* 0x0800001415167389 */ /* 0x0002a40000000013 */
[----:B012---:R-:W-:Y:S05]  /*22b50*/  ENDCOLLECTIVE ;  /* 0x000000000000791b */ /* 0x007fea0003800000 */
.L_x_390:
[----:B------:R-:W-:Y:S02]  /*22b60*/  IMAD.MOV.U32 R21, RZ, RZ, R7 ;  /* 0x000000ffff157224 */ /* 0x000fe400078e0007 */
[----:B------:R-:W-:-:S07]  /*22b70*/  IMAD.MOV.U32 R9, RZ, RZ, R22 ;  /* 0x000000ffff097224 */ /* 0x000fce00078e0016 */
[----:B------:R-:W-:Y:S05]  /*22b80*/  WARPSYNC.COLLECTIVE R18, `(.L_x_391) ;  /* 0x0000000012087348 */ /* 0x000fea0003c00000 */
[----:B------:R0:W1:Y:S02]  /*22b90*/  SHFL.DOWN P0, R22, R21, R20, R19 ;  /* 0x0800001415167389 */ /* 0x0000640000000013 */
[----:B01----:R-:W-:Y:S05]  /*22ba0*/  ENDCOLLECTIVE ;  /* 0x000000000000791b */ /* 0x003fea0003800000 */
.L_x_391:
        /* <DEDUP_REMOVED lines=8> */
.L_x_392:
[----:B------:R-:W-:-:S05]  /*22c30*/  IADD3.X R17, PT, PT, R11, RZ, R7, P3, P2 ;  /* 0x000000ff0b117210 */ /* 0x000fca0001fe4407 */
[----:B------:R-:W-:Y:S02]  /*22c40*/  IMAD.MOV.U32 R21, RZ, RZ, R17 ;  /* 0x000000ffff157224 */ /* 0x000fe400078e0011 */
[----:B------:R-:W-:-:S07]  /*22c50*/  IMAD.MOV.U32 R0, RZ, RZ, R22 ;  /* 0x000000ffff007224 */ /* 0x000fce00078e0016 */
[----:B------:R-:W-:Y:S05]  /*22c60*/  WARPSYNC.COLLECTIVE R18, `(.L_x_393) ;  /* 0x0000000012087348 */ /* 0x000fea0003c00000 */
[----:B------:R0:W1:Y:S02]  /*22c70*/  SHFL.DOWN P0, R22, R21, R20, R19 ;  /* 0x0800001415167389 */ /* 0x0000640000000013 */
[----:B01----:R-:W-:Y:S05]  /*22c80*/  ENDCOLLECTIVE ;  /* 0x000000000000791b */ /* 0x003fea0003800000 */
.L_x_393:
        /* <DEDUP_REMOVED lines=8> */
.L_x_394:
[----:B------:R-:W-:-:S05]  /*22d10*/  IADD3.X R15, PT, PT, R8, RZ, R17, P3, P2 ;  /* 0x000000ff080f7210 */ /* 0x000fca0001fe4411 */
[----:B------:R-:W-:Y:S02]  /*22d20*/  IMAD.MOV.U32 R21, RZ, RZ, R15 ;  /* 0x000000ffff157224 */ /* 0x000fe400078e000f */
[----:B------:R-:W-:-:S07]  /*22d30*/  IMAD.MOV.U32 R0, RZ, RZ, R22 ;  /* 0x000000ffff007224 */ /* 0x000fce00078e0016 */
[----:B------:R-:W-:Y:S05]  /*22d40*/  WARPSYNC.COLLECTIVE R18, `(.L_x_395) ;  /* 0x0000000012087348 */ /* 0x000fea0003c00000 */
[----:B------:R0:W1:Y:S02]  /*22d50*/  SHFL.DOWN P0, R22, R21, R20, R19 ;  /* 0x0800001415167389 */ /* 0x0000640000000013 */
[----:B01----:R-:W-:Y:S05]  /*22d60*/  ENDCOLLECTIVE ;  /* 0x000000000000791b */ /* 0x003fea0003800000 */
.L_x_395:
        /* <DEDUP_REMOVED lines=8> */
.L_x_396:
[----:B------:R-:W-:-:S05]  /*22df0*/  IADD3.X R11, PT, PT, R6, RZ, R15, P3, P2 ;  /* 0x000000ff060b7210 */ /* 0x000fca0001fe440f */
[----:B------:R-:W-:Y:S02]  /*22e00*/  IMAD.MOV.U32 R21, RZ, RZ, R11 ;  /* 0x000000ffff157224 */ /* 0x000fe400078e000b */
[----:B------:R-:W-:-:S07]  /*22e10*/  IMAD.MOV.U32 R0, RZ, RZ, R22 ;  /* 0x000000ffff007224 */ /* 0x000fce00078e0016 */
[----:B------:R-:W-:Y:S05]  /*22e20*/  WARPSYNC.COLLECTIVE R18, `(.L_x_397) ;  /* 0x0000000012087348 */ /* 0x000fea0003c00000 */
[----:B------:R0:W1:Y:S02]  /*22e30*/  SHFL.DOWN P0, R22, R21, R20, R19 ;  /* 0x0800001415167389 */ /* 0x0000640000000013 */
[----:B01----:R-:W-:Y:S05]  /*22e40*/  ENDCOLLECTIVE ;  /* 0x000000000000791b */ /* 0x003fea0003800000 */
.L_x_397:
        /* <DEDUP_REMOVED lines=8> */
.L_x_398:
[----:B------:R-:W-:Y:S02]  /*22ed0*/  IMAD.MOV.U32 R21, RZ, RZ, R9 ;  /* 0x000000ffff157224 */ /* 0x000fe400078e0009 */
[----:B------:R-:W-:-:S07]  /*22ee0*/  IMAD.MOV.U32 R6, RZ, RZ, R22 ;  /* 0x000000ffff067224 */ /* 0x000fce00078e0016 */
[----:B------:R-:W-:Y:S05]  /*22ef0*/  WARPSYNC.COLLECTIVE R18, `(.L_x_399) ;  /* 0x0000000012087348 */ /* 0x000fea0003c00000 */
[----:B------:R0:W1:Y:S02]  /*22f00*/  SHFL.DOWN P0, R22, R21, R20, R19 ;  /* 0x0800001415167389 */ /* 0x0000640000000013 */
[----:B01----:R-:W-:Y:S05]  /*22f10*/  ENDCOLLECTIVE ;  /* 0x000000000000791b */ /* 0x003fea0003800000 */
.L_x_399:
[----:B------:R-:W-:Y:S05]  /*22f20*/  BRA `(.L_x_400) ;  /* 0xfffffe4400507947 */ /* 0x000fea000383ffff */
.L_x_125:
[----:B-1----:R-:W-:Y:S02]  /*22f30*/  IMAD.MOV.U32 R21, RZ, RZ, R6 ;  /* 0x000000ffff157224 */ /* 0x002fe400078e0006 */
[----:B------:R-:W-:Y:S02]  /*22f40*/  IMAD.MOV.U32 R20, RZ, RZ, 0x10 ;  /* 0x00000010ff147424 */ /* 0x000fe400078e00ff */
[----:B------:R-:W-:Y:S02]  /*22f50*/  IMAD.MOV.U32 R19, RZ, RZ, 0x1f ;  /* 0x0000001fff137424 */ /* 0x000fe400078e00ff */
[----:B------:R-:W-:-:S07]  /*22f60*/  IMAD.MOV.U32 R18, RZ, RZ, -0x1 ;  /* 0xffffffffff127424 */ /* 0x000fce00078e00ff */
[----:B0-----:R-:W-:Y:S05]  /*22f70*/  WARPSYNC.COLLECTIVE R18, `(.L_x_401) ;  /* 0x0000000012087348 */ /* 0x001fea0003c00000 */
[----:B------:R1:W2:Y:S02]  /*22f80*/  SHFL.DOWN P0, R22, R21, R20, R19 ;  /* 0x0800001415167389 */ /* 0x0002a40000000013 */
[----:B012---:R-:W-:Y:S05]  /*22f90*/  ENDCOLLECTIVE ;  /* 0x000000000000791b */ /* 0x007fea0003800000 */
.L_x_401:
[----:B------:R-:W-:Y:S02]  /*22fa0*/  IMAD.MOV.U32 R21, RZ, RZ, R7 ;  /* 0x000000ffff157224 */ /* 0x000fe400078e0007 */
[----:B------:R-:W-:-:S07]  /*22fb0*/  IMAD.MOV.U32 R9, RZ, RZ, R22 ;  /* 0x000000ffff097224 */ /* 0x000fce00078e0016 */
[----:B------:R-:W-:Y:S05]  /*22fc0*/  WARPSYNC.COLLECTIVE R18, `(.L_x_402) ;  /* 0x0000000012087348 */ /* 0x000fea0003c00000 */
[----:B------:R0:W1:Y:S02]  /*22fd0*/  SHFL.DOWN P0, R22, R21, R20, R19 ;  /* 0x0800001415167389 */ /* 0x0000640000000013 */
[----:B01----:R-:W-:Y:S05]  /*22fe0*/  ENDCOLLECTIVE ;  /* 0x000000000000791b */ /* 0x003fea0003800000 */
.L_x_402:
        /* <DEDUP_REMOVED lines=8> */
.L_x_403:
[----:B------:R-:W-:-:S05]  /*23070*/  IADD3.X R17, PT, PT, R11, RZ, R7, P3, P2 ;  /* 0x000000ff0b117210 */ /* 0x000fca0001fe4407 */
[----:B------:R-:W-:Y:S02]  /*23080*/  IMAD.MOV.U32 R21, RZ, RZ, R17 ;  /* 0x000000ffff157224 */ /* 0x000fe400078e0011 */
[----:B------:R-:W-:-:S07]  /*23090*/  IMAD.MOV.U32 R0, RZ, RZ, R22 ;  /* 0x000000ffff007224 */ /* 0x000fce00078e0016 */
[----:B------:R-:W-:Y:S05]  /*230a0*/  WARPSYNC.COLLECTIVE R18, `(.L_x_404) ;  /* 0x0000000012087348 */ /* 0x000fea0003c00000 */
[----:B------:R0:W1:Y:S02]  /*230b0*/  SHFL.DOWN P0, R22, R21, R20, R19 ;  /* 0x0800001415167389 */ /* 0x0000640000000013 */
[----:B01----:R-:W-:Y:S05]  /*230c0*/  ENDCOLLECTIVE ;  /* 0x000000000000791b */ /* 0x003fea0003800000 */
.L_x_404:
        /* <DEDUP_REMOVED lines=8> */
.L_x_405:
[----:B------:R-:W-:-:S05]  /*23150*/  IADD3.X R15, PT, PT, R8, RZ, R17, P3, P2 ;  /* 0x000000ff080f7210 */ /* 0x000fca0001fe4411 */
[----:B------:R-:W-:Y:S02]  /*23160*/  IMAD.MOV.U32 R21, RZ, RZ, R15 ;  /* 0x000000ffff157224 */ /* 0x000fe400078e000f */
[----:B------:R-:W-:-:S07]  /*23170*/  IMAD.MOV.U32 R0, RZ, RZ, R22 ;  /* 0x000000ffff007224 */ /* 0x000fce00078e0016 */
[----:B------:R-:W-:Y:S05]  /*23180*/  WARPSYNC.COLLECTIVE R18, `(.L_x_406) ;  /* 0x0000000012087348 */ /* 0x000fea0003c00000 */
[----:B------:R0:W1:Y:S02]  /*23190*/  SHFL.DOWN P0, R22, R21, R20, R19 ;  /* 0x0800001415167389 */ /* 0x0000640000000013 */
[----:B01----:R-:W-:Y:S05]  /*231a0*/  ENDCOLLECTIVE ;  /* 0x000000000000791b */ /* 0x003fea0003800000 */
.L_x_406:
        /* <DEDUP_REMOVED lines=8> */
.L_x_407:
[----:B------:R-:W-:-:S05]  /*23230*/  IADD3.X R11, PT, PT, R6, RZ, R15, P3, P2 ;  /* 0x000000ff060b7210 */ /* 0x000fca0001fe440f */
[----:B------:R-:W-:Y:S02]  /*23240*/  IMAD.MOV.U32 R21, RZ, RZ, R11 ;  /* 0x000000ffff157224 */ /* 0x000fe400078e000b */
[----:B------:R-:W-:-:S07]  /*23250*/  IMAD.MOV.U32 R0, RZ, RZ, R22 ;  /* 0x000000ffff007224 */ /* 0x000fce00078e0016 */
[----:B------:R-:W-:Y:S05]  /*23260*/  WARPSYNC.COLLECTIVE R18, `(.L_x_408) ;  /* 0x0000000012087348 */ /* 0x000fea0003c00000 */
[----:B------:R0:W1:Y:S02]  /*23270*/  SHFL.DOWN P0, R22, R21, R20, R19 ;  /* 0x0800001415167389 */ /* 0x0000640000000013 */
[----:B01----:R-:W-:Y:S05]  /*23280*/  ENDCOLLECTIVE ;  /* 0x000000000000791b */ /* 0x003fea0003800000 */
.L_x_408:
        /* <DEDUP_REMOVED lines=8> */
.L_x_409:
[----:B------:R-:W-:Y:S02]  /*23310*/  IMAD.MOV.U32 R21, RZ, RZ, R9 ;  /* 0x000000ffff157224 */ /* 0x000fe400078e0009 */
[----:B------:R-:W-:-:S07]  /*23320*/  IMAD.MOV.U32 R6, RZ, RZ, R22 ;  /* 0x000000ffff067224 */ /* 0x000fce00078e0016 */
[----:B------:R-:W-:Y:S05]  /*23330*/  WARPSYNC.COLLECTIVE R18, `(.L_x_410) ;  /* 0x0000000012087348 */ /* 0x000fea0003c00000 */
[----:B------:R0:W1:Y:S02]  /*23340*/  SHFL.DOWN P0, R22, R21, R20, R19 ;  /* 0x0800001415167389 */ /* 0x0000640000000013 */
[----:B01----:R-:W-:Y:S05]  /*23350*/  ENDCOLLECTIVE ;  /* 0x000000000000791b */ /* 0x003fea0003800000 */
.L_x_410:
[----:B------:R-:W-:Y:S05]  /*23360*/  BRA `(.L_x_411) ;  /* 0xfffffe4c00447947 */ /* 0x000fea000383ffff */
.L_x_153:
[----:B-1----:R-:W-:Y:S01]  /*23370*/  IMAD.MOV.U32 R21, RZ, RZ, R8 ;  /* 0x000000ffff157224 */ /* 0x002fe200078e0008 */
[----:B------:R-:W-:Y:S01]  /*23380*/  P2R R24, PR, RZ, 0x2 ;  /* 0x00000002ff187803 */ /* 0x000fe20000000000 */
[----:B------:R-:W-:Y:S02]  /*23390*/  IMAD.MOV.U32 R20, RZ, RZ, 0x10 ;  /* 0x00000010ff147424 */ /* 0x000fe400078e00ff */
[----:B------:R-:W-:Y:S02]  /*233a0*/  IMAD.MOV.U32 R19, RZ, RZ, 0x1f ;  /* 0x0000001fff137424 */ /* 0x000fe400078e00ff */
[----:B------:R-:W-:-:S07]  /*233b0*/  IMAD.MOV.U32 R18, RZ, RZ, -0x1 ;  /* 0xffffffffff127424 */ /* 0x000fce00078e00ff */
[----:B0-----:R-:W-:Y:S05]  /*233c0*/  WARPSYNC.COLLECTIVE R18, `(.L_x_412) ;  /* 0x0000000012087348 */ /* 0x001fea0003c00000 */
[----:B------:R1:W2:Y:S02]  /*233d0*/  SHFL.DOWN P0, R22, R21, R20, R19 ;  /* 0x0800001415167389 */ /* 0x0002a40000000013 */
[----:B012---:R-:W-:Y:S05]  /*233e0*/  ENDCOLLECTIVE ;  /* 0x000000000000791b */ /* 0x007fea0003800000 */
.L_x_412:
[----:B------:R-:W-:Y:S02]  /*233f0*/  IMAD.MOV.U32 R21, RZ, RZ, R9 ;  /* 0x000000ffff157224 */ /* 0x000fe400078e0009 */
[----:B------:R-:W-:-:S07]  /*23400*/  IMAD.MOV.U32 R7, RZ, RZ, R22 ;  /* 0x000000ffff077224 */ /* 0x000fce00078e0016 */
[----:B------:R-:W-:Y:S05]  /*23410*/  WARPSYNC.COLLECTIVE R18, `(.L_x_413) ;  /* 0x0000000012087348 */ /* 0x000fea0003c00000 */
[----:B------:R0:W1:Y:S02]  /*23420*/  SHFL.DOWN P0, R22, R21, R20, R19 ;  /* 0x0800001415167389 */ /* 0x0000640000000013 */
[----:B01----:R-:W-:Y:S05]  /*23430*/  ENDCOLLECTIVE ;  /* 0x000000000000791b */ /* 0x003fea0003800000 */
.L_x_413:
[----:B------:R-:W-:Y:S02]  /*23440*/  IMAD.MOV.U32 R20, RZ, RZ, 0x8 ;  /* 0x00000008ff147424 */ /* 0x000fe400078e00ff */
[----:B------:R-:W-:Y:S01]  /*23450*/  IMAD.MOV.U32 R11, RZ, RZ, R22 ;  /* 0x000000ffff0b7224 */ /* 0x000fe200078e0016 */
[----:B------:R-:W-:-:S04]  /*23460*/  IADD3 R22, P1, PT, R7, R8, RZ ;  /* 0x0000000807167210 */ /* 0x000fc80007f3e0ff */
[----:B------:R-:W-:Y:S01]  /*23470*/  IADD3 R16, P6, PT, RZ, R22, RZ ;  /* 0x00000016ff107210 */ /* 0x000fe20007fde0ff */
[----:B------:R-:W-:-:S03]  /*23480*/  IMAD.MOV.U32 R21, RZ, RZ, R22 ;  /* 0x000000ffff157224 */ /* 0x000fc600078e0016 */
[----:B------:R-:W-:-:S09]  /*23490*/  IADD3.X R25, PT, PT, R11, RZ, R9, P6, P1 ;  /* 0x000000ff0b197210 */ /* 0x000fd200037e2409 */
[----:B------:R-:W-:Y:S05]  /*234a0*/  WARPSYNC.COLLECTIVE R18, `(.L_x_414) ;  /* 0x0000000012087348 */ /* 0x000fea0003c00000 */
[----:B------:R0:W1:Y:S02]  /*234b0*/  SHFL.DOWN P0, R22, R21, R20, R19 ;  /* 0x0800001415167389 */ /* 0x0000640000000013 */
[----:B01----:R-:W-:Y:S05]  /*234c0*/  ENDCOLLECTIVE ;  /* 0x000000000000791b */ /* 0x003fea0003800000 */
.L_x_414:
[----:B------:R-:W-:Y:S02]  /*234d0*/  IMAD.MOV.U32 R21, RZ, RZ, R25 ;  /* 0x000000ffff157224 */ /* 0x000fe400078e0019 */
[----:B------:R-:W-:-:S07]  /*234e0*/  IMAD.MOV.U32 R7, RZ, RZ, R22 ;  /* 0x000000ffff077224 */ /* 0x000fce00078e0016 */
[----:B------:R-:W-:Y:S05]  /*234f0*/  WARPSYNC.COLLECTIVE R18, `(.L_x_415) ;  /* 0x0000000012087348 */ /* 0x000fea0003c00000 */
[----:B------:R0:W1:Y:S02]  /*23500*/  SHFL.DOWN P0, R22, R21, R20, R19 ;  /* 0x0800001415167389 */ /* 0x0000640000000013 */
[----:B01----:R-:W-:Y:S05]  /*23510*/  ENDCOLLECTIVE ;  /* 0x000000000000791b */ /* 0x003fea0003800000 */
.L_x_415:
        /* <DEDUP_REMOVED lines=8> */
.L_x_416:
[----:B------:R-:W-:-:S05]  /*235a0*/  IADD3.X R17, PT, PT, R10, RZ, R25, P6, P1 ;  /* 0x000000ff0a117210 */ /* 0x000fca00037e2419 */
[----:B------:R-:W-:Y:S02]  /*235b0*/  IMAD.MOV.U32 R21, RZ, RZ, R17 ;  /* 0x000000ffff157224 */ /* 0x000fe400078e0011 */
[----:B------:R-:W-:-:S07]  /*235c0*/  IMAD.MOV.U32 R7, RZ, RZ, R22 ;  /* 0x000000ffff077224 */ /* 0x000fce00078e0016 */
[----:B------:R-:W-:Y:S05]  /*235d0*/  WARPSYNC.COLLECTIVE R18, `(.L_x_417) ;  /* 0x0000000012087348 */ /* 0x000fea0003c00000 */
[----:B------:R0:W1:Y:S02]  /*235e0*/  SHFL.DOWN P0, R22, R21, R20, R19 ;  /* 0x0800001415167389 */ /* 0x0000640000000013 */
[----:B01----:R-:W-:Y:S05]  /*235f0*/  ENDCOLLECTIVE ;  /* 0x000000000000791b */ /* 0x003fea0003800000 */
.L_x_417:
        /* <DEDUP_REMOVED lines=8> */
.L_x_418:
[----:B------:R-:W-:Y:S02]  /*23680*/  IADD3.X R11, PT, PT, R8, RZ, R17, P6, P1 ;  /* 0x000000ff080b7210 */ /* 0x000fe400037e2411 */
[----:B------:R-:W-:-:S03]  /*23690*/  ISETP.NE.AND P1, PT, R24, RZ, PT ;  /* 0x000000ff1800720c */ /* 0x000fc60003f25270 */
[----:B------:R-:W-:Y:S02]  /*236a0*/  IMAD.MOV.U32 R21, RZ, RZ, R11 ;  /* 0x000000ffff157224 */ /* 0x000fe400078e000b */
[----:B------:R-:W-:-:S08]  /*236b0*/  IMAD.MOV.U32 R7, RZ, RZ, R22 ;  /* 0x000000ffff077224 */ /* 0x000fd000078e0016 */
[----:B------:R-:W-:Y:S05]  /*236c0*/  WARPSYNC.COLLECTIVE R18, `(.L_x_419) ;  /* 0x0000000012087348 */ /* 0x000fea0003c00000 */
[----:B------:R0:W1:Y:S02]  /*236d0*/  SHFL.DOWN P0, R22, R21, R20, R19 ;  /* 0x0800001415167389 */ /* 0x0000640000000013 */
[----:B01----:R-:W-:Y:S05]  /*236e0*/  ENDCOLLECTIVE ;  /* 0x000000000000791b */ /* 0x003fea0003800000 */
.L_x_419:
        /* <DEDUP_REMOVED lines=8> */
.L_x_420:
[----:B------:R-:W-:Y:S02]  /*23770*/  IMAD.MOV.U32 R21, RZ, RZ, R7 ;  /* 0x000000ffff157224 */ /* 0x000fe400078e0007 */
[----:B------:R-:W-:-:S07]  /*23780*/  IMAD.MOV.U32 R8, RZ, RZ, R22 ;  /* 0x000000ffff087224 */ /* 0x000fce00078e0016 */
[----:B------:R-:W-:Y:S05]  /*23790*/  WARPSYNC.COLLECTIVE R18, `(.L_x_421) ;  /* 0x0000000012087348 */ /* 0x000fea0003c00000 */
[----:B------:R0:W1:Y:S02]  /*237a0*/  SHFL.DOWN P0, R22, R21, R20, R19 ;  /* 0x0800001415167389 */ /* 0x0000640000000013 */
[----:B01----:R-:W-:Y:S05]  /*237b0*/  ENDCOLLECTIVE ;  /* 0x000000000000791b */ /* 0x003fea0003800000 */
.L_x_421:
[----:B------:R-:W-:Y:S05]  /*237c0*/  BRA `(.L_x_422) ;  /* 0xfffffe6000447947 */ /* 0x000fea000383ffff */
.L_x_156:
[----:B-1----:R-:W-:Y:S02]  /*237d0*/  IMAD.MOV.U32 R21, RZ, RZ, R16 ;  /* 0x000000ffff157224 */ /* 0x002fe400078e0010 */
[----:B------:R-:W-:Y:S02]  /*237e0*/  IMAD.MOV.U32 R20, RZ, RZ, 0x10 ;  /* 0x00000010ff147424 */ /* 0x000fe400078e00ff */
[----:B------:R-:W-:Y:S02]  /*237f0*/  IMAD.MOV.U32 R19, RZ, RZ, 0x1f ;  /* 0x0000001fff137424 */ /* 0x000fe400078e00ff */
[----:B------:R-:W-:-:S07]  /*23800*/  IMAD.MOV.U32 R18, RZ, RZ, -0x1 ;  /* 0xffffffffff127424 */ /* 0x000fce00078e00ff */
[----:B0-----:R-:W-:Y:S05]  /*23810*/  WARPSYNC.COLLECTIVE R18, `(.L_x_423) ;  /* 0x0000000012087348 */ /* 0x001fea0003c00000 */
[----:B------:R1:W2:Y:S02]  /*23820*/  SHFL.DOWN P0, R22, R21, R20, R19 ;  /* 0x0800001415167389 */ /* 0x0002a40000000013 */
[----:B012---:R-:W-:Y:S05]  /*23830*/  ENDCOLLECTIVE ;  /* 0x000000000000791b */ /* 0x007fea0003800000 */
.L_x_423:
[----:B------:R-:W-:Y:S02]  /*23840*/  IMAD.MOV.U32 R21, RZ, RZ, R17 ;  /* 0x000000ffff157224 */ /* 0x000fe400078e0011 */
[----:B------:R-:W-:-:S07]  /*23850*/  IMAD.MOV.U32 R5, RZ, RZ, R22 ;  /* 0x000000ffff057224 */ /* 0x000fce00078e0016 */
[----:B------:R-:W-:Y:S05]  /*23860*/  WARPSYNC.COLLECTIVE R18, `(.L_x_424) ;  /* 0x0000000012087348 */ /* 0x000fea0003c00000 */
[----:B------:R0:W1:Y:S02]  /*23870*/  SHFL.DOWN P0, R22, R21, R20, R19 ;  /* 0x0800001415167389 */ /* 0x0000640000000013 */
[----:B01----:R-:W-:Y:S05]  /*23880*/  ENDCOLLECTIVE ;  /* 0x000000000000791b */ /* 0x003fea0003800000 */
.L_x_424:
        /* <DEDUP_REMOVED lines=8> */
.L_x_425:
[----:B------:R-:W-:-:S05]  /*23910*/  IADD3.X R7, PT, PT, R4, RZ, R17, P2, P1 ;  /* 0x000000ff04077210 */ /* 0x000fca00017e2411 */
[----:B------:R-:W-:Y:S02]  /*23920*/  IMAD.MOV.U32 R21, RZ, RZ, R7 ;  /* 0x000000ffff157224 */ /* 0x000fe400078e0007 */
[----:B------:R-:W-:-:S07]  /*23930*/  IMAD.MOV.U32 R5, RZ, RZ, R22 ;  /* 0x000000ffff057224 */ /* 0x000fce00078e0016 */
[----:B------:R-:W-:Y:S05]  /*23940*/  WARPSYNC.COLLECTIVE R18, `(.L_x_426) ;  /* 0x0000000012087348 */ /* 0x000fea0003c00000 */
[----:B------:R0:W1:Y:S02]  /*23950*/  SHFL.DOWN P0, R22, R21, R20, R19 ;  /* 0x0800001415167389 */ /* 0x0000640000000013 */
[----:B01----:R-:W-:Y:S05]  /*23960*/  ENDCOLLECTIVE ;  /* 0x000000000000791b */ /* 0x003fea0003800000 */
.L_x_426:
        /* <DEDUP_REMOVED lines=8> */
.L_x_427:
[----:B------:R-:W-:-:S05]  /*239f0*/  IADD3.X R11, PT, PT, R4, RZ, R7, P2, P1 ;  /* 0x000000ff040b7210 */ /* 0x000fca00017e2407 */
[----:B------:R-:W-:Y:S02]  /*23a00*/  IMAD.MOV.U32 R21, RZ, RZ, R11 ;  /* 0x000000ffff157224 */ /* 0x000fe400078e000b */
[----:B------:R-:W-:-:S07]  /*23a10*/  IMAD.MOV.U32 R5, RZ, RZ, R22 ;  /* 0x000000ffff057224 */ /* 0x000fce00078e0016 */
[----:B------:R-:W-:Y:S05]  /*23a20*/  WARPSYNC.COLLECTIVE R18, `(.L_x_428) ;  /* 0x0000000012087348 */ /* 0x000fea0003c00000 */
[----:B------:R0:W1:Y:S02]  /*23a30*/  SHFL.DOWN P0, R22, R21, R20, R19 ;  /* 0x0800001415167389 */ /* 0x0000640000000013 */
[----:B01----:R-:W-:Y:S05]  /*23a40*/  ENDCOLLECTIVE ;  /* 0x000000000000791b */ /* 0x003fea0003800000 */
.L_x_428:
        /* <DEDUP_REMOVED lines=8> */
.L_x_429:
[----:B------:R-:W-:-:S05]  /*23ad0*/  IADD3.X R9, PT, PT, R4, RZ, R11, P2, P1 ;  /* 0x000000ff04097210 */ /* 0x000fca00017e240b */
[----:B------:R-:W-:Y:S02]  /*23ae0*/  IMAD.MOV.U32 R21, RZ, RZ, R9 ;  /* 0x000000ffff157224 */ /* 0x000fe400078e0009 */
[----:B------:R-:W-:-:S07]  /*23af0*/  IMAD.MOV.U32 R5, RZ, RZ, R22 ;  /* 0x000000ffff057224 */ /* 0x000fce00078e0016 */
[----:B------:R-:W-:Y:S05]  /*23b00*/  WARPSYNC.COLLECTIVE R18, `(.L_x_430) ;  /* 0x0000000012087348 */ /* 0x000fea0003c00000 */
[----:B------:R0:W1:Y:S02]  /*23b10*/  SHFL.DOWN P0, R22, R21, R20, R19 ;  /* 0x0800001415167389 */ /* 0x0000640000000013 */
[----:B01----:R-:W-:Y:S05]  /*23b20*/  ENDCOLLECTIVE ;  /* 0x000000000000791b */ /* 0x003fea0003800000 */
.L_x_430:
        /* <DEDUP_REMOVED lines=8> */
.L_x_431:
[----:B------:R-:W-:Y:S02]  /*23bb0*/  IMAD.MOV.U32 R21, RZ, RZ, R7 ;  /* 0x000000ffff157224 */ /* 0x000fe400078e0007 */
[----:B------:R-:W-:-:S07]  /*23bc0*/  IMAD.MOV.U32 R4, RZ, RZ, R22 ;  /* 0x000000ffff047224 */ /* 0x000fce00078e0016 */
[----:B------:R-:W-:Y:S05]  /*23bd0*/  WARPSYNC.COLLECTIVE R18, `(.L_x_432) ;  /* 0x0000000012087348 */ /* 0x000fea0003c00000 */
[----:B------:R0:W1:Y:S02]  /*23be0*/  SHFL.DOWN P0, R22, R21, R20, R19 ;  /* 0x0800001415167389 */ /* 0x0000640000000013 */
[----:B01----:R-:W-:Y:S05]  /*23bf0*/  ENDCOLLECTIVE ;  /* 0x000000000000791b */ /* 0x003fea0003800000 */
.L_x_432:
[----:B------:R-:W-:Y:S05]  /*23c00*/  BRA `(.L_x_433) ;  /* 0xfffffe60004c7947 */ /* 0x000fea000383ffff */
.L_x_166:
[----:B-1----:R-:W-:Y:S02]  /*23c10*/  IMAD.MOV.U32 R21, RZ, RZ, R6 ;  /* 0x000000ffff157224 */ /* 0x002fe400078e0006 */
[----:B------:R-:W-:Y:S02]  /*23c20*/  IMAD.MOV.U32 R20, RZ, RZ, 0x10 ;  /* 0x00000010ff147424 */ /* 0x000fe400078e00ff */
[----:B------:R-:W-:Y:S02]  /*23c30*/  IMAD.MOV.U32 R19, RZ, RZ, 0x1f ;  /* 0x0000001fff137424 */ /* 0x000fe400078e00ff */
[----:B------:R-:W-:-:S07]  /*23c40*/  IMAD.MOV.U32 R18, RZ, RZ, -0x1 ;  /* 0xffffffffff127424 */ /* 0x000fce00078e00ff */
[----:B0-----:R-:W-:Y:S05]  /*23c50*/  WARPSYNC.COLLECTIVE R18, `(.L_x_434) ;  /* 0x0000000012087348 */ /* 0x001fea0003c00000 */
[----:B------:R1:W2:Y:S02]  /*23c60*/  SHFL.DOWN P0, R22, R21, R20, R19 ;  /* 0x0800001415167389 */ /* 0x0002a40000000013 */
[----:B012---:R-:W-:Y:S05]  /*23c70*/  ENDCOLLECTIVE ;  /* 0x000000000000791b */ /* 0x007fea0003800000 */
.L_x_434:
[----:B------:R-:W-:Y:S02]  /*23c80*/  IMAD.MOV.U32 R21, RZ, RZ, R7 ;  /* 0x000000ffff157224 */ /* 0x000fe400078e0007 */
[----:B------:R-:W-:-:S07]  /*23c90*/  IMAD.MOV.U32 R9, RZ, RZ, R22 ;  /* 0x000000ffff097224 */ /* 0x000fce00078e0016 */
[----:B------:R-:W-:Y:S05]  /*23ca0*/  WARPSYNC.COLLECTIVE R18, `(.L_x_435) ;  /* 0x0000000012087348 */ /* 0x000fea0003c00000 */
[----:B------:R0:W1:Y:S02]  /*23cb0*/  SHFL.DOWN P0, R22, R21, R20, R19 ;  /* 0x0800001415167389 */ /* 0x0000640000000013 */
[----:B01----:R-:W-:Y:S05]  /*23cc0*/  ENDCOLLECTIVE ;  /* 0x000000000000791b */ /* 0x003fea0003800000 */
.L_x_435:
        /* <DEDUP_REMOVED lines=8> */
.L_x_436:
[----:B------:R-:W-:-:S05]  /*23d50*/  IADD3.X R14, PT, PT, R11, RZ, R7, P6, P5 ;  /* 0x000000ff0b0e7210 */ /* 0x000fca00037ea407 */
[----:B------:R-:W-:Y:S02]  /*23d60*/  IMAD.MOV.U32 R21, RZ, RZ, R14 ;  /* 0x000000ffff157224 */ /* 0x000fe400078e000e */
[----:B------:R-:W-:-:S07]  /*23d70*/  IMAD.MOV.U32 R8, RZ, RZ, R22 ;  /* 0x000000ffff087224 */ /* 0x000fce00078e0016 */
[----:B------:R-:W-:Y:S05]  /*23d80*/  WARPSYNC.COLLECTIVE R18, `(.L_x_437) ;  /* 0x0000000012087348 */ /* 0x000fea0003c00000 */
[----:B------:R0:W1:Y:S02]  /*23d90*/  SHFL.DOWN P0, R22, R21, R20, R19 ;  /* 0x0800001415167389 */ /* 0x0000640000000013 */
[----:B01----:R-:W-:Y:S05]  /*23da0*/  ENDCOLLECTIVE ;  /* 0x000000000000791b */ /* 0x003fea0003800000 */
.L_x_437:
        /* <DEDUP_REMOVED lines=8> */
.L_x_438:
[----:B------:R-:W-:-:S05]  /*23e30*/  IADD3.X R13, PT, PT, R9, RZ, R14, P6, P5 ;  /* 0x000000ff090d7210 */ /* 0x000fca00037ea40e */
[----:B------:R-:W-:Y:S02]  /*23e40*/  IMAD.MOV.U32 R21, RZ, RZ, R13 ;  /* 0x000000ffff157224 */ /* 0x000fe400078e000d */
[----:B------:R-:W-:-:S07]  /*23e50*/  IMAD.MOV.U32 R8, RZ, RZ, R22 ;  /* 0x000000ffff087224 */ /* 0x000fce00078e0016 */
[----:B------:R-:W-:Y:S05]  /*23e60*/  WARPSYNC.COLLECTIVE R18, `(.L_x_439) ;  /* 0x0000000012087348 */ /* 0x000fea0003c00000 */
[----:B------:R0:W1:Y:S02]  /*23e70*/  SHFL.DOWN P0, R22, R21, R20, R19 ;  /* 0x0800001415167389 */ /* 0x0000640000000013 */
[----:B01----:R-:W-:Y:S05]  /*23e80*/  ENDCOLLECTIVE ;  /* 0x000000000000791b */ /* 0x003fea0003800000 */
.L_x_439:
        /* <DEDUP_REMOVED lines=8> */
.L_x_440:
[----:B------:R-:W-:-:S05]  /*23f10*/  IADD3.X R11, PT, PT, R6, RZ, R13, P6, P5 ;  /* 0x000000ff060b7210 */ /* 0x000fca00037ea40d */
[----:B------:R-:W-:Y:S02]  /*23f20*/  IMAD.MOV.U32 R21, RZ, RZ, R11 ;  /* 0x000000ffff157224 */ /* 0x000fe400078e000b */
[----:B------:R-:W-:-:S07]  /*23f30*/  IMAD.MOV.U32 R7, RZ, RZ, R22 ;  /* 0x000000ffff077224 */ /* 0x000fce00078e0016 */
[----:B------:R-:W-:Y:S05]  /*23f40*/  WARPSYNC.COLLECTIVE R18, `(.L_x_441) ;  /* 0x0000000012087348 */ /* 0x000fea0003c00000 */
[----:B------:R0:W1:Y:S02]  /*23f50*/  SHFL.DOWN P0, R22, R21, R20, R19 ;  /* 0x0800001415167389 */ /* 0x0000640000000013 */
[----:B01----:R-:W-:Y:S05]  /*23f60*/  ENDCOLLECTIVE ;  /* 0x000000000000791b */ /* 0x003fea0003800000 */
.L_x_441:
        /* <DEDUP_REMOVED lines=8> */
.L_x_442:
[----:B------:R-:W-:Y:S02]  /*23ff0*/  IMAD.MOV.U32 R21, RZ, RZ, R9 ;  /* 0x000000ffff157224 */ /* 0x000fe400078e0009 */
[----:B------:R-:W-:-:S07]  /*24000*/  IMAD.MOV.U32 R6, RZ, RZ, R22 ;  /* 0x000000ffff067224 */ /* 0x000fce00078e0016 */
[----:B------:R-:W-:Y:S05]  /*24010*/  WARPSYNC.COLLECTIVE R18, `(.L_x_443) ;  /* 0x0000000012087348 */ /* 0x000fea0003c00000 */
[----:B------:R0:W1:Y:S02]  /*24020*/  SHFL.DOWN P0, R22, R21, R20, R19 ;  /* 0x0800001415167389 */ /* 0x0000640000000013 */
[----:B01----:R-:W-:Y:S05]  /*24030*/  ENDCOLLECTIVE ;  /* 0x000000000000791b */ /* 0x003fea0003800000 */
.L_x_443:
[----:B------:R-:W-:Y:S05]  /*24040*/  BRA `(.L_x_444) ;  /* 0xfffffe8400987947 */ /* 0x000fea000383ffff */
.L_x_169:
[----:B-1----:R-:W-:Y:S02]  /*24050*/  IMAD.MOV.U32 R21, RZ, RZ, R12 ;  /* 0x000000ffff157224 */ /* 0x002fe400078e000c */
[----:B------:R-:W-:Y:S02]  /*24060*/  IMAD.MOV.U32 R20, RZ, RZ, 0x10 ;  /* 0x00000010ff147424 */ /* 0x000fe400078e00ff */
[----:B------:R-:W-:Y:S02]  /*24070*/  IMAD.MOV.U32 R19, RZ, RZ, 0x1f ;  /* 0x0000001fff137424 */ /* 0x000fe400078e00ff */
[----:B------:R-:W-:-:S07]  /*24080*/  IMAD.MOV.U32 R18, RZ, RZ, -0x1 ;  /* 0xffffffffff127424 */ /* 0x000fce00078e00ff */
[----:B0-----:R-:W-:Y:S05]  /*24090*/  WARPSYNC.COLLECTIVE R18, `(.L_x_445) ;  /* 0x0000000012087348 */ /* 0x001fea0003c00000 */
[----:B------:R1:W2:Y:S02]  /*240a0*/  SHFL.DOWN P0, R22, R21, R20, R19 ;  /* 0x0800001415167389 */ /* 0x0002a40000000013 */
[----:B012---:R-:W-:Y:S05]  /*240b0*/  ENDCOLLECTIVE ;  /* 0x000000000000791b */ /* 0x007fea0003800000 */
.L_x_445:
[----:B------:R-:W-:Y:S02]  /*240c0*/  IMAD.MOV.U32 R21, RZ, RZ, R13 ;  /* 0x000000ffff157224 */ /* 0x000fe400078e000d */
[----:B------:R-:W-:-:S07]  /*240d0*/  IMAD.MOV.U32 R5, RZ, RZ, R22 ;  /* 0x000000ffff057224 */ /* 0x000fce00078e0016 */
[----:B------:R-:W-:Y:S05]  /*240e0*/  WARPSYNC.COLLECTIVE R18, `(.L_x_446) ;  /* 0x0000000012087348 */ /* 0x000fea0003c00000 */
[----:B------:R0:W1:Y:S02]  /*240f0*/  SHFL.DOWN P0, R22, R21, R20, R19 ;  /* 0x0800001415167389 */ /* 0x0000640000000013 */
[----:B01----:R-:W-:Y:S05]  /*24100*/  ENDCOLLECTIVE ;  /* 0x000000000000791b */ /* 0x003fea0003800000 */
.L_x_446:
        /* <DEDUP_REMOVED lines=8> */
.L_x_447:
[----:B------:R-:W-:-:S05]  /*24190*/  IADD3.X R7, PT, PT, R4, RZ, R13, P3, P1 ;  /* 0x000000ff04077210 */ /* 0x000fca0001fe240d */
[----:B------:R-:W-:Y:S02]  /*241a0*/  IMAD.MOV.U32 R21, RZ, RZ, R7 ;  /* 0x000000ffff157224 */ /* 0x000fe400078e0007 */
[----:B------:R-:W-:-:S07]  /*241b0*/  IMAD.MOV.U32 R5, RZ, RZ, R22 ;  /* 0x000000ffff057224 */ /* 0x000fce00078e0016 */
[----:B------:R-:W-:Y:S05]  /*241c0*/  WARPSYNC.COLLECTIVE R18, `(.L_x_448) ;  /* 0x0000000012087348 */ /* 0x000fea0003c00000 */
[----:B------:R0:W1:Y:S02]  /*241d0*/  SHFL.DOWN P0, R22, R21, R20, R19 ;  /* 0x0800001415167389 */ /* 0x0000640000000013 */
[----:B01----:R-:W-:Y:S05]  /*241e0*/  ENDCOLLECTIVE ;  /* 0x000000000000791b */ /* 0x003fea0003800000 */
.L_x_448:
        /* <DEDUP_REMOVED lines=8> */
.L_x_449:
[----:B------:R-:W-:-:S05]  /*24270*/  IADD3.X R11, PT, PT, R4, RZ, R7, P3, P1 ;  /* 0x000000ff040b7210 */ /* 0x000fca0001fe2407 */
[----:B------:R-:W-:Y:S02]  /*24280*/  IMAD.MOV.U32 R21, RZ, RZ, R11 ;  /* 0x000000ffff157224 */ /* 0x000fe400078e000b */
[----:B------:R-:W-:-:S07]  /*24290*/  IMAD.MOV.U32 R5, RZ, RZ, R22 ;  /* 0x000000ffff057224 */ /* 0x000fce00078e0016 */
[----:B------:R-:W-:Y:S05]  /*242a0*/  WARPSYNC.COLLECTIVE R18, `(.L_x_450) ;  /* 0x0000000012087348 */ /* 0x000fea0003c00000 */
[----:B------:R0:W1:Y:S02]  /*242b0*/  SHFL.DOWN P0, R22, R21, R20, R19 ;  /* 0x0800001415167389 */ /* 0x0000640000000013 */
[----:B01----:R-:W-:Y:S05]  /*242c0*/  ENDCOLLECTIVE ;  /* 0x000000000000791b */ /* 0x003fea0003800000 */
.L_x_450:
        /* <DEDUP_REMOVED lines=8> */
.L_x_451:
[----:B------:R-:W-:-:S05]  /*24350*/  IADD3.X R9, PT, PT, R4, RZ, R11, P3, P1 ;  /* 0x000000ff04097210 */ /* 0x000fca0001fe240b */
[----:B------:R-:W-:Y:S02]  /*24360*/  IMAD.MOV.U32 R21, RZ, RZ, R9 ;  /* 0x000000ffff157224 */ /* 0x000fe400078e0009 */
[----:B------:R-:W-:-:S07]  /*24370*/  IMAD.MOV.U32 R5, RZ, RZ, R22 ;  /* 0x000000ffff057224 */ /* 0x000fce00078e0016 */
[----:B------:R-:W-:Y:S05]  /*24380*/  WARPSYNC.COLLECTIVE R18, `(.L_x_452) ;  /* 0x0000000012087348 */ /* 0x000fea0003c00000 */
[----:B------:R0:W1:Y:S02]  /*24390*/  SHFL.DOWN P0, R22, R21, R20, R19 ;  /* 0x0800001415167389 */ /* 0x0000640000000013 */
[----:B01----:R-:W-:Y:S05]  /*243a0*/  ENDCOLLECTIVE ;  /* 0x000000000000791b */ /* 0x003fea0003800000 */
.L_x_452:
        /* <DEDUP_REMOVED lines=8> */
.L_x_453:
[----:B------:R-:W-:Y:S02]  /*24430*/  IMAD.MOV.U32 R21, RZ, RZ, R7 ;  /* 0x000000ffff157224 */ /* 0x000fe400078e0007 */
[----:B------:R-:W-:-:S07]  /*24440*/  IMAD.MOV.U32 R4, RZ, RZ, R22 ;  /* 0x000000ffff047224 */ /* 0x000fce00078e0016 */
[----:B------:R-:W-:Y:S05]  /*24450*/  WARPSYNC.COLLECTIVE R18, `(.L_x_454) ;  /* 0x0000000012087348 */ /* 0x000fea0003c00000 */
[----:B------:R0:W1:Y:S02]  /*24460*/  SHFL.DOWN P0, R22, R21, R20, R19 ;  /* 0x0800001415167389 */ /* 0x0000640000000013 */
[----:B01----:R-:W-:Y:S05]  /*24470*/  ENDCOLLECTIVE ;  /* 0x000000000000791b */ /* 0x003fea0003800000 */
.L_x_454:
[----:B------:R-:W-:Y:S05]  /*24480*/  BRA `(.L_x_455) ;  /* 0xfffffe8400947947 */ /* 0x000fea000383ffff */
.L_x_182:
[----:B-1----:R-:W-:Y:S02]  /*24490*/  IMAD.MOV.U32 R21, RZ, RZ, R4 ;  /* 0x000000ffff157224 */ /* 0x002fe400078e0004 */
[----:B------:R-:W-:Y:S02]  /*244a0*/  IMAD.MOV.U32 R20, RZ, RZ, 0x10 ;  /* 0x00000010ff147424 */ /* 0x000fe400078e00ff */
[----:B------:R-:W-:Y:S02]  /*244b0*/  IMAD.MOV.U32 R19, RZ, RZ, 0x1f ;  /* 0x0000001fff137424 */ /* 0x000fe400078e00ff */
[----:B------:R-:W-:-:S07]  /*244c0*/  IMAD.MOV.U32 R18, RZ, RZ, -0x1 ;  /* 0xffffffffff127424 */ /* 0x000fce00078e00ff */
[----:B------:R-:W-:Y:S05]  /*244d0*/  WARPSYNC.COLLECTIVE R18, `(.L_x_456) ;  /* 0x0000000012087348 */ /* 0x000fea0003c00000 */
[----:B------:R0:W1:Y:S02]  /*244e0*/  SHFL.DOWN P0, R22, R21, R20, R19 ;  /* 0x0800001415167389 */ /* 0x0000640000000013 */
[----:B01----:R-:W-:Y:S05]  /*244f0*/  ENDCOLLECTIVE ;  /* 0x000000000000791b */ /* 0x003fea0003800000 */
.L_x_456:
[----:B------:R-:W-:Y:S02]  /*24500*/  IMAD.MOV.U32 R21, RZ, RZ, R5 ;  /* 0x000000ffff157224 */ /* 0x000fe400078e0005 */
[----:B------:R-:W-:-:S07]  /*24510*/  IMAD.MOV.U32 R7, RZ, RZ, R22 ;  /* 0x000000ffff077224 */ /* 0x000fce00078e0016 */
[----:B------:R-:W-:Y:S05]  /*24520*/  WARPSYNC.COLLECTIVE R18, `(.L_x_457) ;  /* 0x0000000012087348 */ /* 0x000fea0003c00000 */
[----:B------:R0:W1:Y:S02]  /*24530*/  SHFL.DOWN P0, R22, R21, R20, R19 ;  /* 0x0800001415167389 */ /* 0x0000640000000013 */
[----:B01----:R-:W-:Y:S05]  /*24540*/  ENDCOLLECTIVE ;  /* 0x000000000000791b */ /* 0x003fea0003800000 */
.L_x_457:
        /* <DEDUP_REMOVED lines=8> */
.L_x_458:
[----:B------:R-:W-:-:S05]  /*245d0*/  IADD3.X R12, PT, PT, R9, RZ, R5, P3, P2 ;  /* 0x000000ff090c7210 */ /* 0x000fca0001fe4405 */
[----:B------:R-:W-:Y:S02]  /*245e0*/  IMAD.MOV.U32 R21, RZ, RZ, R12 ;  /* 0x000000ffff157224 */ /* 0x000fe400078e000c */
[----:B------:R-:W-:-:S07]  /*245f0*/  IMAD.MOV.U32 R6, RZ, RZ, R22 ;  /* 0x000000ffff067224 */ /* 0x000fce00078e0016 */
[----:B------:R-:W-:Y:S05]  /*24600*/  WARPSYNC.COLLECTIVE R18, `(.L_x_459) ;  /* 0x0000000012087348 */ /* 0x000fea0003c00000 */
[----:B------:R0:W1:Y:S02]  /*24610*/  SHFL.DOWN P0, R22, R21, R20, R19 ;  /* 0x0800001415167389 */ /* 0x0000640000000013 */
[----:B01----:R-:W-:Y:S05]  /*24620*/  ENDCOLLECTIVE ;  /* 0x000000000000791b */ /* 0x003fea0003800000 */
.L_x_459:
        /* <DEDUP_REMOVED lines=8> */
.L_x_460:
[----:B------:R-:W-:-:S05]  /*246b0*/  IADD3.X R11, PT, PT, R7, RZ, R12, P3, P2 ;  /* 0x000000ff070b7210 */ /* 0x000fca0001fe440c */
[----:B------:R-:W-:Y:S02]  /*246c0*/  IMAD.MOV.U32 R21, RZ, RZ, R11 ;  /* 0x000000ffff157224 */ /* 0x000fe400078e000b */
[----:B------:R-:W-:-:S07]  /*246d0*/  IMAD.MOV.U32 R6, RZ, RZ, R22 ;  /* 0x000000ffff067224 */ /* 0x000fce00078e0016 */
[----:B------:R-:W-:Y:S05]  /*246e0*/  WARPSYNC.COLLECTIVE R18, `(.L_x_461) ;  /* 0x0000000012087348 */ /* 0x000fea0003c00000 */
[----:B------:R0:W1:Y:S02]  /*246f0*/  SHFL.DOWN P0, R22, R21, R20, R19 ;  /* 0x0800001415167389 */ /* 0x0000640000000013 */
[----:B01----:R-:W-:Y:S05]  /*24700*/  ENDCOLLECTIVE ;  /* 0x000000000000791b */ /* 0x003fea0003800000 */
.L_x_461:
        /* <DEDUP_REMOVED lines=8> */
.L_x_462:
[----:B------:R-:W-:-:S05]  /*24790*/  IADD3.X R9, PT, PT, R4, RZ, R11, P3, P2 ;  /* 0x000000ff04097210 */ /* 0x000fca0001fe440b */
[----:B------:R-:W-:Y:S02]  /*247a0*/  IMAD.MOV.U32 R21, RZ, RZ, R9 ;  /* 0x000000ffff157224 */ /* 0x000fe400078e0009 */
[----:B------:R-:W-:-:S07]  /*247b0*/  IMAD.MOV.U32 R5, RZ, RZ, R22 ;  /* 0x000000ffff057224 */ /* 0x000fce00078e0016 */
[----:B------:R-:W-:Y:S05]  /*247c0*/  WARPSYNC.COLLECTIVE R18, `(.L_x_463) ;  /* 0x0000000012087348 */ /* 0x000fea0003c00000 */
[----:B------:R0:W1:Y:S02]  /*247d0*/  SHFL.DOWN P0, R22, R21, R20, R19 ;  /* 0x0800001415167389 */ /* 0x0000640000000013 */
[----:B01----:R-:W-:Y:S05]  /*247e0*/  ENDCOLLECTIVE ;  /* 0x000000000000791b */ /* 0x003fea0003800000 */
.L_x_463:
        /* <DEDUP_REMOVED lines=8> */
.L_x_464:
[----:B------:R-:W-:Y:S02]  /*24870*/  IMAD.MOV.U32 R21, RZ, RZ, R7 ;  /* 0x000000ffff157224 */ /* 0x000fe400078e0007 */
[----:B------:R-:W-:-:S07]  /*24880*/  IMAD.MOV.U32 R4, RZ, RZ, R22 ;  /* 0x000000ffff047224 */ /* 0x000fce00078e0016 */
[----:B------:R-:W-:Y:S05]  /*24890*/  WARPSYNC.COLLECTIVE R18, `(.L_x_465) ;  /* 0x0000000012087348 */ /* 0x000fea0003c00000 */
[----:B------:R0:W1:Y:S02]  /*248a0*/  SHFL.DOWN P0, R22, R21, R20, R19 ;  /* 0x0800001415167389 */ /* 0x0000640000000013 */
[----:B01----:R-:W-:Y:S05]  /*248b0*/  ENDCOLLECTIVE ;  /* 0x000000000000791b */ /* 0x003fea0003800000 */
.L_x_465:
[----:B------:R-:W-:Y:S05]  /*248c0*/  BRA `(.L_x_466) ;  /* 0xfffffeb0009c7947 */ /* 0x000fea000383ffff */
.L_x_194:
[----:B-1----:R-:W-:Y:S02]  /*248d0*/  IMAD.MOV.U32 R21, RZ, RZ, R4 ;  /* 0x000000ffff157224 */ /* 0x002fe400078e0004 */
[----:B------:R-:W-:Y:S02]  /*248e0*/  IMAD.MOV.U32 R20, RZ, RZ, 0x10 ;  /* 0x00000010ff147424 */ /* 0x000fe400078e00ff */
[----:B------:R-:W-:Y:S02]  /*248f0*/  IMAD.MOV.U32 R19, RZ, RZ, 0x1f ;  /* 0x0000001fff137424 */ /* 0x000fe400078e00ff */
[----:B------:R-:W-:-:S07]  /*24900*/  IMAD.MOV.U32 R18, RZ, RZ, -0x1 ;  /* 0xffffffffff127424 */ /* 0x000fce00078e00ff */
[----:B------:R-:W-:Y:S05]  /*24910*/  WARPSYNC.COLLECTIVE R18, `(.L_x_467) ;  /* 0x0000000012087348 */ /* 0x000fea0003c00000 */
[----:B------:R0:W1:Y:S02]  /*24920*/  SHFL.DOWN P0, R22, R21, R20, R19 ;  /* 0x0800001415167389 */ /* 0x0000640000000013 */
[----:B01----:R-:W-:Y:S05]  /*24930*/  ENDCOLLECTIVE ;  /* 0x000000000000791b */ /* 0x003fea0003800000 */
.L_x_467:
[----:B------:R-:W-:Y:S02]  /*24940*/  IMAD.MOV.U32 R21, RZ, RZ, R5 ;  /* 0x000000ffff157224 */ /* 0x000fe400078e0005 */
[----:B------:R-:W-:-:S07]  /*24950*/  IMAD.MOV.U32 R7, RZ, RZ, R22 ;  /* 0x000000ffff077224 */ /* 0x000fce00078e0016 */
[----:B------:R-:W-:Y:S05]  /*24960*/  WARPSYNC.COLLECTIVE R18, `(.L_x_468) ;  /* 0x0000000012087348 */ /* 0x000fea0003c00000 */
[----:B------:R0:W1:Y:S02]  /*24970*/  SHFL.DOWN P0, R22, R21, R20, R19 ;  /* 0x0800001415167389 */ /* 0x0000640000000013 */
[----:B01----:R-:W-:Y:S05]  /*24980*/  ENDCOLLECTIVE ;  /* 0x000000000000791b */ /* 0x003fea0003800000 */
.L_x_468:
        /* <DEDUP_REMOVED lines=8> */
.L_x_469:
[----:B------:R-:W-:-:S05]  /*24a10*/  IADD3.X R13, PT, PT, R9, RZ, R5, P3, P2 ;  /* 0x000000ff090d7210 */ /* 0x000fca0001fe4405 */
[----:B------:R-:W-:Y:S02]  /*24a20*/  IMAD.MOV.U32 R21, RZ, RZ, R13 ;  /* 0x000000ffff157224 */ /* 0x000fe400078e000d */
[----:B------:R-:W-:-:S07]  /*24a30*/  IMAD.MOV.U32 R0, RZ, RZ, R22 ;  /* 0x000000ffff007224 */ /* 0x000fce00078e0016 */
[----:B------:R-:W-:Y:S05]  /*24a40*/  WARPSYNC.COLLECTIVE R18, `(.L_x_470) ;  /* 0x0000000012087348 */ /* 0x000fea0003c00000 */
[----:B------:R0:W1:Y:S02]  /*24a50*/  SHFL.DOWN P0, R22, R21, R20, R19 ;  /* 0x0800001415167389 */ /* 0x0000640000000013 */
[----:B01----:R-:W-:Y:S05]  /*24a60*/  ENDCOLLECTIVE ;  /* 0x000000000000791b */ /* 0x003fea0003800000 */
.L_x_470:
        /* <DEDUP_REMOVED lines=8> */
.L_x_471:
[----:B------:R-:W-:-:S05]  /*24af0*/  IADD3.X R11, PT, PT, R6, RZ, R13, P3, P2 ;  /* 0x000000ff060b7210 */ /* 0x000fca0001fe440d */
[----:B------:R-:W-:Y:S02]  /*24b00*/  IMAD.MOV.U32 R21, RZ, RZ, R11 ;  /* 0x000000ffff157224 */ /* 0x000fe400078e000b */
[----:B------:R-:W-:-:S07]  /*24b10*/  IMAD.MOV.U32 R0, RZ, RZ, R22 ;  /* 0x000000ffff007224 */ /* 0x000fce00078e0016 */
[----:B------:R-:W-:Y:S05]  /*24b20*/  WARPSYNC.COLLECTIVE R18, `(.L_x_472) ;  /* 0x0000000012087348 */ /* 0x000fea0003c00000 */
[----:B------:R0:W1:Y:S02]  /*24b30*/  SHFL.DOWN P0, R22, R21, R20, R19 ;  /* 0x0800001415167389 */ /* 0x0000640000000013 */
[----:B01----:R-:W-:Y:S05]  /*24b40*/  ENDCOLLECTIVE ;  /* 0x000000000000791b */ /* 0x003fea0003800000 */
.L_x_472:
        /* <DEDUP_REMOVED lines=8> */
.L_x_473:
[----:B------:R-:W-:-:S05]  /*24bd0*/  IADD3.X R9, PT, PT, R4, RZ, R11, P3, P2 ;  /* 0x000000ff04097210 */ /* 0x000fca0001fe440b */
[----:B------:R-:W-:Y:S02]  /*24be0*/  IMAD.MOV.U32 R21, RZ, RZ, R9 ;  /* 0x000000ffff157224 */ /* 0x000fe400078e0009 */
[----:B------:R-:W-:-:S07]  /*24bf0*/  IMAD.MOV.U32 R0, RZ, RZ, R22 ;  /* 0x000000ffff007224 */ /* 0x000fce00078e0016 */
[----:B------:R-:W-:Y:S05]  /*24c00*/  WARPSYNC.COLLECTIVE R18, `(.L_x_474) ;  /* 0x0000000012087348 */ /* 0x000fea0003c00000 */
[----:B------:R0:W1:Y:S02]  /*24c10*/  SHFL.DOWN P0, R22, R21, R20, R19 ;  /* 0x0800001415167389 */ /* 0x0000640000000013 */
[----:B01----:R-:W-:Y:S05]  /*24c20*/  ENDCOLLECTIVE ;  /* 0x000000000000791b */ /* 0x003fea0003800000 */
.L_x_474:
        /* <DEDUP_REMOVED lines=8> */
.L_x_475:
[----:B------:R-:W-:Y:S02]  /*24cb0*/  IMAD.MOV.U32 R21, RZ, RZ, R7 ;  /* 0x000000ffff157224 */ /* 0x000fe400078e0007 */
[----:B------:R-:W-:-:S07]  /*24cc0*/  IMAD.MOV.U32 R4, RZ, RZ, R22 ;  /* 0x000000ffff047224 */ /* 0x000fce00078e0016 */
[----:B------:R-:W-:Y:S05]  /*24cd0*/  WARPSYNC.COLLECTIVE R18, `(.L_x_476) ;  /* 0x0000000012087348 */ /* 0x000fea0003c00000 */
[----:B------:R0:W1:Y:S02]  /*24ce0*/  SHFL.DOWN P0, R22, R21, R20, R19 ;  /* 0x0800001415167389 */ /* 0x0000640000000013 */
[----:B01----:R-:W-:Y:S05]  /*24cf0*/  ENDCOLLECTIVE ;  /* 0x000000000000791b */ /* 0x003fea0003800000 */
.L_x_476:
[----:B------:R-:W-:Y:S05]  /*24d00*/  BRA `(.L_x_477) ;  /* 0xfffffeb800947947 */ /* 0x000fea000383ffff */
.L_x_199:
[----:B-1----:R-:W-:Y:S02]  /*24d10*/  IMAD.MOV.U32 R21, RZ, RZ, R4 ;  /* 0x000000ffff157224 */ /* 0x002fe400078e0004 */
[----:B------:R-:W-:Y:S02]  /*24d20*/  IMAD.MOV.U32 R20, RZ, RZ, 0x10 ;  /* 0x00000010ff147424 */ /* 0x000fe400078e00ff */
[----:B------:R-:W-:Y:S02]  /*24d30*/  IMAD.MOV.U32 R19, RZ, RZ, 0x1f ;  /* 0x0000001fff137424 */ /* 0x000fe400078e00ff */
[----:B------:R-:W-:-:S07]  /*24d40*/  IMAD.MOV.U32 R18, RZ, RZ, -0x1 ;  /* 0xffffffffff127424 */ /* 0x000fce00078e00ff */
[----:B------:R-:W-:Y:S05]  /*24d50*/  WARPSYNC.COLLECTIVE R18, `(.L_x_478) ;  /* 0x0000000012087348 */ /* 0x000fea0003c00000 */
[----:B------:R0:W1:Y:S02]  /*24d60*/  SHFL.DOWN P0, R22, R21, R20, R19 ;  /* 0x0800001415167389 */ /* 0x0000640000000013 */
[----:B01----:R-:W-:Y:S05]  /*24d70*/  ENDCOLLECTIVE ;  /* 0x000000000000791b */ /* 0x003fea0003800000 */
.L_x_478:
[----:B------:R-:W-:Y:S02]  /*24d80*/  IMAD.MOV.U32 R21, RZ, RZ, R5 ;  /* 0x000000ffff157224 */ /* 0x000fe400078e0005 */
[----:B------:R-:W-:-:S07]  /*24d90*/  IMAD.MOV.U32 R7, RZ, RZ, R22 ;  /* 0x000000ffff077224 */ /* 0x000fce00078e0016 */
[----:B------:R-:W-:Y:S05]  /*24da0*/  WARPSYNC.COLLECTIVE R18, `(.L_x_479) ;  /* 0x0000000012087348 */ /* 0x000fea0003c00000 */
[----:B------:R0:W1:Y:S02]  /*24db0*/  SHFL.DOWN P0, R22, R21, R20, R19 ;  /* 0x0800001415167389 */ /* 0x0000640000000013 */
[----:B01----:R-:W-:Y:S05]  /*24dc0*/  ENDCOLLECTIVE ;  /* 0x000000000000791b */ /* 0x003fea0003800000 */
.L_x_479:
        /* <DEDUP_REMOVED lines=8> */
.L_x_480:
[----:B------:R-:W-:-:S05]  /*24e50*/  IADD3.X R12, PT, PT, R9, RZ, R5, P3, P2 ;  /* 0x000000ff090c7210 */ /* 0x000fca0001fe4405 */
[----:B------:R-:W-:Y:S02]  /*24e60*/  IMAD.MOV.U32 R21, RZ, RZ, R12 ;  /* 0x000000ffff157224 */ /* 0x000fe400078e000c */
[----:B------:R-:W-:-:S07]  /*24e70*/  IMAD.MOV.U32 R6, RZ, RZ, R22 ;  /* 0x000000ffff067224 */ /* 0x000fce00078e0016 */
[----:B------:R-:W-:Y:S05]  /*24e80*/  WARPSYNC.COLLECTIVE R18, `(.L_x_481) ;  /* 0x0000000012087348 */ /* 0x000fea0003c00000 */
[----:B------:R0:W1:Y:S02]  /*24e90*/  SHFL.DOWN P0, R22, R21, R20, R19 ;  /* 0x0800001415167389 */ /* 0x0000640000000013 */
[----:B01----:R-:W-:Y:S05]  /*24ea0*/  ENDCOLLECTIVE ;  /* 0x000000000000791b */ /* 0x003fea0003800000 */
.L_x_481:
        /* <DEDUP_REMOVED lines=8> */
.L_x_482:
[----:B------:R-:W-:-:S05]  /*24f30*/  IADD3.X R11, PT, PT, R7, RZ, R12, P3, P2 ;  /* 0x000000ff070b7210 */ /* 0x000fca0001fe440c */
[----:B------:R-:W-:Y:S02]  /*24f40*/  IMAD.MOV.U32 R21, RZ, RZ, R11 ;  /* 0x000000ffff157224 */ /* 0x000fe400078e000b */
[----:B------:R-:W-:-:S07]  /*24f50*/  IMAD.MOV.U32 R6, RZ, RZ, R22 ;  /* 0x000000ffff067224 */ /* 0x000fce00078e0016 */
[----:B------:R-:W-:Y:S05]  /*24f60*/  WARPSYNC.COLLECTIVE R18, `(.L_x_483) ;  /* 0x0000000012087348 */ /* 0x000fea0003c00000 */
[----:B------:R0:W1:Y:S02]  /*24f70*/  SHFL.DOWN P0, R22, R21, R20, R19 ;  /* 0x0800001415167389 */ /* 0x0000640000000013 */
[----:B01----:R-:W-:Y:S05]  /*24f80*/  ENDCOLLECTIVE ;  /* 0x000000000000791b */ /* 0x003fea0003800000 */
.L_x_483:
        /* <DEDUP_REMOVED lines=8> */
.L_x_484:
[----:B------:R-:W-:-:S05]  /*25010*/  IADD3.X R9, PT, PT, R4, RZ, R11, P3, P2 ;  /* 0x000000ff04097210 */ /* 0x000fca0001fe440b */
[----:B------:R-:W-:Y:S02]  /*25020*/  IMAD.MOV.U32 R21, RZ, RZ, R9 ;  /* 0x000000ffff157224 */ /* 0x000fe400078e0009 */
[----:B------:R-:W-:-:S07]  /*25030*/  IMAD.MOV.U32 R5, RZ, RZ, R22 ;  /* 0x000000ffff057224 */ /* 0x000fce00078e0016 */
[----:B------:R-:W-:Y:S05]  /*25040*/  WARPSYNC.COLLECTIVE R18, `(.L_x_485) ;  /* 0x0000000012087348 */ /* 0x000fea0003c00000 */
[----:B------:R0:W1:Y:S02]  /*25050*/  SHFL.DOWN P0, R22, R21, R20, R19 ;  /* 0x0800001415167389 */ /* 0x0000640000000013 */
[----:B01----:R-:W-:Y:S05]  /*25060*/  ENDCOLLECTIVE ;  /* 0x000000000000791b */ /* 0x003fea0003800000 */
.L_x_485:
        /* <DEDUP_REMOVED lines=8> */
.L_x_486:
[----:B------:R-:W-:Y:S02]  /*250f0*/  IMAD.MOV.U32 R21, RZ, RZ, R7 ;  /* 0x000000ffff157224 */ /* 0x000fe400078e0007 */
[----:B------:R-:W-:-:S07]  /*25100*/  IMAD.MOV.U32 R4, RZ, RZ, R22 ;  /* 0x000000ffff047224 */ /* 0x000fce00078e0016 */
[----:B------:R-:W-:Y:S05]  /*25110*/  WARPSYNC.COLLECTIVE R18, `(.L_x_487) ;  /* 0x0000000012087348 */ /* 0x000fea0003c00000 */
[----:B------:R0:W1:Y:S02]  /*25120*/  SHFL.DOWN P0, R22, R21, R20, R19 ;  /* 0x0800001415167389 */ /* 0x0000640000000013 */
[----:B01----:R-:W-:Y:S05]  /*25130*/  ENDCOLLECTIVE ;  /* 0x000000000000791b */ /* 0x003fea0003800000 */
.L_x_487:
[----:B------:R-:W-:Y:S05]  /*25140*/  BRA `(.L_x_488) ;  /* 0xfffffebc00287947 */ /* 0x000fea000383ffff */
.L_x_204:
[----:B-1----:R-:W-:Y:S02]  /*25150*/  IMAD.MOV.U32 R21, RZ, RZ, R4 ;  /* 0x000000ffff157224 */ /* 0x002fe400078e0004 */
[----:B------:R-:W-:Y:S02]  /*25160*/  IMAD.MOV.U32 R20, RZ, RZ, 0x10 ;  /* 0x00000010ff147424 */ /* 0x000fe400078e00ff */
[----:B------:R-:W-:Y:S02]  /*25170*/  IMAD.MOV.U32 R19, RZ, RZ, 0x1f ;  /* 0x0000001fff137424 */ /* 0x000fe400078e00ff */
[----:B------:R-:W-:-:S07]  /*25180*/  IMAD.MOV.U32 R18, RZ, RZ, -0x1 ;  /* 0xffffffffff127424 */ /* 0x000fce00078e00ff */
[----:B------:R-:W-:Y:S05]  /*25190*/  WARPSYNC.COLLECTIVE R18, `(.L_x_489) ;  /* 0x0000000012087348 */ /* 0x000fea0003c00000 */
[----:B------:R0:W1:Y:S02]  /*251a0*/  SHFL.DOWN P0, R22, R21, R20, R19 ;  /* 0x0800001415167389 */ /* 0x0000640000000013 */
[----:B01----:R-:W-:Y:S05]  /*251b0*/  ENDCOLLECTIVE ;  /* 0x000000000000791b */ /* 0x003fea0003800000 */
.L_x_489:
[----:B------:R-:W-:Y:S02]  /*251c0*/  IMAD.MOV.U32 R21, RZ, RZ, R5 ;  /* 0x000000ffff157224 */ /* 0x000fe400078e0005 */
[----:B------:R-:W-:-:S07]  /*251d0*/  IMAD.MOV.U32 R7, RZ, RZ, R22 ;  /* 0x000000ffff077224 */ /* 0x000fce00078e0016 */
[----:B------:R-:W-:Y:S05]  /*251e0*/  WARPSYNC.COLLECTIVE R18, `(.L_x_490) ;  /* 0x0000000012087348 */ /* 0x000fea0003c00000 */
[----:B------:R0:W1:Y:S02]  /*251f0*/  SHFL.DOWN P0, R22, R21, R20, R19 ;  /* 0x0800001415167389 */ /* 0x0000640000000013 */
[----:B01----:R-:W-:Y:S05]  /*25200*/  ENDCOLLECTIVE ;  /* 0x000000000000791b */ /* 0x003fea0003800000 */
.L_x_490:
        /* <DEDUP_REMOVED lines=9> */
.L_x_491:
[----:B------:R-:W-:Y:S02]  /*252a0*/  IMAD.MOV.U32 R21, RZ, RZ, R28 ;  /* 0x000000ffff157224 */ /* 0x000fe400078e001c */
[----:B------:R-:W-:-:S07]  /*252b0*/  IMAD.MOV.U32 R6, RZ, RZ, R22 ;  /* 0x000000ffff067224 */ /* 0x000fce00078e0016 */
[----:B------:R-:W-:Y:S05]  /*252c0*/  WARPSYNC.COLLECTIVE R18, `(.L_x_492) ;  /* 0x0000000012087348 */ /* 0x000fea0003c00000 */
[----:B------:R0:W1:Y:S02]  /*252d0*/  SHFL.DOWN P0, R22, R21, R20, R19 ;  /* 0x0800001415167389 */ /* 0x0000640000000013 */
[----:B01----:R-:W-:Y:S05]  /*252e0*/  ENDCOLLECTIVE ;  /* 0x000000000000791b */ /* 0x003fea0003800000 */
.L_x_492:
        /* <DEDUP_REMOVED lines=8> */
.L_x_493:
[----:B------:R-:W-:-:S05]  /*25370*/  IADD3.X R11, PT, PT, R7, RZ, R28, P3, P2 ;  /* 0x000000ff070b7210 */ /* 0x000fca0001fe441c */
[----:B------:R-:W-:Y:S02]  /*25380*/  IMAD.MOV.U32 R21, RZ, RZ, R11 ;  /* 0x000000ffff157224 */ /* 0x000fe400078e000b */
[----:B------:R-:W-:-:S07]  /*25390*/  IMAD.MOV.U32 R6, RZ, RZ, R22 ;  /* 0x000000ffff067224 */ /* 0x000fce00078e0016 */
[----:B------:R-:W-:Y:S05]  /*253a0*/  WARPSYNC.COLLECTIVE R18, `(.L_x_494) ;  /* 0x0000000012087348 */ /* 0x000fea0003c00000 */
[----:B------:R0:W1:Y:S02]  /*253b0*/  SHFL.DOWN P0, R22, R21, R20, R19 ;  /* 0x0800001415167389 */ /* 0x0000640000000013 */
[----:B01----:R-:W-:Y:S05]  /*253c0*/  ENDCOLLECTIVE ;  /* 0x000000000000791b */ /* 0x003fea0003800000 */
.L_x_494:
        /* <DEDUP_REMOVED lines=8> */
.L_x_495:
[----:B------:R-:W-:-:S05]  /*25450*/  IADD3.X R9, PT, PT, R4, RZ, R11, P3, P2 ;  /* 0x000000ff04097210 */ /* 0x000fca0001fe440b */
[----:B------:R-:W-:Y:S02]  /*25460*/  IMAD.MOV.U32 R21, RZ, RZ, R9 ;  /* 0x000000ffff157224 */ /* 0x000fe400078e0009 */
[----:B------:R-:W-:-:S07]  /*25470*/  IMAD.MOV.U32 R5, RZ, RZ, R22 ;  /* 0x000000ffff057224 */ /* 0x000fce00078e0016 */
[----:B------:R-:W-:Y:S05]  /*25480*/  WARPSYNC.COLLECTIVE R18, `(.L_x_496) ;  /* 0x0000000012087348 */ /* 0x000fea0003c00000 */
[----:B------:R0:W1:Y:S02]  /*25490*/  SHFL.DOWN P0, R22, R21, R20, R19 ;  /* 0x0800001415167389 */ /* 0x0000640000000013 */
[----:B01----:R-:W-:Y:S05]  /*254a0*/  ENDCOLLECTIVE ;  /* 0x000000000000791b */ /* 0x003fea0003800000 */
.L_x_496:
        /* <DEDUP_REMOVED lines=8> */
.L_x_497:
[----:B------:R-:W-:Y:S02]  /*25530*/  IMAD.MOV.U32 R21, RZ, RZ, R7 ;  /* 0x000000ffff157224 */ /* 0x000fe400078e0007 */
[----:B------:R-:W-:-:S07]  /*25540*/  IMAD.MOV.U32 R4, RZ, RZ, R22 ;  /* 0x000000ffff047224 */ /* 0x000fce00078e0016 */
[----:B------:R-:W-:Y:S05]  /*25550*/  WARPSYNC.COLLECTIVE R18, `(.L_x_498) ;  /* 0x0000000012087348 */ /* 0x000fea0003c00000 */
[----:B------:R0:W1:Y:S02]  /*25560*/  SHFL.DOWN P0, R22, R21, R20, R19 ;  /* 0x0800001415167389 */ /* 0x0000640000000013 */
[----:B01----:R-:W-:Y:S05]  /*25570*/  ENDCOLLECTIVE ;  /* 0x000000000000791b */ /* 0x003fea0003800000 */
.L_x_498:
[----:B------:R-:W-:Y:S05]  /*25580*/  BRA `(.L_x_499) ;  /* 0xfffffebc009c7947 */ /* 0x000fea000383ffff */
.L_x_209:
[----:B-1----:R-:W-:Y:S02]  /*25590*/  IMAD.MOV.U32 R21, RZ, RZ, R4 ;  /* 0x000000ffff157224 */ /* 0x002fe400078e0004 */
[----:B------:R-:W-:Y:S02]  /*255a0*/  IMAD.MOV.U32 R20, RZ, RZ, 0x10 ;  /* 0x00000010ff147424 */ /* 0x000fe400078e00ff */
[----:B------:R-:W-:Y:S02]  /*255b0*/  IMAD.MOV.U32 R19, RZ, RZ, 0x1f ;  /* 0x0000001fff137424 */ /* 0x000fe400078e00ff */
[----:B------:R-:W-:-:S07]  /*255c0*/  IMAD.MOV.U32 R18, RZ, RZ, -0x1 ;  /* 0xffffffffff127424 */ /* 0x000fce00078e00ff */
[----:B------:R-:W-:Y:S05]  /*255d0*/  WARPSYNC.COLLECTIVE R18, `(.L_x_500) ;  /* 0x0000000012087348 */ /* 0x000fea0003c00000 */
[----:B------:R0:W1:Y:S02]  /*255e0*/  SHFL.DOWN P0, R22, R21, R20, R19 ;  /* 0x0800001415167389 */ /* 0x0000640000000013 */
[----:B01----:R-:W-:Y:S05]  /*255f0*/  ENDCOLLECTIVE ;  /* 0x000000000000791b */ /* 0x003fea0003800000 */
.L_x_500:
[----:B------:R-:W-:Y:S02]  /*25600*/  IMAD.MOV.U32 R21, RZ, RZ, R5 ;  /* 0x000000ffff157224 */ /* 0x000fe400078e0005 */
[----:B------:R-:W-:-:S07]  /*25610*/  IMAD.MOV.U32 R7, RZ, RZ, R22 ;  /* 0x000000ffff077224 */ /* 0x000fce00078e0016 */
[----:B------:R-:W-:Y:S05]  /*25620*/  WARPSYNC.COLLECTIVE R18, `(.L_x_501) ;  /* 0x0000000012087348 */ /* 0x000fea0003c00000 */
[----:B------:R0:W1:Y:S02]  /*25630*/  SHFL.DOWN P0, R22, R21, R20, R19 ;  /* 0x0800001415167389 */ /* 0x0000640000000013 */
[----:B01----:R-:W-:Y:S05]  /*25640*/  ENDCOLLECTIVE ;  /* 0x000000000000791b */ /* 0x003fea0003800000 */
.L_x_501:
        /* <DEDUP_REMOVED lines=9> */
.L_x_502:
[----:B------:R-:W-:Y:S02]  /*256e0*/  IMAD.MOV.U32 R21, RZ, RZ, R30 ;  /* 0x000000ffff157224 */ /* 0x000fe400078e001e */
[----:B------:R-:W-:-:S07]  /*256f0*/  IMAD.MOV.U32 R6, RZ, RZ, R22 ;  /* 0x000000ffff067224 */ /* 0x000fce00078e0016 */
[----:B------:R-:W-:Y:S05]  /*25700*/  WARPSYNC.COLLECTIVE R18, `(.L_x_503) ;  /* 0x0000000012087348 */ /* 0x000fea0003c00000 */
[----:B------:R0:W1:Y:S02]  /*25710*/  SHFL.DOWN P0, R22, R21, R20, R19 ;  /* 0x0800001415167389 */ /* 0x0000640000000013 */
[----:B01----:R-:W-:Y:S05]  /*25720*/  ENDCOLLECTIVE ;  /* 0x000000000000791b */ /* 0x003fea0003800000 */
.L_x_503:
        /* <DEDUP_REMOVED lines=8> */
.L_x_504:
[----:B------:R-:W-:-:S05]  /*257b0*/  IADD3.X R29, PT, PT, R7, RZ, R30, P3, P2 ;  /* 0x000000ff071d7210 */ /* 0x000fca0001fe441e */
[----:B------:R-:W-:Y:S02]  /*257c0*/  IMAD.MOV.U32 R21, RZ, RZ, R29 ;  /* 0x000000ffff157224 */ /* 0x000fe400078e001d */
[----:B------:R-:W-:-:S07]  /*257d0*/  IMAD.MOV.U32 R6, RZ, RZ, R22 ;  /* 0x000000ffff067224 */ /* 0x000fce00078e0016 */
[----:B------:R-:W-:Y:S05]  /*257e0*/  WARPSYNC.COLLECTIVE R18, `(.L_x_505) ;  /* 0x0000000012087348 */ /* 0x000fea0003c00000 */
[----:B------:R0:W1:Y:S02]  /*257f0*/  SHFL.DOWN P0, R22, R21, R20, R19 ;  /* 0x0800001415167389 */ /* 0x0000640000000013 */
[----:B01----:R-:W-:Y:S05]  /*25800*/  ENDCOLLECTIVE ;  /* 0x000000000000791b */ /* 0x003fea0003800000 */
.L_x_505:
        /* <DEDUP_REMOVED lines=8> */
.L_x_506:
[----:B------:R-:W-:-:S05]  /*25890*/  IADD3.X R9, PT, PT, R4, RZ, R29, P3, P2 ;  /* 0x000000ff04097210 */ /* 0x000fca0001fe441d */
[----:B------:R-:W-:Y:S02]  /*258a0*/  IMAD.MOV.U32 R21, RZ, RZ, R9 ;  /* 0x000000ffff157224 */ /* 0x000fe400078e0009 */
[----:B------:R-:W-:-:S07]  /*258b0*/  IMAD.MOV.U32 R5, RZ, RZ, R22 ;  /* 0x000000ffff057224 */ /* 0x000fce00078e0016 */
[----:B------:R-:W-:Y:S05]  /*258c0*/  WARPSYNC.COLLECTIVE R18, `(.L_x_507) ;  /* 0x0000000012087348 */ /* 0x000fea0003c00000 */
[----:B------:R0:W1:Y:S02]  /*258d0*/  SHFL.DOWN P0, R22, R21, R20, R19 ;  /* 0x0800001415167389 */ /* 0x0000640000000013 */
[----:B01----:R-:W-:Y:S05]  /*258e0*/  ENDCOLLECTIVE ;  /* 0x000000000000791b */ /* 0x003fea0003800000 */
.L_x_507:
        /* <DEDUP_REMOVED lines=8> */
.L_x_508:
[----:B------:R-:W-:Y:S02]  /*25970*/  IMAD.MOV.U32 R21, RZ, RZ, R7 ;  /* 0x000000ffff157224 */ /* 0x000fe400078e0007 */
[----:B------:R-:W-:-:S07]  /*25980*/  IMAD.MOV.U32 R4, RZ, RZ, R22 ;  /* 0x000000ffff047224 */ /* 0x000fce00078e0016 */
[----:B------:R-:W-:Y:S05]  /*25990*/  WARPSYNC.COLLECTIVE R18, `(.L_x_509) ;  /* 0x0000000012087348 */ /* 0x000fea0003c00000 */
[----:B------:R0:W1:Y:S02]  /*259a0*/  SHFL.DOWN P0, R22, R21, R20, R19 ;  /* 0x0800001415167389 */ /* 0x0000640000000013 */
[----:B01----:R-:W-:Y:S05]  /*259b0*/  ENDCOLLECTIVE ;  /* 0x000000000000791b */ /* 0x003fea0003800000 */
.L_x_509:
[----:B------:R-:W-:Y:S05]  /*259c0*/  BRA `(.L_x_510) ;  /* 0xfffffec000107947 */ /* 0x000fea000383ffff */
.L_x_214:
[----:B-1----:R-:W-:Y:S02]  /*259d0*/  IMAD.MOV.U32 R21, RZ, RZ, R4 ;  /* 0x000000ffff157224 */ /* 0x002fe400078e0004 */
[----:B------:R-:W-:Y:S02]  /*259e0*/  IMAD.MOV.U32 R20, RZ, RZ, 0x10 ;  /* 0x00000010ff147424 */ /* 0x000fe400078e00ff */
[----:B------:R-:W-:Y:S02]  /*259f0*/  IMAD.MOV.U32 R19, RZ, RZ, 0x1f ;  /* 0x0000001fff137424 */ /* 0x000fe400078e00ff */
[----:B------:R-:W-:-:S07]  /*25a00*/  IMAD.MOV.U32 R18, RZ, RZ, -0x1 ;  /* 0xffffffffff127424 */ /* 0x000fce00078e00ff */
[----:B------:R-:W-:Y:S05]  /*25a10*/  WARPSYNC.COLLECTIVE R18, `(.L_x_511) ;  /* 0x0000000012087348 */ /* 0x000fea0003c00000 */
[----:B------:R0:W1:Y:S02]  /*25a20*/  SHFL.DOWN P0, R22, R21, R20, R19 ;  /* 0x0800001415167389 */ /* 0x0000640000000013 */
[----:B01----:R-:W-:Y:S05]  /*25a30*/  ENDCOLLECTIVE ;  /* 0x000000000000791b */ /* 0x003fea0003800000 */
.L_x_511:
[----:B------:R-:W-:Y:S02]  /*25a40*/  IMAD.MOV.U32 R21, RZ, RZ, R5 ;  /* 0x000000ffff157224 */ /* 0x000fe400078e0005 */
[----:B------:R-:W-:-:S07]  /*25a50*/  IMAD.MOV.U32 R7, RZ, RZ, R22 ;  /* 0x000000ffff077224 */ /* 0x000fce00078e0016 */
[----:B------:R-:W-:Y:S05]  /*25a60*/  WARPSYNC.COLLECTIVE R18, `(.L_x_512) ;  /* 0x0000000012087348 */ /* 0x000fea0003c00000 */
[----:B------:R0:W1:Y:S02]  /*25a70*/  SHFL.DOWN P0, R22, R21, R20, R19 ;  /* 0x0800001415167389 */ /* 0x0000640000000013 */
[----:B01----:R-:W-:Y:S05]  /*25a80*/  ENDCOLLECTIVE ;  /* 0x000000000000791b */ /* 0x003fea0003800000 */
.L_x_512:
        /* <DEDUP_REMOVED lines=9> */
.L_x_513:
[----:B------:R-:W-:Y:S02]  /*25b20*/  IMAD.MOV.U32 R21, RZ, RZ, R32 ;  /* 0x000000ffff157224 */ /* 0x000fe400078e0020 */
[----:B------:R-:W-:-:S07]  /*25b30*/  IMAD.MOV.U32 R6, RZ, RZ, R22 ;  /* 0x000000ffff067224 */ /* 0x000fce00078e0016 */
[----:B------:R-:W-:Y:S05]  /*25b40*/  WARPSYNC.COLLECTIVE R18, `(.L_x_514) ;  /* 0x0000000012087348 */ /* 0x000fea0003c00000 */
[----:B------:R0:W1:Y:S02]  /*25b50*/  SHFL.DOWN P0, R22, R21, R20, R19 ;  /* 0x0800001415167389 */ /* 0x0000640000000013 */
[----:B01----:R-:W-:Y:S05]  /*25b60*/  ENDCOLLECTIVE ;  /* 0x000000000000791b */ /* 0x003fea0003800000 */
.L_x_514:
        /* <DEDUP_REMOVED lines=8> */
.L_x_515:
[----:B------:R-:W-:-:S05]  /*25bf0*/  IADD3.X R31, PT, PT, R7, RZ, R32, P3, P2 ;  /* 0x000000ff071f7210 */ /* 0x000fca0001fe4420 */
[----:B------:R-:W-:Y:S02]  /*25c00*/  IMAD.MOV.U32 R21, RZ, RZ, R31 ;  /* 0x000000ffff157224 */ /* 0x000fe400078e001f */
[----:B------:R-:W-:-:S07]  /*25c10*/  IMAD.MOV.U32 R6, RZ, RZ, R22 ;  /* 0x000000ffff067224 */ /* 0x000fce00078e0016 */
[----:B------:R-:W-:Y:S05]  /*25c20*/  WARPSYNC.COLLECTIVE R18, `(.L_x_516) ;  /* 0x0000000012087348 */ /* 0x000fea0003c00000 */
[----:B------:R0:W1:Y:S02]  /*25c30*/  SHFL.DOWN P0, R22, R21, R20, R19 ;  /* 0x0800001415167389 */ /* 0x0000640000000013 */
[----:B01----:R-:W-:Y:S05]  /*25c40*/  ENDCOLLECTIVE ;  /* 0x000000000000791b */ /* 0x003fea0003800000 */
.L_x_516:
        /* <DEDUP_REMOVED lines=8> */
.L_x_517:
[----:B------:R-:W-:-:S05]  /*25cd0*/  IADD3.X R29, PT, PT, R4, RZ, R31, P3, P2 ;  /* 0x000000ff041d7210 */ /* 0x000fca0001fe441f */
[----:B------:R-:W-:Y:S02]  /*25ce0*/  IMAD.MOV.U32 R21, RZ, RZ, R29 ;  /* 0x000000ffff157224 */ /* 0x000fe400078e001d */
[----:B------:R-:W-:-:S07]  /*25cf0*/  IMAD.MOV.U32 R5, RZ, RZ, R22 ;  /* 0x000000ffff057224 */ /* 0x000fce00078e0016 */
[----:B------:R-:W-:Y:S05]  /*25d00*/  WARPSYNC.COLLECTIVE R18, `(.L_x_518) ;  /* 0x0000000012087348 */ /* 0x000fea0003c00000 */
[----:B------:R0:W1:Y:S02]  /*25d10*/  SHFL.DOWN P0, R22, R21, R20, R19 ;  /* 0x0800001415167389 */ /* 0x0000640000000013 */
[----:B01----:R-:W-:Y:S05]  /*25d20*/  ENDCOLLECTIVE ;  /* 0x000000000000791b */ /* 0x003fea0003800000 */
.L_x_518:
        /* <DEDUP_REMOVED lines=8> */
.L_x_519:
[----:B------:R-:W-:Y:S02]  /*25db0*/  IMAD.MOV.U32 R21, RZ, RZ, R7 ;  /* 0x000000ffff157224 */ /* 0x000fe400078e0007 */
[----:B------:R-:W-:-:S07]  /*25dc0*/  IMAD.MOV.U32 R4, RZ, RZ, R22 ;  /* 0x000000ffff047224 */ /* 0x000fce00078e0016 */
[----:B------:R-:W-:Y:S05]  /*25dd0*/  WARPSYNC.COLLECTIVE R18, `(.L_x_520) ;  /* 0x0000000012087348 */ /* 0x000fea0003c00000 */
[----:B------:R0:W1:Y:S02]  /*25de0*/  SHFL.DOWN P0, R22, R21, R20, R19 ;  /* 0x0800001415167389 */ /* 0x0000640000000013 */
[----:B01----:R-:W-:Y:S05]  /*25df0*/  ENDCOLLECTIVE ;  /* 0x000000000000791b */ /* 0x003fea0003800000 */
.L_x_520:
[----:B------:R-:W-:Y:S05]  /*25e00*/  BRA `(.L_x_521) ;  /* 0xfffffec000847947 */ /* 0x000fea000383ffff */
.L_x_219:
[----:B-1----:R-:W-:Y:S02]  /*25e10*/  IMAD.MOV.U32 R21, RZ, RZ, R4 ;  /* 0x000000ffff157224 */ /* 0x002fe400078e0004 */
[----:B------:R-:W-:Y:S02]  /*25e20*/  IMAD.MOV.U32 R20, RZ, RZ, 0x10 ;  /* 0x00000010ff147424 */ /* 0x000fe400078e00ff */
[----:B------:R-:W-:Y:S02]  /*25e30*/  IMAD.MOV.U32 R19, RZ, RZ, 0x1f ;  /* 0x0000001fff137424 */ /* 0x000fe400078e00ff */
[----:B------:R-:W-:-:S07]  /*25e40*/  IMAD.MOV.U32 R18, RZ, RZ, -0x1 ;  /* 0xffffffffff127424 */ /* 0x000fce00078e00ff */
[----:B------:R-:W-:Y:S05]  /*25e50*/  WARPSYNC.COLLECTIVE R18, `(.L_x_522) ;  /* 0x0000000012087348 */ /* 0x000fea0003c00000 */
[----:B------:R0:W1:Y:S02]  /*25e60*/  SHFL.DOWN P0, R22, R21, R20, R19 ;  /* 0x0800001415167389 */ /* 0x0000640000000013 */
[----:B01----:R-:W-:Y:S05]  /*25e70*/  ENDCOLLECTIVE ;  /* 0x000000000000791b */ /* 0x003fea0003800000 */
.L_x_522:
[----:B------:R-:W-:Y:S02]  /*25e80*/  IMAD.MOV.U32 R21, RZ, RZ, R5 ;  /* 0x000000ffff157224 */ /* 0x000fe400078e0005 */
[----:B------:R-:W-:-:S07]  /*25e90*/  IMAD.MOV.U32 R29, RZ, RZ, R22 ;  /* 0x000000ffff1d7224 */ /* 0x000fce00078e0016 */
[----:B------:R-:W-:Y:S05]  /*25ea0*/  WARPSYNC.COLLECTIVE R18, `(.L_x_523) ;  /* 0x0000000012087348 */ /* 0x000fea0003c00000 */
[----:B------:R0:W1:Y:S02]  /*25eb0*/  SHFL.DOWN P0, R22, R21, R20, R19 ;  /* 0x0800001415167389 */ /* 0x0000640000000013 */
[----:B01----:R-:W-:Y:S05]  /*25ec0*/  ENDCOLLECTIVE ;  /* 0x000000000000791b */ /* 0x003fea0003800000 */
.L_x_523:
        /* <DEDUP_REMOVED lines=9> */
.L_x_524:
[----:B------:R-:W-:Y:S02]  /*25f60*/  IMAD.MOV.U32 R21, RZ, RZ, R34 ;  /* 0x000000ffff157224 */ /* 0x000fe400078e0022 */
[----:B------:R-:W-:-:S07]  /*25f70*/  IMAD.MOV.U32 R28, RZ, RZ, R22 ;  /* 0x000000ffff1c7224 */ /* 0x000fce00078e0016 */
[----:B------:R-:W-:Y:S05]  /*25f80*/  WARPSYNC.COLLECTIVE R18, `(.L_x_525) ;  /* 0x0000000012087348 */ /* 0x000fea0003c00000 */
[----:B------:R0:W1:Y:S02]  /*25f90*/  SHFL.DOWN P0, R22, R21, R20, R19 ;  /* 0x0800001415167389 */ /* 0x0000640000000013 */
[----:B01----:R-:W-:Y:S05]  /*25fa0*/  ENDCOLLECTIVE ;  /* 0x000000000000791b */ /* 0x003fea0003800000 */
.L_x_525:
        /* <DEDUP_REMOVED lines=8> */
.L_x_526:
[----:B------:R-:W-:-:S05]  /*26030*/  IADD3.X R33, PT, PT, R29, RZ, R34, P3, P2 ;  /* 0x000000ff1d217210 */ /* 0x000fca0001fe4422 */
[----:B------:R-:W-:Y:S02]  /*26040*/  IMAD.MOV.U32 R21, RZ, RZ, R33 ;  /* 0x000000ffff157224 */ /* 0x000fe400078e0021 */
[----:B------:R-:W-:-:S07]  /*26050*/  IMAD.MOV.U32 R28, RZ, RZ, R22 ;  /* 0x000000ffff1c7224 */ /* 0x000fce00078e0016 */
[----:B------:R-:W-:Y:S05]  /*26060*/  WARPSYNC.COLLECTIVE R18, `(.L_x_527) ;  /* 0x0000000012087348 */ /* 0x000fea0003c00000 */
[----:B------:R0:W1:Y:S02]  /*26070*/  SHFL.DOWN P0, R22, R21, R20, R19 ;  /* 0x0800001415167389 */ /* 0x0000640000000013 */
[----:B01----:R-:W-:Y:S05]  /*26080*/  ENDCOLLECTIVE ;  /* 0x000000000000791b */ /* 0x003fea0003800000 */
.L_x_527:
        /* <DEDUP_REMOVED lines=8> */
.L_x_528:
[----:B------:R-:W-:-:S05]  /*26110*/  IADD3.X R31, PT, PT, R4, RZ, R33, P3, P2 ;  /* 0x000000ff041f7210 */ /* 0x000fca0001fe4421 */
[----:B------:R-:W-:Y:S02]  /*26120*/  IMAD.MOV.U32 R21, RZ, RZ, R31 ;  /* 0x000000ffff157224 */ /* 0x000fe400078e001f */
[----:B------:R-:W-:-:S07]  /*26130*/  IMAD.MOV.U32 R5, RZ, RZ, R22 ;  /* 0x000000ffff057224 */ /* 0x000fce00078e0016 */
[----:B------:R-:W-:Y:S05]  /*26140*/  WARPSYNC.COLLECTIVE R18, `(.L_x_529) ;  /* 0x0000000012087348 */ /* 0x000fea0003c00000 */
[----:B------:R0:W1:Y:S02]  /*26150*/  SHFL.DOWN P0, R22, R21, R20, R19 ;  /* 0x0800001415167389 */ /* 0x0000640000000013 */
[----:B01----:R-:W-:Y:S05]  /*26160*/  ENDCOLLECTIVE ;  /* 0x000000000000791b */ /* 0x003fea0003800000 */
.L_x_529:
        /* <DEDUP_REMOVED lines=8> */
.L_x_530:
[----:B------:R-:W-:Y:S02]  /*261f0*/  IMAD.MOV.U32 R21, RZ, RZ, R29 ;  /* 0x000000ffff157224 */ /* 0x000fe400078e001d */
[----:B------:R-:W-:-:S07]  /*26200*/  IMAD.MOV.U32 R4, RZ, RZ, R22 ;  /* 0x000000ffff047224 */ /* 0x000fce00078e0016 */
[----:B------:R-:W-:Y:S05]  /*26210*/  WARPSYNC.COLLECTIVE R18, `(.L_x_531) ;  /* 0x0000000012087348 */ /* 0x000fea0003c00000 */
[----:B------:R0:W1:Y:S02]  /*26220*/  SHFL.DOWN P0, R22, R21, R20, R19 ;  /* 0x0800001415167389 */ /* 0x0000640000000013 */
[----:B01----:R-:W-:Y:S05]  /*26230*/  ENDCOLLECTIVE ;  /* 0x000000000000791b */ /* 0x003fea0003800000 */
.L_x_531:
[----:B------:R-:W-:Y:S05]  /*26240*/  BRA `(.L_x_532) ;  /* 0xfffffec000f87947 */ /* 0x000fea000383ffff */
.L_x_224:
[----:B--2---:R-:W-:Y:S02]  /*26250*/  IMAD.MOV.U32 R21, RZ, RZ, R28 ;  /* 0x000000ffff157224 */ /* 0x004fe400078e001c */
[----:B------:R-:W-:Y:S02]  /*26260*/  IMAD.MOV.U32 R20, RZ, RZ, 0x10 ;  /* 0x00000010ff147424 */ /* 0x000fe400078e00ff */
[----:B0-----:R-:W-:Y:S02]  /*26270*/  IMAD.MOV.U32 R19, RZ, RZ, 0x1f ;  /* 0x0000001fff137424 */ /* 0x001fe400078e00ff */
[----:B------:R-:W-:-:S07]  /*26280*/  IMAD.MOV.U32 R18, RZ, RZ, -0x1 ;  /* 0xffffffffff127424 */ /* 0x000fce00078e00ff */
[----:B-1----:R-:W-:Y:S05]  /*26290*/  WARPSYNC.COLLECTIVE R18, `(.L_x_533) ;  /* 0x0000000012087348 */ /* 0x002fea0003c00000 */
[----:B------:R0:W2:Y:S02]  /*262a0*/  SHFL.DOWN P0, R22, R21, R20, R19 ;  /* 0x0800001415167389 */ /* 0x0000a40000000013 */
[----:B012---:R-:W-:Y:S05]  /*262b0*/  ENDCOLLECTIVE ;  /* 0x000000000000791b */ /* 0x007fea0003800000 */
.L_x_533:
[----:B------:R-:W-:Y:S02]  /*262c0*/  IMAD.MOV.U32 R21, RZ, RZ, R29 ;  /* 0x000000ffff157224 */ /* 0x000fe400078e001d */
[----:B------:R-:W-:-:S07]  /*262d0*/  IMAD.MOV.U32 R31, RZ, RZ, R22 ;  /* 0x000000ffff1f7224 */ /* 0x000fce00078e0016 */
[----:B------:R-:W-:Y:S05]  /*262e0*/  WARPSYNC.COLLECTIVE R18, `(.L_x_534) ;  /* 0x0000000012087348 */ /* 0x000fea0003c00000 */
[----:B------:R0:W1:Y:S02]  /*262f0*/  SHFL.DOWN P0, R22, R21, R20, R19 ;  /* 0x0800001415167389 */ /* 0x0000640000000013 */
[----:B01----:R-:W-:Y:S05]  /*26300*/  ENDCOLLECTIVE ;  /* 0x000000000000791b */ /* 0x003fea0003800000 */
.L_x_534:
        /* <DEDUP_REMOVED lines=9> */
.L_x_535:
[----:B------:R-:W-:Y:S02]  /*263a0*/  IMAD.MOV.U32 R21, RZ, RZ, R44 ;  /* 0x000000ffff157224 */ /* 0x000fe400078e002c */
[----:B------:R-:W-:-:S07]  /*263b0*/  IMAD.MOV.U32 R30, RZ, RZ, R22 ;  /* 0x000000ffff1e7224 */ /* 0x000fce00078e0016 */
[----:B------:R-:W-:Y:S05]  /*263c0*/  WARPSYNC.COLLECTIVE R18, `(.L_x_536) ;  /* 0x0000000012087348 */ /* 0x000fea0003c00000 */
[----:B------:R0:W1:Y:S02]  /*263d0*/  SHFL.DOWN P0, R22, R21, R20, R19 ;  /* 0x0800001415167389 */ /* 0x0000640000000013 */
[----:B01----:R-:W-:Y:S05]  /*263e0*/  ENDCOLLECTIVE ;  /* 0x000000000000791b */ /* 0x003fea0003800000 */
.L_x_536:
        /* <DEDUP_REMOVED lines=8> */
.L_x_537:
[----:B------:R-:W-:-:S05]  /*26470*/  IADD3.X R35, PT, PT, R31, RZ, R44, P3, P2 ;  /* 0x000000ff1f237210 */ /* 0x000fca0001fe442c */
[----:B------:R-:W-:Y:S02]  /*26480*/  IMAD.MOV.U32 R21, RZ, RZ, R35 ;  /* 0x000000ffff157224 */ /* 0x000fe400078e0023 */
[----:B------:R-:W-:-:S07]  /*26490*/  IMAD.MOV.U32 R30, RZ, RZ, R22 ;  /* 0x000000ffff1e7224 */ /* 0x000fce00078e0016 */
[----:B------:R-:W-:Y:S05]  /*264a0*/  WARPSYNC.COLLECTIVE R18, `(.L_x_538) ;  /* 0x0000000012087348 */ /* 0x000fea0003c00000 */
[----:B------:R0:W1:Y:S02]  /*264b0*/  SHFL.DOWN P0, R22, R21, R20, R19 ;  /* 0x0800001415167389 */ /* 0x0000640000000013 */
[----:B01----:R-:W-:Y:S05]  /*264c0*/  ENDCOLLECTIVE ;  /* 0x000000000000791b */ /* 0x003fea0003800000 */
.L_x_538:
        /* <DEDUP_REMOVED lines=8> */
.L_x_539:
[----:B------:R-:W-:-:S05]  /*26550*/  IADD3.X R33, PT, PT, R28, RZ, R35, P3, P2 ;  /* 0x000000ff1c217210 */ /* 0x000fca0001fe4423 */
[----:B------:R-:W-:Y:S02]  /*26560*/  IMAD.MOV.U32 R21, RZ, RZ, R33 ;  /* 0x000000ffff157224 */ /* 0x000fe400078e0021 */
[----:B------:R-:W-:-:S07]  /*26570*/  IMAD.MOV.U32 R29, RZ, RZ, R22 ;  /* 0x000000ffff1d7224 */ /* 0x000fce00078e0016 */
[----:B------:R-:W-:Y:S05]  /*26580*/  WARPSYNC.COLLECTIVE R18, `(.L_x_540) ;  /* 0x0000000012087348 */ /* 0x000fea0003c00000 */
[----:B------:R0:W1:Y:S02]  /*26590*/  SHFL.DOWN P0, R22, R21, R20, R19 ;  /* 0x0800001415167389 */ /* 0x0000640000000013 */
[----:B01----:R-:W-:Y:S05]  /*265a0*/  ENDCOLLECTIVE ;  /* 0x000000000000791b */ /* 0x003fea0003800000 */
.L_x_540:
        /* <DEDUP_REMOVED lines=8> */
.L_x_541:
[----:B------:R-:W-:Y:S02]  /*26630*/  IMAD.MOV.U32 R21, RZ, RZ, R31 ;  /* 0x000000ffff157224 */ /* 0x000fe400078e001f */
[----:B------:R-:W-:-:S07]  /*26640*/  IMAD.MOV.U32 R28, RZ, RZ, R22 ;  /* 0x000000ffff1c7224 */ /* 0x000fce00078e0016 */
[----:B------:R-:W-:Y:S05]  /*26650*/  WARPSYNC.COLLECTIVE R18, `(.L_x_542) ;  /* 0x0000000012087348 */ /* 0x000fea0003c00000 */
[----:B------:R0:W1:Y:S02]  /*26660*/  SHFL.DOWN P0, R22, R21, R20, R19 ;  /* 0x0800001415167389 */ /* 0x0000640000000013 */
[----:B01----:R-:W-:Y:S05]  /*26670*/  ENDCOLLECTIVE ;  /* 0x000000000000791b */ /* 0x003fea0003800000 */
.L_x_542:
[----:B------:R-:W-:Y:S05]  /*26680*/  BRA `(.L_x_543) ;  /* 0xfffffec4006c7947 */ /* 0x000fea000383ffff */
.L_x_229:
[----:B---3--:R-:W-:Y:S02]  /*26690*/  IMAD.MOV.U32 R21, RZ, RZ, R28 ;  /* 0x000000ffff157224 */ /* 0x008fe400078e001c */
[----:B------:R-:W-:Y:S02]  /*266a0*/  IMAD.MOV.U32 R20, RZ, RZ, 0x10 ;  /* 0x00000010ff147424 */ /* 0x000fe400078e00ff */
[----:B0-----:R-:W-:Y:S02]  /*266b0*/  IMAD.MOV.U32 R19, RZ, RZ, 0x1f ;  /* 0x0000001fff137424 */ /* 0x001fe400078e00ff */
[----:B------:R-:W-:-:S07]  /*266c0*/  IMAD.MOV.U32 R18, RZ, RZ, -0x1 ;  /* 0xffffffffff127424 */ /* 0x000fce00078e00ff */
[----:B-12---:R-:W-:Y:S05]  /*266d0*/  WARPSYNC.COLLECTIVE R18, `(.L_x_544) ;  /* 0x0000000012087348 */ /* 0x006fea0003c00000 */
[----:B------:R0:W3:Y:S02]  /*266e0*/  SHFL.DOWN P0, R22, R21, R20, R19 ;  /* 0x0800001415167389 */ /* 0x0000e40000000013 */
[----:B0123--:R-:W-:Y:S05]  /*266f0*/  ENDCOLLECTIVE ;  /* 0x000000000000791b */ /* 0x00ffea0003800000 */
.L_x_544:
[----:B------:R-:W-:Y:S02]  /*26700*/  IMAD.MOV.U32 R21, RZ, RZ, R29 ;  /* 0x000000ffff157224 */ /* 0x000fe400078e001d */
[----:B------:R-:W-:-:S07]  /*26710*/  IMAD.MOV.U32 R31, RZ, RZ, R22 ;  /* 0x000000ffff1f7224 */ /* 0x000fce00078e0016 */
[----:B------:R-:W-:Y:S05]  /*26720*/  WARPSYNC.COLLECTIVE R18, `(.L_x_545) ;  /* 0x0000000012087348 */ /* 0x000fea0003c00000 */
[----:B------:R0:W1:Y:S02]  /*26730*/  SHFL.DOWN P0, R22, R21, R20, R19 ;  /* 0x0800001415167389 */ /* 0x0000640000000013 */
[----:B01----:R-:W-:Y:S05]  /*26740*/  ENDCOLLECTIVE ;  /* 0x000000000000791b */ /* 0x003fea0003800000 */
.L_x_545:
        /* <DEDUP_REMOVED lines=9> */
.L_x_546:
[----:B------:R-:W-:Y:S02]  /*267e0*/  IMAD.MOV.U32 R21, RZ, RZ, R43 ;  /* 0x000000ffff157224 */ /* 0x000fe400078e002b */
[----:B------:R-:W-:-:S07]  /*267f0*/  IMAD.MOV.U32 R24, RZ, RZ, R22 ;  /* 0x000000ffff187224 */ /* 0x000fce00078e0016 */
[----:B------:R-:W-:Y:S05]  /*26800*/  WARPSYNC.COLLECTIVE R18, `(.L_x_547) ;  /* 0x0000000012087348 */ /* 0x000fea0003c00000 */
[----:B------:R0:W1:Y:S02]  /*26810*/  SHFL.DOWN P0, R22, R21, R20, R19 ;  /* 0x0800001415167389 */ /* 0x0000640000000013 */
[----:B01----:R-:W-:Y:S05]  /*26820*/  ENDCOLLECTIVE ;  /* 0x000000000000791b */ /* 0x003fea0003800000 */
.L_x_547:
        /* <DEDUP_REMOVED lines=8> */
.L_x_548:
[----:B------:R-:W-:-:S05]  /*268b0*/  IADD3.X R35, PT, PT, R26, RZ, R43, P3, P2 ;  /* 0x000000ff1a237210 */ /* 0x000fca0001fe442b */
[----:B------:R-:W-:Y:S02]  /*268c0*/  IMAD.MOV.U32 R21, RZ, RZ, R35 ;  /* 0x000000ffff157224 */ /* 0x000fe400078e0023 */
[----:B------:R-:W-:-:S07]  /*268d0*/  IMAD.MOV.U32 R24, RZ, RZ, R22 ;  /* 0x000000ffff187224 */ /* 0x000fce00078e0016 */
[----:B------:R-:W-:Y:S05]  /*268e0*/  WARPSYNC.COLLECTIVE R18, `(.L_x_549) ;  /* 0x0000000012087348 */ /* 0x000fea0003c00000 */
[----:B------:R0:W1:Y:S02]  /*268f0*/  SHFL.DOWN P0, R22, R21, R20, R19 ;  /* 0x0800001415167389 */ /* 0x0000640000000013 */
[----:B01----:R-:W-:Y:S05]  /*26900*/  ENDCOLLECTIVE ;  /* 0x000000000000791b */ /* 0x003fea0003800000 */
.L_x_549:
        /* <DEDUP_REMOVED lines=8> */
.L_x_550:
[----:B------:R-:W-:-:S05]  /*26990*/  IADD3.X R33, PT, PT, R26, RZ, R35, P3, P2 ;  /* 0x000000ff1a217210 */ /* 0x000fca0001fe4423 */
[----:B------:R-:W-:Y:S02]  /*269a0*/  IMAD.MOV.U32 R21, RZ, RZ, R33 ;  /* 0x000000ffff157224 */ /* 0x000fe400078e0021 */
[----:B------:R-:W-:-:S07]  /*269b0*/  IMAD.MOV.U32 R24, RZ, RZ, R22 ;  /* 0x000000ffff187224 */ /* 0x000fce00078e0016 */
[----:B------:R-:W-:Y:S05]  /*269c0*/  WARPSYNC.COLLECTIVE R18, `(.L_x_551) ;  /* 0x0000000012087348 */ /* 0x000fea0003c00000 */
[----:B------:R0:W1:Y:S02]  /*269d0*/  SHFL.DOWN P0, R22, R21, R20, R19 ;  /* 0x0800001415167389 */ /* 0x0000640000000013 */
[----:B01----:R-:W-:Y:S05]  /*269e0*/  ENDCOLLECTIVE ;  /* 0x000000000000791b */ /* 0x003fea0003800000 */
.L_x_551:
        /* <DEDUP_REMOVED lines=8> */
.L_x_552:
[----:B------:R-:W-:Y:S02]  /*26a70*/  IMAD.MOV.U32 R21, RZ, RZ, R31 ;  /* 0x000000ffff157224 */ /* 0x000fe400078e001f */
[----:B------:R-:W-:-:S07]  /*26a80*/  IMAD.MOV.U32 R24, RZ, RZ, R22 ;  /* 0x000000ffff187224 */ /* 0x000fce00078e0016 */
[----:B------:R-:W-:Y:S05]  /*26a90*/  WARPSYNC.COLLECTIVE R18, `(.L_x_553) ;  /* 0x0000000012087348 */ /* 0x000fea0003c00000 */
[----:B------:R0:W1:Y:S02]  /*26aa0*/  SHFL.DOWN P0, R22, R21, R20, R19 ;  /* 0x0800001415167389 */ /* 0x0000640000000013 */
[----:B01----:R-:W-:Y:S05]  /*26ab0*/  ENDCOLLECTIVE ;  /* 0x000000000000791b */ /* 0x003fea0003800000 */
.L_x_553:
[----:B------:R-:W-:Y:S05]  /*26ac0*/  BRA `(.L_x_554) ;  /* 0xfffffec400e07947 */ /* 0x000fea000383ffff */
.L_x_244:
[----:B-1----:R-:W-:Y:S02]  /*26ad0*/  IMAD.MOV.U32 R21, RZ, RZ, R6 ;  /* 0x000000ffff157224 */ /* 0x002fe400078e0006 */
[----:B------:R-:W-:Y:S02]  /*26ae0*/  IMAD.MOV.U32 R20, RZ, RZ, 0x10 ;  /* 0x00000010ff147424 */ /* 0x000fe400078e00ff */
[----:B------:R-:W-:Y:S02]  /*26af0*/  IMAD.MOV.U32 R19, RZ, RZ, 0x1f ;  /* 0x0000001fff137424 */ /* 0x000fe400078e00ff */
[----:B------:R-:W-:-:S07]  /*26b00*/  IMAD.MOV.U32 R18, RZ, RZ, -0x1 ;  /* 0xffffffffff127424 */ /* 0x000fce00078e00ff */
[----:B---3--:R-:W-:Y:S05]  /*26b10*/  WARPSYNC.COLLECTIVE R18, `(.L_x_555) ;  /* 0x0000000012087348 */ /* 0x008fea0003c00000 */
[----:B------:R0:W1:Y:S02]  /*26b20*/  SHFL.DOWN P0, R22, R21, R20, R19 ;  /* 0x0800001415167389 */ /* 0x0000640000000013 */
[----:B01-3--:R-:W-:Y:S05]  /*26b30*/  ENDCOLLECTIVE ;  /* 0x000000000000791b */ /* 0x00bfea0003800000 */
.L_x_555:
[----:B------:R-:W-:Y:S02]  /*26b40*/  IMAD.MOV.U32 R21, RZ, RZ, R7 ;  /* 0x000000ffff157224 */ /* 0x000fe400078e0007 */
[----:B------:R-:W-:-:S07]  /*26b50*/  IMAD.MOV.U32 R5, RZ, RZ, R22 ;  /* 0x000000ffff057224 */ /* 0x000fce00078e0016 */
[----:B------:R-:W-:Y:S05]  /*26b60*/  WARPSYNC.COLLECTIVE R18, `(.L_x_556) ;  /* 0x0000000012087348 */ /* 0x000fea0003c00000 */
[----:B------:R0:W1:Y:S02]  /*26b70*/  SHFL.DOWN P0, R22, R21, R20, R19 ;  /* 0x0800001415167389 */ /* 0x0000640000000013 */
[----:B01----:R-:W-:Y:S05]  /*26b80*/  ENDCOLLECTIVE ;  /* 0x000000000000791b */ /* 0x003fea0003800000 */
.L_x_556:
        /* <DEDUP_REMOVED lines=8> */
.L_x_557:
[----:B------:R-:W-:-:S05]  /*26c10*/  IADD3.X R13, PT, PT, R9, RZ, R7, P3, P2 ;  /* 0x000000ff090d7210 */ /* 0x000fca0001fe4407 */
[----:B------:R-:W-:Y:S02]  /*26c20*/  IMAD.MOV.U32 R21, RZ, RZ, R13 ;  /* 0x000000ffff157224 */ /* 0x000fe400078e000d */
[----:B------:R-:W-:-:S07]  /*26c30*/  IMAD.MOV.U32 R5, RZ, RZ, R22 ;  /* 0x000000ffff057224 */ /* 0x000fce00078e0016 */
[----:B------:R-:W-:Y:S05]  /*26c40*/  WARPSYNC.COLLECTIVE R18, `(.L_x_558) ;  /* 0x0000000012087348 */ /* 0x000fea0003c00000 */
[----:B------:R0:W1:Y:S02]  /*26c50*/  SHFL.DOWN P0, R22, R21, R20, R19 ;  /* 0x0800001415167389 */ /* 0x0000640000000013 */
[----:B01----:R-:W-:Y:S05]  /*26c60*/  ENDCOLLECTIVE ;  /* 0x000000000000791b */ /* 0x003fea0003800000 */
.L_x_558:
        /* <DEDUP_REMOVED lines=8> */
.L_x_559:
[----:B------:R-:W-:-:S05]  /*26cf0*/  IADD3.X R11, PT, PT, R8, RZ, R13, P3, P2 ;  /* 0x000000ff080b7210 */ /* 0x000fca0001fe440d */
[----:B------:R-:W-:Y:S02]  /*26d00*/  IMAD.MOV.U32 R21, RZ, RZ, R11 ;  /* 0x000000ffff157224 */ /* 0x000fe400078e000b */
[----:B------:R-:W-:-:S07]  /*26d10*/  IMAD.MOV.U32 R5, RZ, RZ, R22 ;  /* 0x000000ffff057224 */ /* 0x000fce00078e0016 */
[----:B------:R-:W-:Y:S05]  /*26d20*/  WARPSYNC.COLLECTIVE R18, `(.L_x_560) ;  /* 0x0000000012087348 */ /* 0x000fea0003c00000 */
[----:B------:R0:W1:Y:S02]  /*26d30*/  SHFL.DOWN P0, R22, R21, R20, R19 ;  /* 0x0800001415167389 */ /* 0x0000640000000013 */
[----:B01----:R-:W-:Y:S05]  /*26d40*/  ENDCOLLECTIVE ;  /* 0x000000000000791b */ /* 0x003fea0003800000 */
.L_x_560:
        /* <DEDUP_REMOVED lines=8> */
.L_x_561:
[----:B------:R-:W-:-:S05]  /*26dd0*/  IADD3.X R9, PT, PT, R6, RZ, R11, P3, P2 ;  /* 0x000000ff06097210 */ /* 0x000fca0001fe440b */
[----:B------:R-:W-:Y:S02]  /*26de0*/  IMAD.MOV.U32 R21, RZ, RZ, R9 ;  /* 0x000000ffff157224 */ /* 0x000fe400078e0009 */
[----:B------:R-:W-:-:S07]  /*26df0*/  IMAD.MOV.U32 R5, RZ, RZ, R22 ;  /* 0x000000ffff057224 */ /* 0x000fce00078e0016 */
[----:B------:R-:W-:Y:S05]  /*26e00*/  WARPSYNC.COLLECTIVE R18, `(.L_x_562) ;  /* 0x0000000012087348 */ /* 0x000fea0003c00000 */
[----:B------:R0:W1:Y:S02]  /*26e10*/  SHFL.DOWN P0, R22, R21, R20, R19 ;  /* 0x0800001415167389 */ /* 0x0000640000000013 */
[----:B01----:R-:W-:Y:S05]  /*26e20*/  ENDCOLLECTIVE ;  /* 0x000000000000791b */ /* 0x003fea0003800000 */
.L_x_562:
        /* <DEDUP_REMOVED lines=8> */
.L_x_563:
[----:B------:R-:W-:Y:S02]  /*26eb0*/  IMAD.MOV.U32 R21, RZ, RZ, R5 ;  /* 0x000000ffff157224 */ /* 0x000fe400078e0005 */
[----:B------:R-:W-:-:S07]  /*26ec0*/  IMAD.MOV.U32 R6, RZ, RZ, R22 ;  /* 0x000000ffff067224 */ /* 0x000fce00078e0016 */
[----:B------:R-:W-:Y:S05]  /*26ed0*/  WARPSYNC.COLLECTIVE R18, `(.L_x_564) ;  /* 0x0000000012087348 */ /* 0x000fea0003c00000 */
[----:B------:R0:W1:Y:S02]  /*26ee0*/  SHFL.DOWN P0, R22, R21, R20, R19 ;  /* 0x0800001415167389 */ /* 0x0000640000000013 */
[----:B01----:R-:W-:Y:S05]  /*26ef0*/  ENDCOLLECTIVE ;  /* 0x000000000000791b */ /* 0x003fea0003800000 */
.L_x_564:
[----:B------:R-:W-:Y:S05]  /*26f00*/  BRA `(.L_x_565) ;  /* 0xffffff2000a47947 */ /* 0x000fea000383ffff */
.L_x_255:
[----:B-1----:R-:W-:Y:S02]  /*26f10*/  IMAD.MOV.U32 R21, RZ, RZ, R6 ;  /* 0x000000ffff157224 */ /* 0x002fe400078e0006 */
[----:B------:R-:W-:Y:S02]  /*26f20*/  IMAD.MOV.U32 R20, RZ, RZ, 0x10 ;  /* 0x00000010ff147424 */ /* 0x000fe400078e00ff */
[----:B------:R-:W-:Y:S02]  /*26f30*/  IMAD.MOV.U32 R19, RZ, RZ, 0x1f ;  /* 0x0000001fff137424 */ /* 0x000fe400078e00ff */
[----:B------:R-:W-:-:S07]  /*26f40*/  IMAD.MOV.U32 R18, RZ, RZ, -0x1 ;  /* 0xffffffffff127424 */ /* 0x000fce00078e00ff */
[----:B---3--:R-:W-:Y:S05]  /*26f50*/  WARPSYNC.COLLECTIVE R18, `(.L_x_566) ;  /* 0x0000000012087348 */ /* 0x008fea0003c00000 */
[----:B------:R0:W1:Y:S02]  /*26f60*/  SHFL.DOWN P0, R22, R21, R20, R19 ;  /* 0x0800001415167389 */ /* 0x0000640000000013 */
[----:B01-3--:R-:W-:Y:S05]  /*26f70*/  ENDCOLLECTIVE ;  /* 0x000000000000791b */ /* 0x00bfea0003800000 */
.L_x_566:
[----:B------:R-:W-:Y:S02]  /*26f80*/  IMAD.MOV.U32 R21, RZ, RZ, R7 ;  /* 0x000000ffff157224 */ /* 0x000fe400078e0007 */
[----:B------:R-:W-:-:S07]  /*26f90*/  IMAD.MOV.U32 R9, RZ, RZ, R22 ;  /* 0x000000ffff097224 */ /* 0x000fce00078e0016 */
[----:B------:R-:W-:Y:S05]  /*26fa0*/  WARPSYNC.COLLECTIVE R18, `(.L_x_567) ;  /* 0x0000000012087348 */ /* 0x000fea0003c00000 */
[----:B------:R0:W1:Y:S02]  /*26fb0*/  SHFL.DOWN P0, R22, R21, R20, R19 ;  /* 0x0800001415167389 */ /* 0x0000640000000013 */
[----:B01----:R-:W-:Y:S05]  /*26fc0*/  ENDCOLLECTIVE ;  /* 0x000000000000791b */ /* 0x003fea0003800000 */
.L_x_567:
        /* <DEDUP_REMOVED lines=8> */
.L_x_568:
[----:B------:R-:W-:-:S05]  /*27050*/  IADD3.X R16, PT, PT, R11, RZ, R7, P3, P2 ;  /* 0x000000ff0b107210 */ /* 0x000fca0001fe4407 */
[----:B------:R-:W-:Y:S02]  /*27060*/  IMAD.MOV.U32 R21, RZ, RZ, R16 ;  /* 0x000000ffff157224 */ /* 0x000fe400078e0010 */
[----:B------:R-:W-:-:S07]  /*27070*/  IMAD.MOV.U32 R8, RZ, RZ, R22 ;  /* 0x000000ffff087224 */ /* 0x000fce00078e0016 */
[----:B------:R-:W-:Y:S05]  /*27080*/  WARPSYNC.COLLECTIVE R18, `(.L_x_569) ;  /* 0x0000000012087348 */ /* 0x000fea0003c00000 */
[----:B------:R0:W1:Y:S02]  /*27090*/  SHFL.DOWN P0, R22, R21, R20, R19 ;  /* 0x0800001415167389 */ /* 0x0000640000000013 */
[----:B01----:R-:W-:Y:S05]  /*270a0*/  ENDCOLLECTIVE ;  /* 0x000000000000791b */ /* 0x003fea0003800000 */
.L_x_569:
        /* <DEDUP_REMOVED lines=8> */
.L_x_570:
[----:B------:R-:W-:-:S05]  /*27130*/  IADD3.X R15, PT, PT, R9, RZ, R16, P3, P2 ;  /* 0x000000ff090f7210 */ /* 0x000fca0001fe4410 */
[----:B------:R-:W-:Y:S02]  /*27140*/  IMAD.MOV.U32 R21, RZ, RZ, R15 ;  /* 0x000000ffff157224 */ /* 0x000fe400078e000f */
[----:B------:R-:W-:-:S07]  /*27150*/  IMAD.MOV.U32 R8, RZ, RZ, R22 ;  /* 0x000000ffff087224 */ /* 0x000fce00078e0016 */
[----:B------:R-:W-:Y:S05]  /*27160*/  WARPSYNC.COLLECTIVE R18, `(.L_x_571) ;  /* 0x0000000012087348 */ /* 0x000fea0003c00000 */
[----:B------:R0:W1:Y:S02]  /*27170*/  SHFL.DOWN P0, R22, R21, R20, R19 ;  /* 0x0800001415167389 */ /* 0x0000640000000013 */
[----:B01----:R-:W-:Y:S05]  /*27180*/  ENDCOLLECTIVE ;  /* 0x000000000000791b */ /* 0x003fea0003800000 */
.L_x_571:
        /* <DEDUP_REMOVED lines=8> */
.L_x_572:
[----:B------:R-:W-:-:S05]  /*27210*/  IADD3.X R11, PT, PT, R6, RZ, R15, P3, P2 ;  /* 0x000000ff060b7210 */ /* 0x000fca0001fe440f */
[----:B------:R-:W-:Y:S02]  /*27220*/  IMAD.MOV.U32 R21, RZ, RZ, R11 ;  /* 0x000000ffff157224 */ /* 0x000fe400078e000b */
[----:B------:R-:W-:-:S07]  /*27230*/  IMAD.MOV.U32 R7, RZ, RZ, R22 ;  /* 0x000000ffff077224 */ /* 0x000fce00078e0016 */
[----:B------:R-:W-:Y:S05]  /*27240*/  WARPSYNC.COLLECTIVE R18, `(.L_x_573) ;  /* 0x0000000012087348 */ /* 0x000fea0003c00000 */
[----:B------:R0:W1:Y:S02]  /*27250*/  SHFL.DOWN P0, R22, R21, R20, R19 ;  /* 0x0800001415167389 */ /* 0x0000640000000013 */
[----:B01----:R-:W-:Y:S05]  /*27260*/  ENDCOLLECTIVE ;  /* 0x000000000000791b */ /* 0x003fea0003800000 */
.L_x_573:
        /* <DEDUP_REMOVED lines=8> */
.L_x_574:
[----:B------:R-:W-:Y:S02]  /*272f0*/  IMAD.MOV.U32 R21, RZ, RZ, R9 ;  /* 0x000000ffff157224 */ /* 0x000fe400078e0009 */
[----:B------:R-:W-:-:S07]  /*27300*/  IMAD.MOV.U32 R6, RZ, RZ, R22 ;  /* 0x000000ffff067224 */ /* 0x000fce00078e0016 */
[----:B------:R-:W-:Y:S05]  /*27310*/  WARPSYNC.COLLECTIVE R18, `(.L_x_575) ;  /* 0x0000000012087348 */ /* 0x000fea0003c00000 */
[----:B------:R0:W1:Y:S02]  /*27320*/  SHFL.DOWN P0, R22, R21, R20, R19 ;  /* 0x0800001415167389 */ /* 0x0000640000000013 */
[----:B01----:R-:W-:Y:S05]  /*27330*/  ENDCOLLECTIVE ;  /* 0x000000000000791b */ /* 0x003fea0003800000 */
.L_x_575:
[----:B------:R-:W-:Y:S05]  /*27340*/  BRA `(.L_x_576) ;  /* 0xffffff3c00007947 */ /* 0x000fea000383ffff */
.L_x_267:
[----:B-1----:R-:W-:Y:S02]  /*27350*/  IMAD.MOV.U32 R21, RZ, RZ, R6 ;  /* 0x000000ffff157224 */ /* 0x002fe400078e0006 */
[----:B------:R-:W-:Y:S02]  /*27360*/  IMAD.MOV.U32 R20, RZ, RZ, 0x10 ;  /* 0x00000010ff147424 */ /* 0x000fe400078e00ff */
[----:B------:R-:W-:Y:S02]  /*27370*/  IMAD.MOV.U32 R19, RZ, RZ, 0x1f ;  /* 0x0000001fff137424 */ /* 0x000fe400078e00ff */
[----:B------:R-:W-:-:S07]  /*27380*/  IMAD.MOV.U32 R18, RZ, RZ, -0x1 ;  /* 0xffffffffff127424 */ /* 0x000fce00078e00ff */
[----:B---3--:R-:W-:Y:S05]  /*27390*/  WARPSYNC.COLLECTIVE R18, `(.L_x_577) ;  /* 0x0000000012087348 */ /* 0x008fea0003c00000 */
[----:B------:R0:W1:Y:S02]  /*273a0*/  SHFL.DOWN P0, R22, R21, R20, R19 ;  /* 0x0800001415167389 */ /* 0x0000640000000013 */
[----:B01-3--:R-:W-:Y:S05]  /*273b0*/  ENDCOLLECTIVE ;  /* 0x000000000000791b */ /* 0x00bfea0003800000 */
.L_x_577:
[----:B------:R-:W-:Y:S02]  /*273c0*/  IMAD.MOV.U32 R21, RZ, RZ, R7 ;  /* 0x000000ffff157224 */ /* 0x000fe400078e0007 */
[----:B------:R-:W-:-:S07]  /*273d0*/  IMAD.MOV.U32 R9, RZ, RZ, R22 ;  /* 0x000000ffff097224 */ /* 0x000fce00078e0016 */
[----:B------:R-:W-:Y:S05]  /*273e0*/  WARPSYNC.COLLECTIVE R18, `(.L_x_578) ;  /* 0x0000000012087348 */ /* 0x000fea0003c00000 */
[----:B------:R0:W1:Y:S02]  /*273f0*/  SHFL.DOWN P0, R22, R21, R20, R19 ;  /* 0x0800001415167389 */ /* 0x0000640000000013 */
[----:B01----:R-:W-:Y:S05]  /*27400*/  ENDCOLLECTIVE ;  /* 0x000000000000791b */ /* 0x003fea0003800000 */
.L_x_578:
        /* <DEDUP_REMOVED lines=8> */
.L_x_579:
[----:B------:R-:W-:-:S05]  /*27490*/  IADD3.X R16, PT, PT, R11, RZ, R7, P3, P2 ;  /* 0x000000ff0b107210 */ /* 0x000fca0001fe4407 */
[----:B------:R-:W-:Y:S02]  /*274a0*/  IMAD.MOV.U32 R21, RZ, RZ, R16 ;  /* 0x000000ffff157224 */ /* 0x000fe400078e0010 */
[----:B------:R-:W-:-:S07]  /*274b0*/  IMAD.MOV.U32 R8, RZ, RZ, R22 ;  /* 0x000000ffff087224 */ /* 0x000fce00078e0016 */
[----:B------:R-:W-:Y:S05]  /*274c0*/  WARPSYNC.COLLECTIVE R18, `(.L_x_580) ;  /* 0x0000000012087348 */ /* 0x000fea0003c00000 */
[----:B------:R0:W1:Y:S02]  /*274d0*/  SHFL.DOWN P0, R22, R21, R20, R19 ;  /* 0x0800001415167389 */ /* 0x0000640000000013 */
[----:B01----:R-:W-:Y:S05]  /*274e0*/  ENDCOLLECTIVE ;  /* 0x000000000000791b */ /* 0x003fea0003800000 */
.L_x_580:
        /* <DEDUP_REMOVED lines=8> */
.L_x_581:
[----:B------:R-:W-:-:S05]  /*27570*/  IADD3.X R13, PT, PT, R9, RZ, R16, P3, P2 ;  /* 0x000000ff090d7210 */ /* 0x000fca0001fe4410 */
[----:B------:R-:W-:Y:S02]  /*27580*/  IMAD.MOV.U32 R21, RZ, RZ, R13 ;  /* 0x000000ffff157224 */ /* 0x000fe400078e000d */
[----:B------:R-:W-:-:S07]  /*27590*/  IMAD.MOV.U32 R8, RZ, RZ, R22 ;  /* 0x000000ffff087224 */ /* 0x000fce00078e0016 */
[----:B------:R-:W-:Y:S05]  /*275a0*/  WARPSYNC.COLLECTIVE R18, `(.L_x_582) ;  /* 0x0000000012087348 */ /* 0x000fea0003c00000 */
[----:B------:R0:W1:Y:S02]  /*275b0*/  SHFL.DOWN P0, R22, R21, R20, R19 ;  /* 0x0800001415167389 */ /* 0x0000640000000013 */
[----:B01----:R-:W-:Y:S05]  /*275c0*/  ENDCOLLECTIVE ;  /* 0x000000000000791b */ /* 0x003fea0003800000 */
.L_x_582:
        /* <DEDUP_REMOVED lines=8> */
.L_x_583:
[----:B------:R-:W-:-:S05]  /*27650*/  IADD3.X R11, PT, PT, R6, RZ, R13, P3, P2 ;  /* 0x000000ff060b7210 */ /* 0x000fca0001fe440d */
[----:B------:R-:W-:Y:S02]  /*27660*/  IMAD.MOV.U32 R21, RZ, RZ, R11 ;  /* 0x000000ffff157224 */ /* 0x000fe400078e000b */
[----:B------:R-:W-:-:S07]  /*27670*/  IMAD.MOV.U32 R7, RZ, RZ, R22 ;  /* 0x000000ffff077224 */ /* 0x000fce00078e0016 */
[----:B------:R-:W-:Y:S05]  /*27680*/  WARPSYNC.COLLECTIVE R18, `(.L_x_584) ;  /* 0x0000000012087348 */ /* 0x000fea0003c00000 */
[----:B------:R0:W1:Y:S02]  /*27690*/  SHFL.DOWN P0, R22, R21, R20, R19 ;  /* 0x0800001415167389 */ /* 0x0000640000000013 */
[----:B01----:R-:W-:Y:S05]  /*276a0*/  ENDCOLLECTIVE ;  /* 0x000000000000791b */ /* 0x003fea0003800000 */
.L_x_584:
        /* <DEDUP_REMOVED lines=8> */
.L_x_585:
[----:B------:R-:W-:Y:S02]  /*27730*/  IMAD.MOV.U32 R21, RZ, RZ, R9 ;  /* 0x000000ffff157224 */ /* 0x000fe400078e0009 */
[----:B------:R-:W-:-:S07]  /*27740*/  IMAD.MOV.U32 R6, RZ, RZ, R22 ;  /* 0x000000ffff067224 */ /* 0x000fce00078e0016 */
[----:B------:R-:W-:Y:S05]  /*27750*/  WARPSYNC.COLLECTIVE R18, `(.L_x_586) ;  /* 0x0000000012087348 */ /* 0x000fea0003c00000 */
[----:B------:R0:W1:Y:S02]  /*27760*/  SHFL.DOWN P0, R22, R21, R20, R19 ;  /* 0x0800001415167389 */ /* 0x0000640000000013 */
[----:B01----:R-:W-:Y:S05]  /*27770*/  ENDCOLLECTIVE ;  /* 0x000000000000791b */ /* 0x003fea0003800000 */
.L_x_586:
[----:B------:R-:W-:Y:S05]  /*27780*/  BRA `(.L_x_587) ;  /* 0xffffff4000f07947 */ /* 0x000fea000383ffff */
.L_x_272:
[----:B--2---:R-:W-:Y:S02]  /*27790*/  IMAD.MOV.U32 R21, RZ, RZ, R8 ;  /* 0x000000ffff157224 */ /* 0x004fe400078e0008 */
[----:B------:R-:W-:Y:S02]  /*277a0*/  IMAD.MOV.U32 R20, RZ, RZ, 0x10 ;  /* 0x00000010ff147424 */ /* 0x000fe400078e00ff */
[----:B------:R-:W-:Y:S02]  /*277b0*/  IMAD.MOV.U32 R19, RZ, RZ, 0x1f ;  /* 0x0000001fff137424 */ /* 0x000fe400078e00ff */
[----:B------:R-:W-:-:S07]  /*277c0*/  IMAD.MOV.U32 R18, RZ, RZ, -0x1 ;  /* 0xffffffffff127424 */ /* 0x000fce00078e00ff */
[----:B01-3--:R-:W-:Y:S05]  /*277d0*/  WARPSYNC.COLLECTIVE R18, `(.L_x_588) ;  /* 0x0000000012087348 */ /* 0x00bfea0003c00000 */
[----:B------:R2:W4:Y:S02]  /*277e0*/  SHFL.DOWN P0, R22, R21, R20, R19 ;  /* 0x0800001415167389 */ /* 0x0005240000000013 */
[----:B01234-:R-:W-:Y:S05]  /*277f0*/  ENDCOLLECTIVE ;  /* 0x000000000000791b */ /* 0x01ffea0003800000 */
.L_x_588:
[----:B------:R-:W-:Y:S02]  /*27800*/  IMAD.MOV.U32 R21, RZ, RZ, R9 ;  /* 0x000000ffff157224 */ /* 0x000fe400078e0009 */
[----:B------:R-:W-:-:S07]  /*27810*/  IMAD.MOV.U32 R11, RZ, RZ, R22 ;  /* 0x000000ffff0b7224 */ /* 0x000fce00078e0016 */
[----:B------:R-:W-:Y:S05]  /*27820*/  WARPSYNC.COLLECTIVE R18, `(.L_x_589) ;  /* 0x0000000012087348 */ /* 0x000fea0003c00000 */
[----:B------:R0:W1:Y:S02]  /*27830*/  SHFL.DOWN P0, R22, R21, R20, R19 ;  /* 0x0800001415167389 */ /* 0x0000640000000013 */
[----:B01----:R-:W-:Y:S05]  /*27840*/  ENDCOLLECTIVE ;  /* 0x000000000000791b */ /* 0x003fea0003800000 */
.L_x_589:
        /* <DEDUP_REMOVED lines=9> */
.L_x_590:
[----:B------:R-:W-:Y:S02]  /*278e0*/  IMAD.MOV.U32 R21, RZ, RZ, R26 ;  /* 0x000000ffff157224 */ /* 0x000fe400078e001a */
[----:B------:R-:W-:-:S07]  /*278f0*/  IMAD.MOV.U32 R10, RZ, RZ, R22 ;  /* 0x000000ffff0a7224 */ /* 0x000fce00078e0016 */
[----:B------:R-:W-:Y:S05]  /*27900*/  WARPSYNC.COLLECTIVE R18, `(.L_x_591) ;  /* 0x0000000012087348 */ /* 0x000fea0003c00000 */
[----:B------:R0:W1:Y:S02]  /*27910*/  SHFL.DOWN P0, R22, R21, R20, R19 ;  /* 0x0800001415167389 */ /* 0x0000640000000013 */
[----:B01----:R-:W-:Y:S05]  /*27920*/  ENDCOLLECTIVE ;  /* 0x000000000000791b */ /* 0x003fea0003800000 */
.L_x_591:
        /* <DEDUP_REMOVED lines=8> */
.L_x_592:
[----:B------:R-:W-:-:S05]  /*279b0*/  IADD3.X R17, PT, PT, R11, RZ, R26, P3, P2 ;  /* 0x000000ff0b117210 */ /* 0x000fca0001fe441a */
[----:B------:R-:W-:Y:S02]  /*279c0*/  IMAD.MOV.U32 R21, RZ, RZ, R17 ;  /* 0x000000ffff157224 */ /* 0x000fe400078e0011 */
[----:B------:R-:W-:-:S07]  /*279d0*/  IMAD.MOV.U32 R10, RZ, RZ, R22 ;  /* 0x000000ffff0a7224 */ /* 0x000fce00078e0016 */
[----:B------:R-:W-:Y:S05]  /*279e0*/  WARPSYNC.COLLECTIVE R18, `(.L_x_593) ;  /* 0x0000000012087348 */ /* 0x000fea0003c00000 */
[----:B------:R0:W1:Y:S02]  /*279f0*/  SHFL.DOWN P0, R22, R21, R20, R19 ;  /* 0x0800001415167389 */ /* 0x0000640000000013 */
[----:B01----:R-:W-:Y:S05]  /*27a00*/  ENDCOLLECTIVE ;  /* 0x000000000000791b */ /* 0x003fea0003800000 */
.L_x_593:
        /* <DEDUP_REMOVED lines=8> */
.L_x_594:
[----:B------:R-:W-:-:S05]  /*27a90*/  IADD3.X R15, PT, PT, R8, RZ, R17, P3, P2 ;  /* 0x000000ff080f7210 */ /* 0x000fca0001fe4411 */
[----:B------:R-:W-:Y:S02]  /*27aa0*/  IMAD.MOV.U32 R21, RZ, RZ, R15 ;  /* 0x000000ffff157224 */ /* 0x000fe400078e000f */
[----:B------:R-:W-:-:S07]  /*27ab0*/  IMAD.MOV.U32 R9, RZ, RZ, R22 ;  /* 0x000000ffff097224 */ /* 0x000fce00078e0016 */
[----:B------:R-:W-:Y:S05]  /*27ac0*/  WARPSYNC.COLLECTIVE R18, `(.L_x_595) ;  /* 0x0000000012087348 */ /* 0x000fea0003c00000 */
[----:B------:R0:W1:Y:S02]  /*27ad0*/  SHFL.DOWN P0, R22, R21, R20, R19 ;  /* 0x0800001415167389 */ /* 0x0000640000000013 */
[----:B01----:R-:W-:Y:S05]  /*27ae0*/  ENDCOLLECTIVE ;  /* 0x000000000000791b */ /* 0x003fea0003800000 */
.L_x_595:
        /* <DEDUP_REMOVED lines=8> */
.L_x_596:
[----:B------:R-:W-:Y:S02]  /*27b70*/  IMAD.MOV.U32 R21, RZ, RZ, R11 ;  /* 0x000000ffff157224 */ /* 0x000fe400078e000b */
[----:B------:R-:W-:-:S07]  /*27b80*/  IMAD.MOV.U32 R8, RZ, RZ, R22 ;  /* 0x000000ffff087224 */ /* 0x000fce00078e0016 */
[----:B------:R-:W-:Y:S05]  /*27b90*/  WARPSYNC.COLLECTIVE R18, `(.L_x_597) ;  /* 0x0000000012087348 */ /* 0x000fea0003c00000 */
[----:B------:R0:W1:Y:S02]  /*27ba0*/  SHFL.DOWN P0, R22, R21, R20, R19 ;  /* 0x0800001415167389 */ /* 0x0000640000000013 */
[----:B01----:R-:W-:Y:S05]  /*27bb0*/  ENDCOLLECTIVE ;  /* 0x000000000000791b */ /* 0x003fea0003800000 */
.L_x_597:
[----:B------:R-:W-:Y:S05]  /*27bc0*/  BRA `(.L_x_598) ;  /* 0xffffff44008c7947 */ /* 0x000fea000383ffff */
.L_x_277:
[----:B----4-:R-:W-:Y:S02]  /*27bd0*/  IMAD.MOV.U32 R21, RZ, RZ, R10 ;  /* 0x000000ffff157224 */ /* 0x010fe400078e000a */
[----:B------:R-:W-:Y:S02]  /*27be0*/  IMAD.MOV.U32 R20, RZ, RZ, 0x10 ;  /* 0x00000010ff147424 */ /* 0x000fe400078e00ff */
[----:B------:R-:W-:Y:S02]  /*27bf0*/  IMAD.MOV.U32 R19, RZ, RZ, 0x1f ;  /* 0x0000001fff137424 */ /* 0x000fe400078e00ff */
[----:B------:R-:W-:-:S07]  /*27c00*/  IMAD.MOV.U32 R18, RZ, RZ, -0x1 ;  /* 0xffffffffff127424 */ /* 0x000fce00078e00ff */
[----:B0123--:R-:W-:Y:S05]  /*27c10*/  WARPSYNC.COLLECTIVE R18, `(.L_x_599) ;  /* 0x0000000012087348 */ /* 0x00ffea0003c00000 */
[----:B------:R4:W0:Y:S02]  /*27c20*/  SHFL.DOWN P0, R22, R21, R20, R19 ;  /* 0x0800001415167389 */ /* 0x0008240000000013 */
[----:B01234-:R-:W-:Y:S05]  /*27c30*/  ENDCOLLECTIVE ;  /* 0x000000000000791b */ /* 0x01ffea0003800000 */
.L_x_599:
[----:B------:R-:W-:Y:S02]  /*27c40*/  IMAD.MOV.U32 R21, RZ, RZ, R11 ;  /* 0x000000ffff157224 */ /* 0x000fe400078e000b */
[----:B------:R-:W-:-:S07]  /*27c50*/  IMAD.MOV.U32 R15, RZ, RZ, R22 ;  /* 0x000000ffff0f7224 */ /* 0x000fce00078e0016 */
[----:B------:R-:W-:Y:S05]  /*27c60*/  WARPSYNC.COLLECTIVE R18, `(.L_x_600) ;  /* 0x0000000012087348 */ /* 0x000fea0003c00000 */
[----:B------:R0:W1:Y:S02]  /*27c70*/  SHFL.DOWN P0, R22, R21, R20, R19 ;  /* 0x0800001415167389 */ /* 0x0000640000000013 */
[----:B01----:R-:W-:Y:S05]  /*27c80*/  ENDCOLLECTIVE ;  /* 0x000000000000791b */ /* 0x003fea0003800000 */
.L_x_600:
        /* <DEDUP_REMOVED lines=9> */
.L_x_601:
[----:B------:R-:W-:Y:S02]  /*27d20*/  IMAD.MOV.U32 R21, RZ, RZ, R28 ;  /* 0x000000ffff157224 */ /* 0x000fe400078e001c */
[----:B------:R-:W-:-:S07]  /*27d30*/  IMAD.MOV.U32 R14, RZ, RZ, R22 ;  /* 0x000000ffff0e7224 */ /* 0x000fce00078e0016 */
[----:B------:R-:W-:Y:S05]  /*27d40*/  WARPSYNC.COLLECTIVE R18, `(.L_x_602) ;  /* 0x0000000012087348 */ /* 0x000fea0003c00000 */
[----:B------:R0:W1:Y:S02]  /*27d50*/  SHFL.DOWN P0, R22, R21, R20, R19 ;  /* 0x0800001415167389 */ /* 0x0000640000000013 */
[----:B01----:R-:W-:Y:S05]  /*27d60*/  ENDCOLLECTIVE ;  /* 0x000000000000791b */ /* 0x003fea0003800000 */
.L_x_602:
        /* <DEDUP_REMOVED lines=8> */
.L_x_603:
[----:B------:R-:W-:-:S05]  /*27df0*/  IADD3.X R25, PT, PT, R15, RZ, R28, P3, P2 ;  /* 0x000000ff0f197210 */ /* 0x000fca0001fe441c */
[----:B------:R-:W-:Y:S02]  /*27e00*/  IMAD.MOV.U32 R21, RZ, RZ, R25 ;  /* 0x000000ffff157224 */ /* 0x000fe400078e0019 */
[----:B------:R-:W-:-:S07]  /*27e10*/  IMAD.MOV.U32 R14, RZ, RZ, R22 ;  /* 0x000000ffff0e7224 */ /* 0x000fce00078e0016 */
[----:B------:R-:W-:Y:S05]  /*27e20*/  WARPSYNC.COLLECTIVE R18, `(.L_x_604) ;  /* 0x0000000012087348 */ /* 0x000fea0003c00000 */
[----:B------:R0:W1:Y:S02]  /*27e30*/  SHFL.DOWN P0, R22, R21, R20, R19 ;  /* 0x0800001415167389 */ /* 0x0000640000000013 */
[----:B01----:R-:W-:Y:S05]  /*27e40*/  ENDCOLLECTIVE ;  /* 0x000000000000791b */ /* 0x003fea0003800000 */
.L_x_604:
        /* <DEDUP_REMOVED lines=8> */
.L_x_605:
[----:B------:R-:W-:-:S05]  /*27ed0*/  IADD3.X R17, PT, PT, R10, RZ, R25, P3, P2 ;  /* 0x000000ff0a117210 */ /* 0x000fca0001fe4419 */
[----:B------:R-:W-:Y:S02]  /*27ee0*/  IMAD.MOV.U32 R21, RZ, RZ, R17 ;  /* 0x000000ffff157224 */ /* 0x000fe400078e0011 */
[----:B------:R-:W-:-:S07]  /*27ef0*/  IMAD.MOV.U32 R11, RZ, RZ, R22 ;  /* 0x000000ffff0b7224 */ /* 0x000fce00078e0016 */
[----:B------:R-:W-:Y:S05]  /*27f00*/  WARPSYNC.COLLECTIVE R18, `(.L_x_606) ;  /* 0x0000000012087348 */ /* 0x000fea0003c00000 */
[----:B------:R0:W1:Y:S02]  /*27f10*/  SHFL.DOWN P0, R22, R21, R20, R19 ;  /* 0x0800001415167389 */ /* 0x0000640000000013 */
[----:B01----:R-:W-:Y:S05]  /*27f20*/  ENDCOLLECTIVE ;  /* 0x000000000000791b */ /* 0x003fea0003800000 */
.L_x_606:
        /* <DEDUP_REMOVED lines=8> */
.L_x_607:
[----:B------:R-:W-:Y:S02]  /*27fb0*/  IMAD.MOV.U32 R21, RZ, RZ, R15 ;  /* 0x000000ffff157224 */ /* 0x000fe400078e000f */
[----:B------:R-:W-:-:S07]  /*27fc0*/  IMAD.MOV.U32 R10, RZ, RZ, R22 ;  /* 0x000000ffff0a7224 */ /* 0x000fce00078e0016 */
[----:B------:R-:W-:Y:S05]  /*27fd0*/  WARPSYNC.COLLECTIVE R18, `(.L_x_608) ;  /* 0x0000000012087348 */ /* 0x000fea0003c00000 */
[----:B------:R0:W1:Y:S02]  /*27fe0*/  SHFL.DOWN P0, R22, R21, R20, R19 ;  /* 0x0800001415167389 */ /* 0x0000640000000013 */
[----:B01----:R-:W-:Y:S05]  /*27ff0*/  ENDCOLLECTIVE ;  /* 0x000000000000791b */ /* 0x003fea0003800000 */
.L_x_608:
[----:B------:R-:W-:Y:S05]  /*28000*/  BRA `(.L_x_609) ;  /* 0xffffff4800087947 */ /* 0x000fea000383ffff */
.L_x_282:
[----:B----4-:R-:W-:Y:S02]  /*28010*/  IMAD.MOV.U32 R21, RZ, RZ, R14 ;  /* 0x000000ffff157224 */ /* 0x010fe400078e000e */
[----:B------:R-:W-:Y:S02]  /*28020*/  IMAD.MOV.U32 R20, RZ, RZ, 0x10 ;  /* 0x00000010ff147424 */ /* 0x000fe400078e00ff */
[----:B------:R-:W-:Y:S02]  /*28030*/  IMAD.MOV.U32 R19, RZ, RZ, 0x1f ;  /* 0x0000001fff137424 */ /* 0x000fe400078e00ff */
[----:B------:R-:W-:-:S07]  /*28040*/  IMAD.MOV.U32 R18, RZ, RZ, -0x1 ;  /* 0xffffffffff127424 */ /* 0x000fce00078e00ff */
[----:B0123--:R-:W-:Y:S05]  /*28050*/  WARPSYNC.COLLECTIVE R18, `(.L_x_610) ;  /* 0x0000000012087348 */ /* 0x00ffea0003c00000 */
[----:B------:R4:W0:Y:S02]  /*28060*/  SHFL.DOWN P0, R22, R21, R20, R19 ;  /* 0x0800001415167389 */ /* 0x0008240000000013 */
[----:B01234-:R-:W-:Y:S05]  /*28070*/  ENDCOLLECTIVE ;  /* 0x000000000000791b */ /* 0x01ffea0003800000 */
.L_x_610:
[----:B------:R-:W-:Y:S02]  /*28080*/  IMAD.MOV.U32 R21, RZ, RZ, R15 ;  /* 0x000000ffff157224 */ /* 0x000fe400078e000f */
[----:B------:R-:W-:-:S07]  /*28090*/  IMAD.MOV.U32 R17, RZ, RZ, R22 ;  /* 0x000000ffff117224 */ /* 0x000fce00078e0016 */
[----:B------:R-:W-:Y:S05]  /*280a0*/  WARPSYNC.COLLECTIVE R18, `(.L_x_611) ;  /* 0x0000000012087348 */ /* 0x000fea0003c00000 */
[----:B------:R0:W1:Y:S02]  /*280b0*/  SHFL.DOWN P0, R22, R21, R20, R19 ;  /* 0x0800001415167389 */ /* 0x0000640000000013 */
[----:B01----:R-:W-:Y:S05]  /*280c0*/  ENDCOLLECTIVE ;  /* 0x000000000000791b */ /* 0x003fea0003800000 */
.L_x_611:
        /* <DEDUP_REMOVED lines=9> */
.L_x_612:
[----:B------:R-:W-:Y:S02]  /*28160*/  IMAD.MOV.U32 R21, RZ, RZ, R30 ;  /* 0x000000ffff157224 */ /* 0x000fe400078e001e */
[----:B------:R-:W-:-:S07]  /*28170*/  IMAD.MOV.U32 R16, RZ, RZ, R22 ;  /* 0x000000ffff107224 */ /* 0x000fce00078e0016 */
[----:B------:R-:W-:Y:S05]  /*28180*/  WARPSYNC.COLLECTIVE R18, `(.L_x_613) ;  /* 0x0000000012087348 */ /* 0x000fea0003c00000 */
[----:B------:R0:W1:Y:S02]  /*28190*/  SHFL.DOWN P0, R22, R21, R20, R19 ;  /* 0x0800001415167389 */ /* 0x0000640000000013 */
[----:B01----:R-:W-:Y:S05]  /*281a0*/  ENDCOLLECTIVE ;  /* 0x000000000000791b */ /* 0x003fea0003800000 */
.L_x_613:
        /* <DEDUP_REMOVED lines=8> */
.L_x_614:
[----:B------:R-:W-:-:S05]  /*28230*/  IADD3.X R27, PT, PT, R17, RZ, R30, P3, P2 ;  /* 0x000000ff111b7210 */ /* 0x000fca0001fe441e */
[----:B------:R-:W-:Y:S02]  /*28240*/  IMAD.MOV.U32 R21, RZ, RZ, R27 ;  /* 0x000000ffff157224 */ /* 0x000fe400078e001b */
[----:B------:R-:W-:-:S07]  /*28250*/  IMAD.MOV.U32 R16, RZ, RZ, R22 ;  /* 0x000000ffff107224 */ /* 0x000fce00078e0016 */
[----:B------:R-:W-:Y:S05]  /*28260*/  WARPSYNC.COLLECTIVE R18, `(.L_x_615) ;  /* 0x0000000012087348 */ /* 0x000fea0003c00000 */
[----:B------:R0:W1:Y:S02]  /*28270*/  SHFL.DOWN P0, R22, R21, R20, R19 ;  /* 0x0800001415167389 */ /* 0x0000640000000013 */
[----:B01----:R-:W-:Y:S05]  /*28280*/  ENDCOLLECTIVE ;  /* 0x000000000000791b */ /* 0x003fea0003800000 */
.L_x_615:
        /* <DEDUP_REMOVED lines=8> */
.L_x_616:
[----:B------:R-:W-:-:S05]  /*28310*/  IADD3.X R25, PT, PT, R14, RZ, R27, P3, P2 ;  /* 0x000000ff0e197210 */ /* 0x000fca0001fe441b */
[----:B------:R-:W-:Y:S02]  /*28320*/  IMAD.MOV.U32 R21, RZ, RZ, R25 ;  /* 0x000000ffff157224 */ /* 0x000fe400078e0019 */
[----:B------:R-:W-:-:S07]  /*28330*/  IMAD.MOV.U32 R15, RZ, RZ, R22 ;  /* 0x000000ffff0f7224 */ /* 0x000fce00078e0016 */
[----:B------:R-:W-:Y:S05]  /*28340*/  WARPSYNC.COLLECTIVE R18, `(.L_x_617) ;  /* 0x0000000012087348 */ /* 0x000fea0003c00000 */
[----:B------:R0:W1:Y:S02]  /*28350*/  SHFL.DOWN P0, R22, R21, R20, R19 ;  /* 0x0800001415167389 */ /* 0x0000640000000013 */
[----:B01----:R-:W-:Y:S05]  /*28360*/  ENDCOLLECTIVE ;  /* 0x000000000000791b */ /* 0x003fea0003800000 */
.L_x_617:
        /* <DEDUP_REMOVED lines=8> */
.L_x_618:
[----:B------:R-:W-:Y:S02]  /*283f0*/  IMAD.MOV.U32 R21, RZ, RZ, R17 ;  /* 0x000000ffff157224 */ /* 0x000fe400078e0011 */
[----:B------:R-:W-:-:S07]  /*28400*/  IMAD.MOV.U32 R14, RZ, RZ, R22 ;  /* 0x000000ffff0e7224 */ /* 0x000fce00078e0016 */
[----:B------:R-:W-:Y:S05]  /*28410*/  WARPSYNC.COLLECTIVE R18, `(.L_x_619) ;  /* 0x0000000012087348 */ /* 0x000fea0003c00000 */
[----:B------:R0:W1:Y:S02]  /*28420*/  SHFL.DOWN P0, R22, R21, R20, R19 ;  /* 0x0800001415167389 */ /* 0x0000640000000013 */
[----:B01----:R-:W-:Y:S05]  /*28430*/  ENDCOLLECTIVE ;  /* 0x000000000000791b */ /* 0x003fea0003800000 */
.L_x_619:
[----:B------:R-:W-:Y:S05]  /*28440*/  BRA `(.L_x_620) ;  /* 0xffffff4800847947 */ /* 0x000fea000383ffff */
.L_x_287:
[----:B0-----:R-:W-:Y:S02]  /*28450*/  IMAD.MOV.U32 R21, RZ, RZ, R16 ;  /* 0x000000ffff157224 */ /* 0x001fe400078e0010 */
[----:B------:R-:W-:Y:S02]  /*28460*/  IMAD.MOV.U32 R20, RZ, RZ, 0x10 ;  /* 0x00000010ff147424 */ /* 0x000fe400078e00ff */
[----:B------:R-:W-:Y:S02]  /*28470*/  IMAD.MOV.U32 R19, RZ, RZ, 0x1f ;  /* 0x0000001fff137424 */ /* 0x000fe400078e00ff */
[----:B------:R-:W-:-:S07]  /*28480*/  IMAD.MOV.U32 R18, RZ, RZ, -0x1 ;  /* 0xffffffffff127424 */ /* 0x000fce00078e00ff */
[----:B-1234-:R-:W-:Y:S05]  /*28490*/  WARPSYNC.COLLECTIVE R18, `(.L_x_621) ;  /* 0x0000000012087348 */ /* 0x01efea0003c00000 */
[----:B------:R0:W0:Y:S02]  /*284a0*/  SHFL.DOWN P0, R22, R21, R20, R19 ;  /* 0x0800001415167389 */ /* 0x0000240000000013 */
[----:B01234-:R-:W-:Y:S05]  /*284b0*/  ENDCOLLECTIVE ;  /* 0x000000000000791b */ /* 0x01ffea0003800000 */
.L_x_621:
[----:B------:R-:W-:Y:S02]  /*284c0*/  IMAD.MOV.U32 R21, RZ, RZ, R17 ;  /* 0x000000ffff157224 */ /* 0x000fe400078e0011 */
[----:B------:R-:W-:-:S07]  /*284d0*/  IMAD.MOV.U32 R25, RZ, RZ, R22 ;  /* 0x000000ffff197224 */ /* 0x000fce00078e0016 */
[----:B------:R-:W-:Y:S05]  /*284e0*/  WARPSYNC.COLLECTIVE R18, `(.L_x_622) ;  /* 0x0000000012087348 */ /* 0x000fea0003c00000 */
[----:B------:R0:W1:Y:S02]  /*284f0*/  SHFL.DOWN P0, R22, R21, R20, R19 ;  /* 0x0800001415167389 */ /* 0x0000640000000013 */
[----:B01----:R-:W-:Y:S05]  /*28500*/  ENDCOLLECTIVE ;  /* 0x000000000000791b */ /* 0x003fea0003800000 */
.L_x_622:
        /* <DEDUP_REMOVED lines=9> */
.L_x_623:
[----:B------:R-:W-:Y:S02]  /*285a0*/  IMAD.MOV.U32 R21, RZ, RZ, R31 ;  /* 0x000000ffff157224 */ /* 0x000fe400078e001f */
[----:B------:R-:W-:-:S07]  /*285b0*/  IMAD.MOV.U32 R25, RZ, RZ, R22 ;  /* 0x000000ffff197224 */ /* 0x000fce00078e0016 */
[----:B------:R-:W-:Y:S05]  /*285c0*/  WARPSYNC.COLLECTIVE R18, `(.L_x_624) ;  /* 0x0000000012087348 */ /* 0x000fea0003c00000 */
[----:B------:R0:W1:Y:S02]  /*285d0*/  SHFL.DOWN P0, R22, R21, R20, R19 ;  /* 0x0800001415167389 */ /* 0x0000640000000013 */
[----:B01----:R-:W-:Y:S05]  /*285e0*/  ENDCOLLECTIVE ;  /* 0x000000000000791b */ /* 0x003fea0003800000 */
.L_x_624:
        /* <DEDUP_REMOVED lines=8> */
.L_x_625:
[----:B------:R-:W-:-:S05]  /*28670*/  IADD3.X R29, PT, PT, R26, RZ, R31, P3, P2 ;  /* 0x000000ff1a1d7210 */ /* 0x000fca0001fe441f */
[----:B------:R-:W-:Y:S02]  /*28680*/  IMAD.MOV.U32 R21, RZ, RZ, R29 ;  /* 0x000000ffff157224 */ /* 0x000fe400078e001d */
[----:B------:R-:W-:-:S07]  /*28690*/  IMAD.MOV.U32 R25, RZ, RZ, R22 ;  /* 0x000000ffff197224 */ /* 0x000fce00078e0016 */
[----:B------:R-:W-:Y:S05]  /*286a0*/  WARPSYNC.COLLECTIVE R18, `(.L_x_626) ;  /* 0x0000000012087348 */ /* 0x000fea0003c00000 */
[----:B------:R0:W1:Y:S02]  /*286b0*/  SHFL.DOWN P0, R22, R21, R20, R19 ;  /* 0x0800001415167389 */ /* 0x0000640000000013 */
[----:B01----:R-:W-:Y:S05]  /*286c0*/  ENDCOLLECTIVE ;  /* 0x000000000000791b */ /* 0x003fea0003800000 */
.L_x_626:
        /* <DEDUP_REMOVED lines=8> */
.L_x_627:
[----:B------:R-:W-:-:S05]  /*28750*/  IADD3.X R27, PT, PT, R16, RZ, R29, P3, P2 ;  /* 0x000000ff101b7210 */ /* 0x000fca0001fe441d */
[----:B------:R-:W-:Y:S02]  /*28760*/  IMAD.MOV.U32 R21, RZ, RZ, R27 ;  /* 0x000000ffff157224 */ /* 0x000fe400078e001b */
[----:B------:R-:W-:-:S07]  /*28770*/  IMAD.MOV.U32 R17, RZ, RZ, R22 ;  /* 0x000000ffff117224 */ /* 0x000fce00078e0016 */
[----:B------:R-:W-:Y:S05]  /*28780*/  WARPSYNC.COLLECTIVE R18, `(.L_x_628) ;  /* 0x0000000012087348 */ /* 0x000fea0003c00000 */
[----:B------:R0:W1:Y:S02]  /*28790*/  SHFL.DOWN P0, R22, R21, R20, R19 ;  /* 0x0800001415167389 */ /* 0x0000640000000013 */
[----:B01----:R-:W-:Y:S05]  /*287a0*/  ENDCOLLECTIVE ;  /* 0x000000000000791b */ /* 0x003fea0003800000 */
.L_x_628:
        /* <DEDUP_REMOVED lines=8> */
.L_x_629:
[----:B------:R-:W-:Y:S02]  /*28830*/  IMAD.MOV.U32 R21, RZ, RZ, R25 ;  /* 0x000000ffff157224 */ /* 0x000fe400078e0019 */
[----:B------:R-:W-:-:S07]  /*28840*/  IMAD.MOV.U32 R16, RZ, RZ, R22 ;  /* 0x000000ffff107224 */ /* 0x000fce00078e0016 */
[----:B------:R-:W-:Y:S05]  /*28850*/  WARPSYNC.COLLECTIVE R18, `(.L_x_630) ;  /* 0x0000000012087348 */ /* 0x000fea0003c00000 */
[----:B------:R0:W1:Y:S02]  /*28860*/  SHFL.DOWN P0, R22, R21, R20, R19 ;  /* 0x0800001415167389 */ /* 0x0000640000000013 */
[----:B01----:R-:W-:Y:S05]  /*28870*/  ENDCOLLECTIVE ;  /* 0x000000000000791b */ /* 0x003fea0003800000 */
.L_x_630:
[----:B------:R-:W-:Y:S05]  /*28880*/  BRA `(.L_x_631) ;  /* 0xffffff4c00007947 */ /* 0x000fea000383ffff */
.L_x_292:
[----:B0-----:R-:W-:Y:S02]  /*28890*/  IMAD.MOV.U32 R21, RZ, RZ, R26 ;  /* 0x000000ffff157224 */ /* 0x001fe400078e001a */
[----:B------:R-:W-:Y:S02]  /*288a0*/  IMAD.MOV.U32 R20, RZ, RZ, 0x10 ;  /* 0x00000010ff147424 */ /* 0x000fe400078e00ff */
[----:B------:R-:W-:Y:S02]  /*288b0*/  IMAD.MOV.U32 R19, RZ, RZ, 0x1f ;  /* 0x0000001fff137424 */ /* 0x000fe400078e00ff */
[----:B------:R-:W-:-:S07]  /*288c0*/  IMAD.MOV.U32 R18, RZ, RZ, -0x1 ;  /* 0xffffffffff127424 */ /* 0x000fce00078e00ff */
[----:B-1234-:R-:W-:Y:S05]  /*288d0*/  WARPSYNC.COLLECTIVE R18, `(.L_x_632) ;  /* 0x0000000012087348 */ /* 0x01efea0003c00000 */
[----:B------:R0:W0:Y:S02]  /*288e0*/  SHFL.DOWN P0, R22, R21, R20, R19 ;  /* 0x0800001415167389 */ /* 0x0000240000000013 */
[----:B01234-:R-:W-:Y:S05]  /*288f0*/  ENDCOLLECTIVE ;  /* 0x000000000000791b */ /* 0x01ffea0003800000 */
.L_x_632:
[----:B------:R-:W-:Y:S02]  /*28900*/  IMAD.MOV.U32 R21, RZ, RZ, R27 ;  /* 0x000000ffff157224 */ /* 0x000fe400078e001b */
[----:B------:R-:W-:-:S07]  /*28910*/  IMAD.MOV.U32 R25, RZ, RZ, R22 ;  /* 0x000000ffff197224 */ /* 0x000fce00078e0016 */
[----:B------:R-:W-:Y:S05]  /*28920*/  WARPSYNC.COLLECTIVE R18, `(.L_x_633) ;  /* 0x0000000012087348 */ /* 0x000fea0003c00000 */
[----:B------:R0:W1:Y:S02]  /*28930*/  SHFL.DOWN P0, R22, R21, R20, R19 ;  /* 0x0800001415167389 */ /* 0x0000640000000013 */
[----:B01----:R-:W-:Y:S05]  /*28940*/  ENDCOLLECTIVE ;  /* 0x000000000000791b */ /* 0x003fea0003800000 */
.L_x_633:
        /* <DEDUP_REMOVED lines=9> */
.L_x_634:
[----:B------:R-:W-:Y:S02]  /*289e0*/  IMAD.MOV.U32 R21, RZ, RZ, R33 ;  /* 0x000000ffff157224 */ /* 0x000fe400078e0021 */
[----:B------:R-:W-:-:S07]  /*289f0*/  IMAD.MOV.U32 R25, RZ, RZ, R22 ;  /* 0x000000ffff197224 */ /* 0x000fce00078e0016 */
[----:B------:R-:W-:Y:S05]  /*28a00*/  WARPSYNC.COLLECTIVE R18, `(.L_x_635) ;  /* 0x0000000012087348 */ /* 0x000fea0003c00000 */
[----:B------:R0:W1:Y:S02]  /*28a10*/  SHFL.DOWN P0, R22, R21, R20, R19 ;  /* 0x0800001415167389 */ /* 0x0000640000000013 */
[----:B01----:R-:W-:Y:S05]  /*28a20*/  ENDCOLLECTIVE ;  /* 0x000000000000791b */ /* 0x003fea0003800000 */
.L_x_635:
        /* <DEDUP_REMOVED lines=8> */
.L_x_636:
[----:B------:R-:W-:-:S05]  /*28ab0*/  IADD3.X R31, PT, PT, R28, RZ, R33, P3, P2 ;  /* 0x000000ff1c1f7210 */ /* 0x000fca0001fe4421 */
[----:B------:R-:W-:Y:S02]  /*28ac0*/  IMAD.MOV.U32 R21, RZ, RZ, R31 ;  /* 0x000000ffff157224 */ /* 0x000fe400078e001f */
[----:B------:R-:W-:-:S07]  /*28ad0*/  IMAD.MOV.U32 R25, RZ, RZ, R22 ;  /* 0x000000ffff197224 */ /* 0x000fce00078e0016 */
[----:B------:R-:W-:Y:S05]  /*28ae0*/  WARPSYNC.COLLECTIVE R18, `(.L_x_637) ;  /* 0x0000000012087348 */ /* 0x000fea0003c00000 */
[----:B------:R0:W1:Y:S02]  /*28af0*/  SHFL.DOWN P0, R22, R21, R20, R19 ;  /* 0x0800001415167389 */ /* 0x0000640000000013 */
[----:B01----:R-:W-:Y:S05]  /*28b00*/  ENDCOLLECTIVE ;  /* 0x000000000000791b */ /* 0x003fea0003800000 */
.L_x_637:
        /* <DEDUP_REMOVED lines=8> */
.L_x_638:
[----:B------:R-:W-:-:S05]  /*28b90*/  IADD3.X R29, PT, PT, R26, RZ, R31, P3, P2 ;  /* 0x000000ff1a1d7210 */ /* 0x000fca0001fe441f */
[----:B------:R-:W-:Y:S02]  /*28ba0*/  IMAD.MOV.U32 R21, RZ, RZ, R29 ;  /* 0x000000ffff157224 */ /* 0x000fe400078e001d */
[----:B------:R-:W-:-:S07]  /*28bb0*/  IMAD.MOV.U32 R25, RZ, RZ, R22 ;  /* 0x000000ffff197224 */ /* 0x000fce00078e0016 */
[----:B------:R-:W-:Y:S05]  /*28bc0*/  WARPSYNC.COLLECTIVE R18, `(.L_x_639) ;  /* 0x0000000012087348 */ /* 0x000fea0003c00000 */
[----:B------:R0:W1:Y:S02]  /*28bd0*/  SHFL.DOWN P0, R22, R21, R20, R19 ;  /* 0x0800001415167389 */ /* 0x0000640000000013 */
[----:B01----:R-:W-:Y:S05]  /*28be0*/  ENDCOLLECTIVE ;  /* 0x000000000000791b */ /* 0x003fea0003800000 */
.L_x_639:
        /* <DEDUP_REMOVED lines=8> */
.L_x_640:
[----:B------:R-:W-:Y:S02]  /*28c70*/  IMAD.MOV.U32 R21, RZ, RZ, R27 ;  /* 0x000000ffff157224 */ /* 0x000fe400078e001b */
[----:B------:R-:W-:-:S07]  /*28c80*/  IMAD.MOV.U32 R25, RZ, RZ, R22 ;  /* 0x000000ffff197224 */ /* 0x000fce00078e0016 */
[----:B------:R-:W-:Y:S05]  /*28c90*/  WARPSYNC.COLLECTIVE R18, `(.L_x_641) ;  /* 0x0000000012087348 */ /* 0x000fea0003c00000 */
[----:B------:R0:W1:Y:S02]  /*28ca0*/  SHFL.DOWN P0, R22, R21, R20, R19 ;  /* 0x0800001415167389 */ /* 0x0000640000000013 */
[----:B01----:R-:W-:Y:S05]  /*28cb0*/  ENDCOLLECTIVE ;  /* 0x000000000000791b */ /* 0x003fea0003800000 */
.L_x_641:
[----:B------:R-:W-:Y:S05]  /*28cc0*/  BRA `(.L_x_642) ;  /* 0xffffff4c007c7947 */ /* 0x000fea000383ffff */
.L_x_297:
[----:B-1----:R-:W-:Y:S02]  /*28cd0*/  IMAD.MOV.U32 R21, RZ, RZ, R28 ;  /* 0x000000ffff157224 */ /* 0x002fe400078e001c */
[----:B------:R-:W-:Y:S02]  /*28ce0*/  IMAD.MOV.U32 R20, RZ, RZ, 0x10 ;  /* 0x00000010ff147424 */ /* 0x000fe400078e00ff */
[----:B0-----:R-:W-:Y:S02]  /*28cf0*/  IMAD.MOV.U32 R19, RZ, RZ, 0x1f ;  /* 0x0000001fff137424 */ /* 0x001fe400078e00ff */
[----:B------:R-:W-:-:S07]  /*28d00*/  IMAD.MOV.U32 R18, RZ, RZ, -0x1 ;  /* 0xffffffffff127424 */ /* 0x000fce00078e00ff */
[----:B--234-:R-:W-:Y:S05]  /*28d10*/  WARPSYNC.COLLECTIVE R18, `(.L_x_643) ;  /* 0x0000000012087348 */ /* 0x01cfea0003c00000 */
[----:B------:R0:W1:Y:S02]  /*28d20*/  SHFL.DOWN P0, R22, R21, R20, R19 ;  /* 0x0800001415167389 */ /* 0x0000640000000013 */
[----:B01234-:R-:W-:Y:S05]  /*28d30*/  ENDCOLLECTIVE ;  /* 0x000000000000791b */ /* 0x01ffea0003800000 */
.L_x_643:
[----:B------:R-:W-:Y:S02]  /*28d40*/  IMAD.MOV.U32 R21, RZ, RZ, R29 ;  /* 0x000000ffff157224 */ /* 0x000fe400078e001d */
[----:B------:R-:W-:-:S07]  /*28d50*/  IMAD.MOV.U32 R25, RZ, RZ, R22 ;  /* 0x000000ffff197224 */ /* 0x000fce00078e0016 */
[----:B------:R-:W-:Y:S05]  /*28d60*/  WARPSYNC.COLLECTIVE R18, `(.L_x_644) ;  /* 0x0000000012087348 */ /* 0x000fea0003c00000 */
[----:B------:R0:W1:Y:S02]  /*28d70*/  SHFL.DOWN P0, R22, R21, R20, R19 ;  /* 0x0800001415167389 */ /* 0x0000640000000013 */
[----:B01----:R-:W-:Y:S05]  /*28d80*/  ENDCOLLECTIVE ;  /* 0x000000000000791b */ /* 0x003fea0003800000 */
.L_x_644:
        /* <DEDUP_REMOVED lines=9> */
.L_x_645:
[----:B------:R-:W-:Y:S02]  /*28e20*/  IMAD.MOV.U32 R21, RZ, RZ, R35 ;  /* 0x000000ffff157224 */ /* 0x000fe400078e0023 */
[----:B------:R-:W-:-:S07]  /*28e30*/  IMAD.MOV.U32 R25, RZ, RZ, R22 ;  /* 0x000000ffff197224 */ /* 0x000fce00078e0016 */
[----:B------:R-:W-:Y:S05]  /*28e40*/  WARPSYNC.COLLECTIVE R18, `(.L_x_646) ;  /* 0x0000000012087348 */ /* 0x000fea0003c00000 */
[----:B------:R0:W1:Y:S02]  /*28e50*/  SHFL.DOWN P0, R22, R21, R20, R19 ;  /* 0x0800001415167389 */ /* 0x0000640000000013 */
[----:B01----:R-:W-:Y:S05]  /*28e60*/  ENDCOLLECTIVE ;  /* 0x000000000000791b */ /* 0x003fea0003800000 */
.L_x_646:
        /* <DEDUP_REMOVED lines=8> */
.L_x_647:
[----:B------:R-:W-:-:S05]  /*28ef0*/  IADD3.X R33, PT, PT, R30, RZ, R35, P3, P2 ;  /* 0x000000ff1e217210 */ /* 0x000fca0001fe4423 */
[----:B------:R-:W-:Y:S02]  /*28f00*/  IMAD.MOV.U32 R21, RZ, RZ, R33 ;  /* 0x000000ffff157224 */ /* 0x000fe400078e0021 */
[----:B------:R-:W-:-:S07]  /*28f10*/  IMAD.MOV.U32 R25, RZ, RZ, R22 ;  /* 0x000000ffff197224 */ /* 0x000fce00078e0016 */
[----:B------:R-:W-:Y:S05]  /*28f20*/  WARPSYNC.COLLECTIVE R18, `(.L_x_648) ;  /* 0x0000000012087348 */ /* 0x000fea0003c00000 */
[----:B------:R0:W1:Y:S02]  /*28f30*/  SHFL.DOWN P0, R22, R21, R20, R19 ;  /* 0x0800001415167389 */ /* 0x0000640000000013 */
[----:B01----:R-:W-:Y:S05]  /*28f40*/  ENDCOLLECTIVE ;  /* 0x000000000000791b */ /* 0x003fea0003800000 */
.L_x_648:
        /* <DEDUP_REMOVED lines=8> */
.L_x_649:
[----:B------:R-:W-:-:S05]  /*28fd0*/  IADD3.X R31, PT, PT, R28, RZ, R33, P3, P2 ;  /* 0x000000ff1c1f7210 */ /* 0x000fca0001fe4421 */
[----:B------:R-:W-:Y:S02]  /*28fe0*/  IMAD.MOV.U32 R21, RZ, RZ, R31 ;  /* 0x000000ffff157224 */ /* 0x000fe400078e001f */
[----:B------:R-:W-:-:S07]  /*28ff0*/  IMAD.MOV.U32 R25, RZ, RZ, R22 ;  /* 0x000000ffff197224 */ /* 0x000fce00078e0016 */
[----:B------:R-:W-:Y:S05]  /*29000*/  WARPSYNC.COLLECTIVE R18, `(.L_x_650) ;  /* 0x0000000012087348 */ /* 0x000fea0003c00000 */
[----:B------:R0:W1:Y:S02]  /*29010*/  SHFL.DOWN P0, R22, R21, R20, R19 ;  /* 0x0800001415167389 */ /* 0x0000640000000013 */
[----:B01----:R-:W-:Y:S05]  /*29020*/  ENDCOLLECTIVE ;  /* 0x000000000000791b */ /* 0x003fea0003800000 */
.L_x_650:
        /* <DEDUP_REMOVED lines=8> */
.L_x_651:
[----:B------:R-:W-:Y:S02]  /*290b0*/  IMAD.MOV.U32 R21, RZ, RZ, R29 ;  /* 0x000000ffff157224 */ /* 0x000fe400078e001d */
[----:B------:R-:W-:-:S07]  /*290c0*/  IMAD.MOV.U32 R25, RZ, RZ, R22 ;  /* 0x000000ffff197224 */ /* 0x000fce00078e0016 */
[----:B------:R-:W-:Y:S05]  /*290d0*/  WARPSYNC.COLLECTIVE R18, `(.L_x_652) ;  /* 0x0000000012087348 */ /* 0x000fea0003c00000 */
[----:B------:R0:W1:Y:S02]  /*290e0*/  SHFL.DOWN P0, R22, R21, R20, R19 ;  /* 0x0800001415167389 */ /* 0x0000640000000013 */
[----:B01----:R-:W-:Y:S05]  /*290f0*/  ENDCOLLECTIVE ;  /* 0x000000000000791b */ /* 0x003fea0003800000 */
.L_x_652:
[----:B------:R-:W-:Y:S05]  /*29100*/  BRA `(.L_x_653) ;  /* 0xffffff4c00f87947 */ /* 0x000fea000383ffff */
.L_x_302:
[----:B-1----:R-:W-:Y:S02]  /*29110*/  IMAD.MOV.U32 R21, RZ, RZ, R30 ;  /* 0x000000ffff157224 */ /* 0x002fe400078e001e */
[----:B------:R-:W-:Y:S02]  /*29120*/  IMAD.MOV.U32 R20, RZ, RZ, 0x10 ;  /* 0x00000010ff147424 */ /* 0x000fe400078e00ff */
[----:B0-----:R-:W-:Y:S02]  /*29130*/  IMAD.MOV.U32 R19, RZ, RZ, 0x1f ;  /* 0x0000001fff137424 */ /* 0x001fe400078e00ff */
[----:B------:R-:W-:-:S07]  /*29140*/  IMAD.MOV.U32 R18, RZ, RZ, -0x1 ;  /* 0xffffffffff127424 */ /* 0x000fce00078e00ff */
[----:B--234-:R-:W-:Y:S05]  /*29150*/  WARPSYNC.COLLECTIVE R18, `(.L_x_654) ;  /* 0x0000000012087348 */ /* 0x01cfea0003c00000 */
[----:B------:R0:W1:Y:S02]  /*29160*/  SHFL.DOWN P0, R22, R21, R20, R19 ;  /* 0x0800001415167389 */ /* 0x0000640000000013 */
[----:B01234-:R-:W-:Y:S05]  /*29170*/  ENDCOLLECTIVE ;  /* 0x000000000000791b */ /* 0x01ffea0003800000 */
.L_x_654:
[----:B------:R-:W-:Y:S02]  /*29180*/  IMAD.MOV.U32 R21, RZ, RZ, R31 ;  /* 0x000000ffff157224 */ /* 0x000fe400078e001f */
[----:B------:R-:W-:-:S07]  /*29190*/  IMAD.MOV.U32 R5, RZ, RZ, R22 ;  /* 0x000000ffff057224 */ /* 0x000fce00078e0016 */
[----:B------:R-:W-:Y:S05]  /*291a0*/  WARPSYNC.COLLECTIVE R18, `(.L_x_655) ;  /* 0x0000000012087348 */ /* 0x000fea0003c00000 */
[----:B------:R0:W1:Y:S02]  /*291b0*/  SHFL.DOWN P0, R22, R21, R20, R19 ;  /* 0x0800001415167389 */ /* 0x0000640000000013 */
[----:B01----:R-:W-:Y:S05]  /*291c0*/  ENDCOLLECTIVE ;  /* 0x000000000000791b */ /* 0x003fea0003800000 */
.L_x_655:
        /* <DEDUP_REMOVED lines=9> */
.L_x_656:
[----:B------:R-:W-:Y:S02]  /*29260*/  IMAD.MOV.U32 R21, RZ, RZ, R34 ;  /* 0x000000ffff157224 */ /* 0x000fe400078e0022 */
[----:B------:R-:W-:-:S07]  /*29270*/  IMAD.MOV.U32 R4, RZ, RZ, R22 ;  /* 0x000000ffff047224 */ /* 0x000fce00078e0016 */
[----:B------:R-:W-:Y:S05]  /*29280*/  WARPSYNC.COLLECTIVE R18, `(.L_x_657) ;  /* 0x0000000012087348 */ /* 0x000fea0003c00000 */
[----:B------:R0:W1:Y:S02]  /*29290*/  SHFL.DOWN P0, R22, R21, R20, R19 ;  /* 0x0800001415167389 */ /* 0x0000640000000013 */
[----:B01----:R-:W-:Y:S05]  /*292a0*/  ENDCOLLECTIVE ;  /* 0x000000000000791b */ /* 0x003fea0003800000 */
.L_x_657:
        /* <DEDUP_REMOVED lines=8> */
.L_x_658:
[----:B------:R-:W-:-:S05]  /*29330*/  IADD3.X R32, PT, PT, R5, RZ, R34, P3, P2 ;  /* 0x000000ff05207210 */ /* 0x000fca0001fe4422 */
[----:B------:R-:W-:Y:S02]  /*29340*/  IMAD.MOV.U32 R21, RZ, RZ, R32 ;  /* 0x000000ffff157224 */ /* 0x000fe400078e0020 */
[----:B------:R-:W-:-:S07]  /*29350*/  IMAD.MOV.U32 R4, RZ, RZ, R22 ;  /* 0x000000ffff047224 */ /* 0x000fce00078e0016 */
[----:B------:R-:W-:Y:S05]  /*29360*/  WARPSYNC.COLLECTIVE R18, `(.L_x_659) ;  /* 0x0000000012087348 */ /* 0x000fea0003c00000 */
[----:B------:R0:W1:Y:S02]  /*29370*/  SHFL.DOWN P0, R22, R21, R20, R19 ;  /* 0x0800001415167389 */ /* 0x0000640000000013 */
[----:B01----:R-:W-:Y:S05]  /*29380*/  ENDCOLLECTIVE ;  /* 0x000000000000791b */ /* 0x003fea0003800000 */
.L_x_659:
        /* <DEDUP_REMOVED lines=8> */
.L_x_660:
[----:B------:R-:W-:-:S05]  /*29410*/  IADD3.X R31, PT, PT, R5, RZ, R32, P3, P2 ;  /* 0x000000ff051f7210 */ /* 0x000fca0001fe4420 */
[----:B------:R-:W-:Y:S02]  /*29420*/  IMAD.MOV.U32 R21, RZ, RZ, R31 ;  /* 0x000000ffff157224 */ /* 0x000fe400078e001f */
[----:B------:R-:W-:-:S07]  /*29430*/  IMAD.MOV.U32 R4, RZ, RZ, R22 ;  /* 0x000000ffff047224 */ /* 0x000fce00078e0016 */
[----:B------:R-:W-:Y:S05]  /*29440*/  WARPSYNC.COLLECTIVE R18, `(.L_x_661) ;  /* 0x0000000012087348 */ /* 0x000fea0003c00000 */
[----:B------:R0:W1:Y:S02]  /*29450*/  SHFL.DOWN P0, R22, R21, R20, R19 ;  /* 0x0800001415167389 */ /* 0x0000640000000013 */
[----:B01----:R-:W-:Y:S05]  /*29460*/  ENDCOLLECTIVE ;  /* 0x000000000000791b */ /* 0x003fea0003800000 */
.L_x_661:
        /* <DEDUP_REMOVED lines=8> */
.L_x_662:
[----:B------:R-:W-:Y:S02]  /*294f0*/  IMAD.MOV.U32 R21, RZ, RZ, R25 ;  /* 0x000000ffff157224 */ /* 0x000fe400078e0019 */
[----:B------:R-:W-:-:S07]  /*29500*/  IMAD.MOV.U32 R4, RZ, RZ, R22 ;  /* 0x000000ffff047224 */ /* 0x000fce00078e0016 */
[----:B------:R-:W-:Y:S05]  /*29510*/  WARPSYNC.COLLECTIVE R18, `(.L_x_663) ;  /* 0x0000000012087348 */ /* 0x000fea0003c00000 */
[----:B------:R0:W1:Y:S02]  /*29520*/  SHFL.DOWN P0, R22, R21, R20, R19 ;  /* 0x0800001415167389 */ /* 0x0000640000000013 */
[----:B01----:R-:W-:Y:S05]  /*29530*/  ENDCOLLECTIVE ;  /* 0x000000000000791b */ /* 0x003fea0003800000 */
.L_x_663:
[----:B------:R-:W-:Y:S05]  /*29540*/  BRA `(.L_x_664) ;  /* 0xffffff5000787947 */ /* 0x000fea000383ffff */
.L_x_311:
[----:B--2---:R-:W-:Y:S02]  /*29550*/  IMAD.MOV.U32 R21, RZ, RZ, R6 ;  /* 0x000000ffff157224 */ /* 0x004fe400078e0006 */
[----:B------:R-:W-:Y:S02]  /*29560*/  IMAD.MOV.U32 R20, RZ, RZ, 0x10 ;  /* 0x00000010ff147424 */ /* 0x000fe400078e00ff */
[----:B------:R-:W-:Y:S02]  /*29570*/  IMAD.MOV.U32 R19, RZ, RZ, 0x1f ;  /* 0x0000001fff137424 */ /* 0x000fe400078e00ff */
[----:B------:R-:W-:-:S07]  /*29580*/  IMAD.MOV.U32 R18, RZ, RZ, -0x1 ;  /* 0xffffffffff127424 */ /* 0x000fce00078e00ff */
[----:B-1----:R-:W-:Y:S05]  /*29590*/  WARPSYNC.COLLECTIVE R18, `(.L_x_665) ;  /* 0x0000000012087348 */ /* 0x002fea0003c00000 */
[----:B------:R0:W2:Y:S02]  /*295a0*/  SHFL.DOWN P0, R22, R21, R20, R19 ;  /* 0x0800001415167389 */ /* 0x0000a40000000013 */
[----:B012---:R-:W-:Y:S05]  /*295b0*/  ENDCOLLECTIVE ;  /* 0x000000000000791b */ /* 0x007fea0003800000 */
.L_x_665:
[----:B------:R-:W-:Y:S02]  /*295c0*/  IMAD.MOV.U32 R21, RZ, RZ, R7 ;  /* 0x000000ffff157224 */ /* 0x000fe400078e0007 */
[----:B------:R-:W-:-:S07]  /*295d0*/  IMAD.MOV.U32 R9, RZ, RZ, R22 ;  /* 0x000000ffff097224 */ /* 0x000fce00078e0016 */
[----:B------:R-:W-:Y:S05]  /*295e0*/  WARPSYNC.COLLECTIVE R18, `(.L_x_666) ;  /* 0x0000000012087348 */ /* 0x000fea0003c00000 */
[----:B------:R0:W1:Y:S02]  /*295f0*/  SHFL.DOWN P0, R22, R21, R20, R19 ;  /* 0x0800001415167389 */ /* 0x0000640000000013 */
[----:B01----:R-:W-:Y:S05]  /*29600*/  ENDCOLLECTIVE ;  /* 0x000000000000791b */ /* 0x003fea0003800000 */
.L_x_666:
        /* <DEDUP_REMOVED lines=8> */
.L_x_667:
[----:B------:R-:W-:-:S05]  /*29690*/  IADD3.X R14, PT, PT, R11, RZ, R7, P3, P2 ;  /* 0x000000ff0b0e7210 */ /* 0x000fca0001fe4407 */
[----:B------:R-:W-:Y:S02]  /*296a0*/  IMAD.MOV.U32 R21, RZ, RZ, R14 ;  /* 0x000000ffff157224 */ /* 0x000fe400078e000e */
[----:B------:R-:W-:-:S07]  /*296b0*/  IMAD.MOV.U32 R8, RZ, RZ, R22 ;  /* 0x000000ffff087224 */ /* 0x000fce00078e0016 */
[----:B------:R-:W-:Y:S05]  /*296c0*/  WARPSYNC.COLLECTIVE R18, `(.L_x_668) ;  /* 0x0000000012087348 */ /* 0x000fea0003c00000 */
[----:B------:R0:W1:Y:S02]  /*296d0*/  SHFL.DOWN P0, R22, R21, R20, R19 ;  /* 0x0800001415167389 */ /* 0x0000640000000013 */
[----:B01----:R-:W-:Y:S05]  /*296e0*/  ENDCOLLECTIVE ;  /* 0x000000000000791b */ /* 0x003fea0003800000 */
.L_x_668:
        /* <DEDUP_REMOVED lines=8> */
.L_x_669:
[----:B------:R-:W-:-:S05]  /*29770*/  IADD3.X R13, PT, PT, R9, RZ, R14, P3, P2 ;  /* 0x000000ff090d7210 */ /* 0x000fca0001fe440e */
[----:B------:R-:W-:Y:S02]  /*29780*/  IMAD.MOV.U32 R21, RZ, RZ, R13 ;  /* 0x000000ffff157224 */ /* 0x000fe400078e000d */
[----:B------:R-:W-:-:S07]  /*29790*/  IMAD.MOV.U32 R8, RZ, RZ, R22 ;  /* 0x000000ffff087224 */ /* 0x000fce00078e0016 */
[----:B------:R-:W-:Y:S05]  /*297a0*/  WARPSYNC.COLLECTIVE R18, `(.L_x_670) ;  /* 0x0000000012087348 */ /* 0x000fea0003c00000 */
[----:B------:R0:W1:Y:S02]  /*297b0*/  SHFL.DOWN P0, R22, R21, R20, R19 ;  /* 0x0800001415167389 */ /* 0x0000640000000013 */
[----:B01----:R-:W-:Y:S05]  /*297c0*/  ENDCOLLECTIVE ;  /* 0x000000000000791b */ /* 0x003fea0003800000 */
.L_x_670:
        /* <DEDUP_REMOVED lines=8> */
.L_x_671:
[----:B------:R-:W-:-:S05]  /*29850*/  IADD3.X R11, PT, PT, R6, RZ, R13, P3, P2 ;  /* 0x000000ff060b7210 */ /* 0x000fca0001fe440d */
[----:B------:R-:W-:Y:S02]  /*29860*/  IMAD.MOV.U32 R21, RZ, RZ, R11 ;  /* 0x000000ffff157224 */ /* 0x000fe400078e000b */
[----:B------:R-:W-:-:S07]  /*29870*/  IMAD.MOV.U32 R7, RZ, RZ, R22 ;  /* 0x000000ffff077224 */ /* 0x000fce00078e0016 */
[----:B------:R-:W-:Y:S05]  /*29880*/  WARPSYNC.COLLECTIVE R18, `(.L_x_672) ;  /* 0x0000000012087348 */ /* 0x000fea0003c00000 */
[----:B------:R0:W1:Y:S02]  /*29890*/  SHFL.DOWN P0, R22, R21, R20, R19 ;  /* 0x0800001415167389 */ /* 0x0000640000000013 */
[----:B01----:R-:W-:Y:S05]  /*298a0*/  ENDCOLLECTIVE ;  /* 0x000000000000791b */ /* 0x003fea0003800000 */
.L_x_672:
        /* <DEDUP_REMOVED lines=8> */
.L_x_673:
[----:B------:R-:W-:Y:S02]  /*29930*/  IMAD.MOV.U32 R21, RZ, RZ, R9 ;  /* 0x000000ffff157224 */ /* 0x000fe400078e0009 */
[----:B------:R-:W-:-:S07]  /*29940*/  IMAD.MOV.U32 R6, RZ, RZ, R22 ;  /* 0x000000ffff067224 */ /* 0x000fce00078e0016 */
[----:B------:R-:W-:Y:S05]  /*29950*/  WARPSYNC.COLLECTIVE R18, `(.L_x_674) ;  /* 0x0000000012087348 */ /* 0x000fea0003c00000 */
[----:B------:R0:W1:Y:S02]  /*29960*/  SHFL.DOWN P0, R22, R21, R20, R19 ;  /* 0x0800001415167389 */ /* 0x0000640000000013 */
[----:B01----:R-:W-:Y:S05]  /*29970*/  ENDCOLLECTIVE ;  /* 0x000000000000791b */ /* 0x003fea0003800000 */
.L_x_674:
[----:B------:R-:W-:Y:S05]  /*29980*/  BRA `(.L_x_675) ;  /* 0xffffff6800907947 */ /* 0x000fea000383ffff */
        .weak           $__internal_0_$__cuda_sm20_div_s64
        .type           $__internal_0_$__cuda_sm20_div_s64,@function
        .size           $__internal_0_$__cuda_sm20_div_s64,($__internal_1_$__cuda_sm20_div_u16 - $__internal_0_$__cuda_sm20_div_s64)
$__internal_0_$__cuda_sm20_div_s64:
[----:B------:R-:W-:Y:S02]  /*29990*/  IADD3 R6, P0, PT, RZ, -R19, RZ ;  /* 0x80000013ff067210 */ /* 0x000fe40007f1e0ff */
[----:B------:R-:W-:-:S03]  /*299a0*/  ISETP.GE.AND P1, PT, R18, RZ, PT ;  /* 0x000000ff1200720c */ /* 0x000fc60003f26270 */
[----:B------:R-:W-:Y:S01]  /*299b0*/  IMAD.X R7, RZ, RZ, ~R18, P0 ;  /* 0x000000ffff077224 */ /* 0x000fe200000e0e12 */
[----:B------:R-:W-:-:S04]  /*299c0*/  SEL R6, R6, R19, !P1 ;  /* 0x0000001306067207 */ /* 0x000fc80004800000 */
[----:B------:R-:W-:-:S04]  /*299d0*/  SEL R7, R7, R18, !P1 ;  /* 0x0000001207077207 */ /* 0x000fc80004800000 */
[----:B------:R-:W0:Y:S08]  /*299e0*/  I2F.U64.RP R22, R6 ;  /* 0x0000000600167312 */ /* 0x000e300000309000 */
[----:B0-----:R-:W0:Y:S02]  /*299f0*/  MUFU.RCP R22, R22 ;  /* 0x0000001600167308 */ /* 0x001e240000001000 */
[----:B0-----:R-:W-:-:S06]  /*29a00*/  VIADD R8, R22, 0x1ffffffe ;  /* 0x1ffffffe16087836 */ /* 0x001fcc0000000000 */
[----:B------:R-:W0:Y:S02]  /*29a10*/  F2I.U64.TRUNC R8, R8 ;  /* 0x0000000800087311 */ /* 0x000e24000020d800 */
[----:B0-----:R-:W-:-:S04]  /*29a20*/  IMAD.WIDE.U32 R10, R8, R6, RZ ;  /* 0x00000006080a7225 */ /* 0x001fc800078e00ff */
[----:B------:R-:W-:Y:S01]  /*29a30*/  IMAD R11, R8, R7, R11 ;  /* 0x00000007080b7224 */ /* 0x000fe200078e020b */
[----:B------:R-:W-:-:S03]  /*29a40*/  IADD3 R23, P0, PT, RZ, -R10, RZ ;  /* 0x8000000aff177210 */ /* 0x000fc60007f1e0ff */
[----:B------:R-:W-:Y:S02]  /*29a50*/  IMAD R11, R9, R6, R11 ;  /* 0x00000006090b7224 */ /* 0x000fe400078e020b */
[----:B------:R-:W-:-:S04]  /*29a60*/  IMAD.HI.U32 R10, R8, R23, RZ ;  /* 0x00000017080a7227 */ /* 0x000fc800078e00ff */
[----:B------:R-:W-:Y:S02]  /*29a70*/  IMAD.X R25, RZ, RZ, ~R11, P0 ;  /* 0x000000ffff197224 */ /* 0x000fe400000e0e0b */
[----:B------:R-:W-:Y:S02]  /*29a80*/  IMAD.MOV.U32 R11, RZ, RZ, R8 ;  /* 0x000000ffff0b7224 */ /* 0x000fe400078e0008 */
[-C--:B------:R-:W-:Y:S02]  /*29a90*/  IMAD R27, R9, R25.reuse, RZ ;  /* 0x00000019091b7224 */ /* 0x080fe400078e02ff */
[----:B------:R-:W-:-:S04]  /*29aa0*/  IMAD.WIDE.U32 R10, P0, R8, R25, R10 ;  /* 0x00000019080a7225 */ /* 0x000fc8000780000a */
[----:B------:R-:W-:-:S04]  /*29ab0*/  IMAD.HI.U32 R25, R9, R25, RZ ;  /* 0x0000001909197227 */ /* 0x000fc800078e00ff */
[----:B------:R-:W-:-:S05]  /*29ac0*/  IMAD.HI.U32 R10, P1, R9, R23, R10 ;  /* 0x00000017090a7227 */ /* 0x000fca000782000a */
[----:B------:R-:W-:Y:S01]  /*29ad0*/  IADD3 R11, P2, PT, R27, R10, RZ ;  /* 0x0000000a1b0b7210 */ /* 0x000fe20007f5e0ff */
[----:B------:R-:W-:-:S04]  /*29ae0*/  IMAD.X R10, R25, 0x1, R9, P0 ;  /* 0x00000001190a7824 */ /* 0x000fc800000e0609 */
[----:B------:R-:W-:Y:S01]  /*29af0*/  IMAD.WIDE.U32 R8, R11, R6, RZ ;  /* 0x000000060b087225 */ /* 0x000fe200078e00ff */
[----:B------:R-:W-:Y:S02]  /*29b00*/  IADD3.X R23, PT, PT, RZ, RZ, R10, P2, P1 ;  /* 0x000000ffff177210 */ /* 0x000fe400017e240a */
[----:B------:R-:W-:Y:S01]  /*29b10*/  ISETP.GE.AND P1, PT, R17, RZ, PT ;  /* 0x000000ff1100720c */ /* 0x000fe20003f26270 */
[----:B------:R-:W-:Y:S01]  /*29b20*/  IMAD R9, R11, R7, R9 ;  /* 0x000000070b097224 */ /* 0x000fe200078e0209 */
[----:B------:R-:W-:-:S03]  /*29b30*/  IADD3 R25, P0, PT, RZ, -R8, RZ ;  /* 0x80000008ff197210 */ /* 0x000fc60007f1e0ff */
[----:B------:R-:W-:Y:S02]  /*29b40*/  IMAD R9, R23, R6, R9 ;  /* 0x0000000617097224 */ /* 0x000fe400078e0209 */
[----:B------:R-:W-:-:S04]  /*29b50*/  IMAD.HI.U32 R10, R11, R25, RZ ;  /* 0x000000190b0a7227 */ /* 0x000fc800078e00ff */
[----:B------:R-:W-:Y:S01]  /*29b60*/  IMAD.X R8, RZ, RZ, ~R9, P0 ;  /* 0x000000ffff087224 */ /* 0x000fe200000e0e09 */
[----:B------:R-:W-:-:S03]  /*29b70*/  IADD3 R9, P2, PT, RZ, -R20, RZ ;  /* 0x80000014ff097210 */ /* 0x000fc60007f5e0ff */
[----:B------:R-:W-:Y:S01]  /*29b80*/  IMAD.WIDE.U32 R10, P0, R11, R8, R10 ;  /* 0x000000080b0a7225 */ /* 0x000fe2000780000a */
[----:B------:R-:W-:-:S03]  /*29b90*/  SEL R20, R9, R20, !P1 ;  /* 0x0000001409147207 */ /* 0x000fc60004800000 */
[----:B------:R-:W-:Y:S02]  /*29ba0*/  IMAD.X R22, RZ, RZ, ~R17, P2 ;  /* 0x000000ffff167224 */ /* 0x000fe400010e0e11 */
[----:B------:R-:W-:-:S03]  /*29bb0*/  IMAD.HI.U32 R11, P3, R23, R25, R10 ;  /* 0x00000019170b7227 */ /* 0x000fc6000786000a */
[-C--:B------:R-:W-:Y:S01]  /*29bc0*/  SEL R22, R22, R17.reuse, !P1 ;  /* 0x0000001116167207 */ /* 0x080fe20004800000 */
[CC--:B------:R-:W-:Y:S01]  /*29bd0*/  IMAD R10, R23.reuse, R8.reuse, RZ ;  /* 0x00000008170a7224 */ /* 0x0c0fe200078e02ff */
[----:B------:R-:W-:Y:S01]  /*29be0*/  LOP3.LUT R17, R18, R17, RZ, 0x3c, !PT ;  /* 0x0000001112117212 */ /* 0x000fe200078e3cff */
[----:B------:R-:W-:-:S03]  /*29bf0*/  IMAD.HI.U32 R8, R23, R8, RZ ;  /* 0x0000000817087227 */ /* 0x000fc600078e00ff */
[----:B------:R-:W-:Y:S01]  /*29c00*/  IADD3 R11, P4, PT, R10, R11, RZ ;  /* 0x0000000b0a0b7210 */ /* 0x000fe20007f9e0ff */
[----:B------:R-:W-:Y:S02]  /*29c10*/  IMAD.X R23, R8, 0x1, R23, P0 ;  /* 0x0000000108177824 */ /* 0x000fe400000e0617 */
[----:B------:R-:W-:Y:S02]  /*29c20*/  IMAD.MOV.U32 R9, RZ, RZ, RZ ;  /* 0x000000ffff097224 */ /* 0x000fe400078e00ff */
[----:B------:R-:W-:Y:S01]  /*29c30*/  IMAD.HI.U32 R8, R11, R20, RZ ;  /* 0x000000140b087227 */ /* 0x000fe200078e00ff */
[----:B------:R-:W-:-:S03]  /*29c40*/  IADD3.X R23, PT, PT, RZ, RZ, R23, P4, P3 ;  /* 0x000000ffff177210 */ /* 0x000fc600027e6417 */
[----:B------:R-:W-:-:S04]  /*29c50*/  IMAD.WIDE.U32 R8, R11, R22, R8 ;  /* 0x000000160b087225 */ /* 0x000fc800078e0008 */
[C---:B------:R-:W-:Y:S02]  /*29c60*/  IMAD R11, R23.reuse, R22, RZ ;  /* 0x00000016170b7224 */ /* 0x040fe400078e02ff */
[----:B------:R-:W-:-:S04]  /*29c70*/  IMAD.HI.U32 R8, P0, R23, R20, R8 ;  /* 0x0000001417087227 */ /* 0x000fc80007800008 */
[----:B------:R-:W-:Y:S01]  /*29c80*/  IMAD.HI.U32 R10, R23, R22, RZ ;  /* 0x00000016170a7227 */ /* 0x000fe200078e00ff */
[----:B------:R-:W-:-:S03]  /*29c90*/  IADD3 R11, P1, PT, R11, R8, RZ ;  /* 0x000000080b0b7210 */ /* 0x000fc60007f3e0ff */
[----:B------:R-:W-:Y:S02]  /*29ca0*/  IMAD.X R10, RZ, RZ, R10, P0 ;  /* 0x000000ffff0a7224 */ /* 0x000fe400000e060a */
[----:B------:R-:W-:-:S04]  /*29cb0*/  IMAD.WIDE.U32 R8, R11, R6, RZ ;  /* 0x000000060b087225 */ /* 0x000fc800078e00ff */
[----:B------:R-:W-:Y:S01]  /*29cc0*/  IMAD.X R23, RZ, RZ, R10, P1 ;  /* 0x000000ffff177224 */ /* 0x000fe200008e060a */
[----:B------:R-:W-:Y:S01]  /*29cd0*/  IADD3 R27, P0, PT, -R8, R20, RZ ;  /* 0x00000014081b7210 */ /* 0x000fe20007f1e1ff */
[C---:B------:R-:W-:Y:S01]  /*29ce0*/  IMAD R9, R11.reuse, R7, R9 ;  /* 0x000000070b097224 */ /* 0x040fe200078e0209 */
[----:B------:R-:W-:Y:S02]  /*29cf0*/  IADD3 R8, P2, PT, R11, 0x1, RZ ;  /* 0x000000010b087810 */ /* 0x000fe40007f5e0ff */
[-C--:B------:R-:W-:Y:S01]  /*29d00*/  ISETP.GE.U32.AND P1, PT, R27, R6.reuse, PT ;  /* 0x000000061b00720c */ /* 0x080fe20003f26070 */
[-C--:B------:R-:W-:Y:S02]  /*29d10*/  IMAD R9, R23, R6.reuse, R9 ;  /* 0x0000000617097224 */ /* 0x080fe400078e0209 */
[----:B------:R-:W-:Y:S01]  /*29d20*/  IMAD.X R10, RZ, RZ, R23, P2 ;  /* 0x000000ffff0a7224 */ /* 0x000fe200010e0617 */
[----:B------:R-:W-:Y:S01]  /*29d30*/  ISETP.GE.AND P2, PT, R17, RZ, PT ;  /* 0x000000ff1100720c */ /* 0x000fe20003f46270 */
[----:B------:R-:W-:Y:S01]  /*29d40*/  IMAD.X R29, R22, 0x1, ~R9, P0 ;  /* 0x00000001161d7824 */ /* 0x000fe200000e0e09 */
[----:B------:R-:W-:-:S04]  /*29d50*/  IADD3 R9, P0, PT, R27, -R6, RZ ;  /* 0x800000061b097210 */ /* 0x000fc80007f1e0ff */
[C---:B------:R-:W-:Y:S01]  /*29d60*/  ISETP.GE.U32.AND.EX P1, PT, R29.reuse, R7, PT, P1 ;  /* 0x000000071d00720c */ /* 0x040fe20003f26110 */
[----:B------:R-:W-:-:S03]  /*29d70*/  IMAD.X R25, R29, 0x1, ~R7, P0 ;  /* 0x000000011d197824 */ /* 0x000fc600000e0e07 */
[----:B------:R-:W-:Y:S02]  /*29d80*/  SEL R9, R9, R27, P1 ;  /* 0x0000001b09097207 */ /* 0x000fe40000800000 */
[----:B------:R-:W-:Y:S02]  /*29d90*/  SEL R11, R8, R11, P1 ;  /* 0x0000000b080b7207 */ /* 0x000fe40000800000 */
[----:B------:R-:W-:Y:S02]  /*29da0*/  ISETP.GE.U32.AND P0, PT, R9, R6, PT ;  /* 0x000000060900720c */ /* 0x000fe40003f06070 */
[----:B------:R-:W-:Y:S02]  /*29db0*/  SEL R25, R25, R29, P1 ;  /* 0x0000001d19197207 */ /* 0x000fe40000800000 */
[----:B------:R-:W-:Y:S02]  /*29dc0*/  SEL R6, R10, R23, P1 ;  /* 0x000000170a067207 */ /* 0x000fe40000800000 */
[----:B------:R-:W-:-:S02]  /*29dd0*/  IADD3 R8, P1, PT, R11, 0x1, RZ ;  /* 0x000000010b087810 */ /* 0x000fc40007f3e0ff */
[----:B------:R-:W-:-:S03]  /*29de0*/  ISETP.GE.U32.AND.EX P0, PT, R25, R7, PT, P0 ;  /* 0x000000071900720c */ /* 0x000fc60003f06100 */
[----:B------:R-:W-:Y:S01]  /*29df0*/  IMAD.X R9, RZ, RZ, R6, P1 ;  /* 0x000000ffff097224 */ /* 0x000fe200008e0606 */
[----:B------:R-:W-:Y:S02]  /*29e00*/  SEL R8, R8, R11, P0 ;  /* 0x0000000b08087207 */ /* 0x000fe40000000000 */
[----:B------:R-:W-:Y:S02]  /*29e10*/  ISETP.NE.U32.AND P1, PT, R19, RZ, PT ;  /* 0x000000ff1300720c */ /* 0x000fe40003f25070 */
[----:B------:R-:W-:Y:S02]  /*29e20*/  SEL R9, R9, R6, P0 ;  /* 0x0000000609097207 */ /* 0x000fe40000000000 */
[-C--:B------:R-:W-:Y:S02]  /*29e30*/  IADD3 R7, P0, PT, RZ, -R8.reuse, RZ ;  /* 0x80000008ff077210 */ /* 0x080fe40007f1e0ff */
[----:B------:R-:W-:Y:S02]  /*29e40*/  ISETP.NE.AND.EX P1, PT, R18, RZ, PT, P1 ;  /* 0x000000ff1200720c */ /* 0x000fe40003f25310 */
[----:B------:R-:W-:Y:S01]  /*29e50*/  SEL R8, R7, R8, !P2 ;  /* 0x0000000807087207 */ /* 0x000fe20005000000 */
[----:B------:R-:W-:-:S02]  /*29e60*/  IMAD.X R6, RZ, RZ, ~R9, P0 ;  /* 0x000000ffff067224 */ /* 0x000fc400000e0e09 */
[----:B------:R-:W-:Y:S01]  /*29e70*/  IMAD.MOV.U32 R7, RZ, RZ, 0x0 ;  /* 0x00000000ff077424 */ /* 0x000fe200078e00ff */
[----:B------:R-:W-:Y:S02]  /*29e80*/  SEL R8, R8, 0xffffffff, P1 ;  /* 0xffffffff08087807 */ /* 0x000fe40000800000 */
[----:B------:R-:W-:Y:S01]  /*29e90*/  SEL R9, R6, R9, !P2 ;  /* 0x0000000906097207 */ /* 0x000fe20005000000 */
[----:B------:R-:W-:-:S03]  /*29ea0*/  IMAD.MOV.U32 R6, RZ, RZ, R15 ;  /* 0x000000ffff067224 */ /* 0x000fc600078e000f */
[----:B------:R-:W-:Y:S01]  /*29eb0*/  SEL R9, R9, 0xffffffff, P1 ;  /* 0xffffffff09097807 */ /* 0x000fe20000800000 */
[----:B------:R-:W-:Y:S06]  /*29ec0*/  RET.REL.NODEC R6 `(_Z21train_sequence_kernelPKhliPK8EggModelPaPij) ;  /* 0xfffffd60064c7950 */ /* 0x000fec0003c3ffff */
        .weak           $__internal_1_$__cuda_sm20_div_u16
        .type           $__internal_1_$__cuda_sm20_div_u16,@function
        .size           $__internal_1_$__cuda_sm20_div_u16,($__internal_2_$__cuda_sm20_rem_s64 - $__internal_1_$__cuda_sm20_div_u16)
$__internal_1_$__cuda_sm20_div_u16:
[----:B------:R-:W0:Y:S01]  /*29ed0*/  I2F.U16 R0, R2 ;  /* 0x0000000200007306 */ /* 0x000e220000101000 */
[----:B------:R-:W-:Y:S01]  /*29ee0*/  IMAD.MOV.U32 R3, RZ, RZ, 0x4b800000 ;  /* 0x4b800000ff037424 */ /* 0x000fe200078e00ff */
[----:B------:R-:W-:Y:S02]  /*29ef0*/  LOP3.LUT R7, R7, 0xffff, RZ, 0xc0, !PT ;  /* 0x0000ffff07077812 */ /* 0x000fe400078ec0ff */
[C---:B0-----:R-:W-:Y:S02]  /*29f00*/  FSETP.GEU.AND P1, PT, |R0|.reuse, 1.175494350822287508e-38, PT ;  /* 0x008000000000780b */ /* 0x041fe40003f2e200 */
[----:B------:R-:W-:Y:S02]  /*29f10*/  FSETP.GT.AND P0, PT, |R0|, 8.50705917302346158658e+37, PT ;  /* 0x7e8000000000780b */ /* 0x000fe40003f04200 */
[----:B------:R-:W-:-:S04]  /*29f20*/  FSEL R3, R3, 1, !P1 ;  /* 0x3f80000003037808 */ /* 0x000fc80004800000 */
[----:B------:R-:W-:Y:S02]  /*29f30*/  FSEL R3, R3, 0.25, !P0 ;  /* 0x3e80000003037808 */ /* 0x000fe40004000000 */
[----:B------:R-:W-:Y:S01]  /*29f40*/  ISETP.NE.U32.AND P0, PT, R2, RZ, PT ;  /* 0x000000ff0200720c */ /* 0x000fe20003f05070 */
[----:B------:R-:W-:Y:S02]  /*29f50*/  IMAD.MOV.U32 R2, RZ, RZ, R6 ;  /* 0x000000ffff027224 */ /* 0x000fe400078e0006 */
[----:B------:R-:W-:-:S04]  /*29f60*/  FMUL R5, R0, R3 ;  /* 0x0000000300057220 */ /* 0x000fc80000400000 */
[----:B------:R-:W0:Y:S02]  /*29f70*/  MUFU.RCP R0, R5 ;  /* 0x0000000500007308 */ /* 0x000e240000001000 */
[----:B0-----:R-:W-:Y:S01]  /*29f80*/  FMUL R3, R3, R0 ;  /* 0x0000000003037220 */ /* 0x001fe20000400000 */
[----:B------:R-:W-:-:S03]  /*29f90*/  I2FP.F32.U32.RZ R0, R7 ;  /* 0x0000000700007245 */ /* 0x000fc6000020d000 */
[----:B------:R-:W-:-:S04]  /*29fa0*/  VIADD R3, R3, 0x2 ;  /* 0x0000000203037836 */ /* 0x000fc80000000000 */
[----:B------:R-:W-:Y:S01]  /*29fb0*/  FMUL.RZ R0, R0, R3 ;  /* 0x0000000300007220 */ /* 0x000fe2000040c000 */
[----:B------:R-:W-:-:S05]  /*29fc0*/  IMAD.MOV.U32 R3, RZ, RZ, 0x0 ;  /* 0x00000000ff037424 */ /* 0x000fca00078e00ff */
[----:B------:R-:W0:Y:S02]  /*29fd0*/  F2I.U32.TRUNC.NTZ R0, R0 ;  /* 0x0000000000007305 */ /* 0x000e24000020f000 */
[----:B0-----:R-:W-:Y:S01]  /*29fe0*/  LOP3.LUT R38, R0, 0xffff, RZ, 0xc0, !PT ;  /* 0x0000ffff00267812 */ /* 0x001fe200078ec0ff */
[----:B------:R-:W-:Y:S01]  /*29ff0*/  @!P0 IMAD.MOV.U32 R38, RZ, RZ, -0x1 ;  /* 0xffffffffff268424 */ /* 0x000fe200078e00ff */
[----:B------:R-:W-:Y:S06]  /*2a000*/  RET.REL.NODEC R2 `(_Z21train_sequence_kernelPKhliPK8EggModelPaPij) ;  /* 0xfffffd5c02fc7950 */ /* 0x000fec0003c3ffff */
        .weak           $__internal_2_$__cuda_sm20_rem_s64
        .type           $__internal_2_$__cuda_sm20_rem_s64,@function
        .size           $__internal_2_$__cuda_sm20_rem_s64,(.L_x_855 - $__internal_2_$__cuda_sm20_rem_s64)
$__internal_2_$__cuda_sm20_rem_s64:
[----:B------:R-:W-:Y:S02]  /*2a010*/  UIADD3 UR6, UP2, UPT, URZ, -UR31, URZ ;  /* 0x8000001fff067290 */ /* 0x000fe4000ff5e0ff */
[----:B------:R-:W-:Y:S02]  /*2a020*/  UISETP.GE.AND UP1, UPT, UR42, URZ, UPT ;  /* 0x000000ff2a00728c */ /* 0x000fe4000bf26270 */
[----:B------:R-:W-:Y:S02]  /*2a030*/  UIADD3.X UR7, UPT, UPT, URZ, ~UR42, URZ, UP2, !UPT ;  /* 0x8000002aff077290 */ /* 0x000fe400097fe4ff */
[----:B------:R-:W-:Y:S02]  /*2a040*/  USEL UR6, UR6, UR31, !UP1 ;  /* 0x0000001f06067287 */ /* 0x000fe4000c800000 */
[----:B------:R-:W-:-:S09]  /*2a050*/  USEL UR7, UR7, UR42, !UP1 ;  /* 0x0000002a07077287 */ /* 0x000fd2000c800000 */
[----:B------:R-:W0:Y:S08]  /*2a060*/  I2F.U64.RP R8, UR6 ;  /* 0x0000000600087d12 */ /* 0x000e300008309000 */
[----:B0-----:R-:W0:Y:S02]  /*2a070*/  MUFU.RCP R8, R8 ;  /* 0x0000000800087308 */ /* 0x001e240000001000 */
[----:B0-----:R-:W-:-:S06]  /*2a080*/  VIADD R4, R8, 0x1ffffffe ;  /* 0x1ffffffe08047836 */ /* 0x001fcc0000000000 */
[----:B------:R-:W0:Y:S02]  /*2a090*/  F2I.U64.TRUNC R4, R4 ;  /* 0x0000000400047311 */ /* 0x000e24000020d800 */
[----:B0-----:R-:W-:-:S04]  /*2a0a0*/  IMAD.WIDE.U32 R6, R4, UR6, RZ ;  /* 0x0000000604067c25 */ /* 0x001fc8000f8e00ff */
[----:B------:R-:W-:Y:S01]  /*2a0b0*/  IMAD R7, R4, UR7, R7 ;  /* 0x0000000704077c24 */ /* 0x000fe2000f8e0207 */
[----:B------:R-:W-:-:S03]  /*2a0c0*/  IADD3 R9, P0, PT, RZ, -R6, RZ ;  /* 0x80000006ff097210 */ /* 0x000fc60007f1e0ff */
[----:B------:R-:W-:Y:S02]  /*2a0d0*/  IMAD R7, R5, UR6, R7 ;  /* 0x0000000605077c24 */ /* 0x000fe4000f8e0207 */
        /* <DEDUP_REMOVED lines=9> */
[----:B------:R-:W-:Y:S01]  /*2a170*/  IMAD.WIDE.U32 R4, R7, UR6, RZ ;  /* 0x0000000607047c25 */ /* 0x000fe2000f8e00ff */
[----:B------:R-:W-:Y:S02]  /*2a180*/  IADD3.X R9, PT, PT, RZ, RZ, R6, P2, P1 ;  /* 0x000000ffff097210 */ /* 0x000fe400017e2406 */
[----:B------:R-:W-:Y:S01]  /*2a190*/  ISETP.GE.AND P1, PT, R11, RZ, PT ;  /* 0x000000ff0b00720c */ /* 0x000fe20003f26270 */
[----:B------:R-:W-:Y:S01]  /*2a1a0*/  IMAD R6, R7, UR7, R5 ;  /* 0x0000000707067c24 */ /* 0x000fe2000f8e0205 */
[----:B------:R-:W-:Y:S02]  /*2a1b0*/  IADD3 R13, P0, PT, RZ, -R4, RZ ;  /* 0x80000004ff0d7210 */ /* 0x000fe40007f1e0ff */
[-C--:B------:R-:W-:Y:S01]  /*2a1c0*/  IADD3 R5, P4, PT, RZ, -R10.reuse, RZ ;  /* 0x8000000aff057210 */ /* 0x080fe20007f9e0ff */
[----:B------:R-:W-:Y:S02]  /*2a1d0*/  IMAD R4, R9, UR6, R6 ;  /* 0x0000000609047c24 */ /* 0x000fe4000f8e0206 */
[----:B------:R-:W-:Y:S01]  /*2a1e0*/  IMAD.HI.U32 R6, R7, R13, RZ ;  /* 0x0000000d07067227 */ /* 0x000fe200078e00ff */
[----:B------:R-:W-:-:S03]  /*2a1f0*/  SEL R10, R5, R10, !P1 ;  /* 0x0000000a050a7207 */ /* 0x000fc60004800000 */
[----:B------:R-:W-:Y:S02]  /*2a200*/  IMAD.X R4, RZ, RZ, ~R4, P0 ;  /* 0x000000ffff047224 */ /* 0x000fe400000e0e04 */
[----:B------:R-:W-:Y:S02]  /*2a210*/  IMAD.X R8, RZ, RZ, ~R11, P4 ;  /* 0x000000ffff087224 */ /* 0x000fe400020e0e0b */
[----:B------:R-:W-:-:S03]  /*2a220*/  IMAD.WIDE.U32 R6, P0, R7, R4, R6 ;  /* 0x0000000407067225 */ /* 0x000fc60007800006 */
[----:B------:R-:W-:Y:S01]  /*2a230*/  SEL R8, R8, R11, !P1 ;  /* 0x0000000b08087207 */ /* 0x000fe20004800000 */
[----:B------:R-:W-:Y:S02]  /*2a240*/  IMAD.MOV.U32 R5, RZ, RZ, RZ ;  /* 0x000000ffff057224 */ /* 0x000fe400078e00ff */
[----:B------:R-:W-:-:S04]  /*2a250*/  IMAD.HI.U32 R7, P2, R9, R13, R6 ;  /* 0x0000000d09077227 */ /* 0x000fc80007840006 */
[CC--:B------:R-:W-:Y:S02]  /*2a260*/  IMAD R6, R9.reuse, R4.reuse, RZ ;  /* 0x0000000409067224 */ /* 0x0c0fe400078e02ff */
[----:B------:R-:W-:-:S03]  /*2a270*/  IMAD.HI.U32 R4, R9, R4, RZ ;  /* 0x0000000409047227 */ /* 0x000fc600078e00ff */
[----:B------:R-:W-:Y:S01]  /*2a280*/  IADD3 R7, P3, PT, R6, R7, RZ ;  /* 0x0000000706077210 */ /* 0x000fe20007f7e0ff */
[----:B------:R-:W-:-:S04]  /*2a290*/  IMAD.X R9, R4, 0x1, R9, P0 ;  /* 0x0000000104097824 */ /* 0x000fc800000e0609 */
        /* <DEDUP_REMOVED lines=8> */
[----:B------:R-:W-:-:S04]  /*2a320*/  IMAD.WIDE.U32 R4, R7, UR6, RZ ;  /* 0x0000000607047c25 */ /* 0x000fc8000f8e00ff */
[----:B------:R-:W-:Y:S01]  /*2a330*/  IMAD.X R6, RZ, RZ, R6, P2 ;  /* 0x000000ffff067224 */ /* 0x000fe200010e0606 */
[----:B------:R-:W-:Y:S01]  /*2a340*/  IADD3 R4, P2, PT, -R4, R10, RZ ;  /* 0x0000000a04047210 */ /* 0x000fe20007f5e1ff */
[----:B------:R-:W-:-:S03]  /*2a350*/  IMAD R7, R7, UR7, R5 ;  /* 0x0000000707077c24 */ /* 0x000fc6000f8e0205 */
[----:B------:R-:W-:Y:S01]  /*2a360*/  ISETP.GE.U32.AND P0, PT, R4, UR6, PT ;  /* 0x0000000604007c0c */ /* 0x000fe2000bf06070 */
[----:B------:R-:W-:-:S04]  /*2a370*/  IMAD R6, R6, UR6, R7 ;  /* 0x0000000606067c24 */ /* 0x000fc8000f8e0207 */
[----:B------:R-:W-:Y:S01]  /*2a380*/  IMAD.X R5, R8, 0x1, ~R6, P2 ;  /* 0x0000000108057824 */ /* 0x000fe200010e0e06 */
[----:B------:R-:W-:-:S04]  /*2a390*/  IADD3 R7, P2, PT, R4, -UR6, RZ ;  /* 0x8000000604077c10 */ /* 0x000fc8000ff5e0ff */
[C---:B------:R-:W-:Y:S02]  /*2a3a0*/  ISETP.GE.U32.AND.EX P0, PT, R5.reuse, UR7, PT, P0 ;  /* 0x0000000705007c0c */ /* 0x040fe4000bf06100 */
[----:B------:R-:W-:Y:S02]  /*2a3b0*/  IADD3.X R6, PT, PT, R5, ~UR7, RZ, P2, !PT ;  /* 0x8000000705067c10 */ /* 0x000fe400097fe4ff */
[----:B------:R-:W-:Y:S02]  /*2a3c0*/  SEL R7, R7, R4, P0 ;  /* 0x0000000407077207 */ /* 0x000fe40000000000 */
[----:B------:R-:W-:Y:S02]  /*2a3d0*/  SEL R6, R6, R5, P0 ;  /* 0x0000000506067207 */ /* 0x000fe40000000000 */
[C---:B------:R-:W-:Y:S02]  /*2a3e0*/  ISETP.GE.U32.AND P0, PT, R7.reuse, UR6, PT ;  /* 0x0000000607007c0c */ /* 0x040fe4000bf06070 */
[----:B------:R-:W-:-:S02]  /*2a3f0*/  IADD3 R4, P2, PT, R7, -UR6, RZ ;  /* 0x8000000607047c10 */ /* 0x000fc4000ff5e0ff */
[C---:B------:R-:W-:Y:S02]  /*2a400*/  ISETP.GE.U32.AND.EX P0, PT, R6.reuse, UR7, PT, P0 ;  /* 0x0000000706007c0c */ /* 0x040fe4000bf06100 */
[----:B------:R-:W-:Y:S02]  /*2a410*/  IADD3.X R5, PT, PT, R6, ~UR7, RZ, P2, !PT ;  /* 0x8000000706057c10 */ /* 0x000fe400097fe4ff */
[----:B------:R-:W-:Y:S02]  /*2a420*/  SEL R4, R4, R7, P0 ;  /* 0x0000000704047207 */ /* 0x000fe40000000000 */
[----:B------:R-:W-:Y:S02]  /*2a430*/  SEL R5, R5, R6, P0 ;  /* 0x0000000605057207 */ /* 0x000fe40000000000 */
[----:B------:R-:W-:-:S04]  /*2a440*/  IADD3 R7, P0, PT, RZ, -R4, RZ ;  /* 0x80000004ff077210 */ /* 0x000fc80007f1e0ff */
[----:B------:R-:W-:Y:S01]  /*2a450*/  SEL R7, R7, R4, !P1 ;  /* 0x0000000407077207 */ /* 0x000fe20004800000 */
[----:B------:R-:W-:Y:S01]  /*2a460*/  IMAD.X R6, RZ, RZ, ~R5, P0 ;  /* 0x000000ffff067224 */ /* 0x000fe200000e0e05 */
[----:B------:R-:W-:Y:S01]  /*2a470*/  ISETP.NE.U32.AND P0, PT, RZ, UR31, PT ;  /* 0x0000001fff007c0c */ /* 0x000fe2000bf05070 */
[----:B------:R-:W-:Y:S01]  /*2a480*/  IMAD.MOV.U32 R4, RZ, RZ, R12 ;  /* 0x000000ffff047224 */ /* 0x000fe200078e000c */
[----:B------:R-:W-:Y:S02]  /*2a490*/  R2UR UR6, R7 ;  /* 0x00000000070672ca */ /* 0x000fe400000e0000 */
[----:B------:R-:W-:Y:S01]  /*2a4a0*/  SEL R6, R6, R5, !P1 ;  /* 0x0000000506067207 */ /* 0x000fe20004800000 */
[----:B------:R-:W-:Y:S01]  /*2a4b0*/  IMAD.MOV.U32 R5, RZ, RZ, 0x0 ;  /* 0x00000000ff057424 */ /* 0x000fe200078e00ff */
[----:B------:R-:W-:Y:S02]  /*2a4c0*/  ISETP.NE.AND.EX P0, PT, RZ, UR42, PT, P0 ;  /* 0x0000002aff007c0c */ /* 0x000fe4000bf05300 */
[----:B------:R-:W-:-:S11]  /*2a4d0*/  R2UR UR7, R6 ;  /* 0x00000000060772ca */ /* 0x000fd600000e0000 */
[----:B------:R-:W-:Y:S01]  /*2a4e0*/  VOTEU.ANY UP1, P0 ;  /* 0x0000000000ff7886 */ /* 0x000fe20000020100 */
[----:B------:R-:W-:Y:S02]  /*2a4f0*/  USEL UR6, UR6, 0xffffffff, UP1 ;  /* 0xffffffff06067887 */ /* 0x000fe40008800000 */
[----:B------:R-:W-:Y:S01]  /*2a500*/  USEL UR7, UR7, 0xffffffff, UP1 ;  /* 0xffffffff07077887 */ /* 0x000fe20008800000 */
[----:B------:R-:W-:Y:S11]  /*2a510*/  RET.REL.NODEC R4 `(_Z21train_sequence_kernelPKhliPK8EggModelPaPij) ;  /* 0xfffffd5804b87950 */ /* 0x000ff60003c3ffff */
.L_x_676:
        /* <DEDUP_REMOVED lines=14> */
.L_x_855:


//--------------------- .text._Z24generate_sequence_kernelPK8EggModeljPKhiiPh --------------------------
	.section	.text._Z24generate_sequence_kernelPK8EggModeljPKhiiPh,"ax",@progbits
	.align	128
        .global         _Z24generate_sequence_kernelPK8EggModeljPKhiiPh
        .type           _Z24generate_sequence_kernelPK8EggModeljPKhiiPh,@function
        .size           _Z24generate_sequence_kernelPK8EggModeljPKhiiPh,(.L_x_857 - _Z24generate_sequence_kernelPK8EggModeljPKhiiPh)
        .other          _Z24generate_sequence_kernelPK8EggModeljPKhiiPh,@"STO_CUDA_ENTRY STV_DEFAULT"
_Z24generate_sequence_kernelPK8EggModeljPKhiiPh:
.text._Z24generate_sequence_kernelPK8EggModeljPKhiiPh:
[----:B------:R-:W0:Y:S01]  /*0000*/  LDC R1, c[0x0][0x37c] ;  /* 0x0000df00ff017b82 */ /* 0x000e220000000800 */
[----:B------:R-:W1:Y:S01]  /*0010*/  S2R R0, SR_TID.X ;  /* 0x0000000000007919 */ /* 0x000e620000002100 */
[----:B------:R-:W-:Y:S01]  /*0020*/  BSSY.RECONVERGENT B0, `(.L_x_677) ;  /* 0x000007f000007945 */ /* 0x000fe20003800200 */
[----:B0-----:R-:W-:Y:S01]  /*0030*/  VIADD R1, R1, 0xffffffb0 ;  /* 0xffffffb001017836 */ /* 0x001fe20000000000 */
[----:B-1----:R-:W-:-:S13]  /*0040*/  ISETP.GT.U32.AND P0, PT, R0, 0x153, PT ;  /* 0x000001530000780c */ /* 0x002fda0003f04070 */
[----:B------:R-:W-:Y:S05]  /*0050*/  @P0 BRA `(.L_x_678) ;  /* 0x0000000400ec0947 */ /* 0x000fea0003800000 */
[----:B------:R-:W0:Y:S01]  /*0060*/  LDC R3, c[0x0][0x360] ;  /* 0x0000d800ff037b82 */ /* 0x000e220000000800 */
[----:B------:R-:W-:Y:S01]  /*0070*/  BSSY.RECONVERGENT B1, `(.L_x_679) ;  /* 0x0000036000017945 */ /* 0x000fe20003800200 */
[----:B0-----:R-:W0:Y:S01]  /*0080*/  I2F.U32.RP R8, R3 ;  /* 0x0000000300087306 */ /* 0x001e220000209000 */
[----:B------:R-:W-:-:S05]  /*0090*/  IMAD.IADD R2, R0, 0x1, R3 ;  /* 0x0000000100027824 */ /* 0x000fca00078e0203 */
[C---:B------:R-:W-:Y:S02]  /*00a0*/  ISETP.GE.U32.AND P0, PT, R2.reuse, 0x154, PT ;  /* 0x000001540200780c */ /* 0x040fe40003f06070 */
[----:B------:R-:W-:Y:S02]  /*00b0*/  VIMNMX.U32 R7, PT, PT, R2, 0x154, !PT ;  /* 0x0000015402077848 */ /* 0x000fe40007fe0000 */
[----:B------:R-:W-:-:S04]  /*00c0*/  SEL R6, RZ, 0x1, P0 ;  /* 0x00000001ff067807 */ /* 0x000fc80000000000 */
[----:B------:R-:W-:Y:S01]  /*00d0*/  IADD3 R7, PT, PT, R7, -R2, -R6 ;  /* 0x8000000207077210 */ /* 0x000fe20007ffe806 */
[----:B0-----:R-:W0:Y:S02]  /*00e0*/  MUFU.RCP R8, R8 ;  /* 0x0000000800087308 */ /* 0x001e240000001000 */
[----:B0-----:R-:W-:-:S06]  /*00f0*/  VIADD R5, R8, 0xffffffe ;  /* 0x0ffffffe08057836 */ /* 0x001fcc0000000000 */
[----:B------:R-:W0:Y:S02]  /*0100*/  F2I.FTZ.U32.TRUNC.NTZ R5, R5 ;  /* 0x0000000500057305 */ /* 0x000e24000021f000 */
[----:B0-----:R-:W-:-:S04]  /*0110*/  IMAD.MOV R4, RZ, RZ, -R5 ;  /* 0x000000ffff047224 */ /* 0x001fc800078e0a05 */
[----:B------:R-:W-:Y:S02]  /*0120*/  IMAD R9, R4, R3, RZ ;  /* 0x0000000304097224 */ /* 0x000fe400078e02ff */
[----:B------:R-:W-:-:S04]  /*0130*/  IMAD.MOV.U32 R4, RZ, RZ, RZ ;  /* 0x000000ffff047224 */ /* 0x000fc800078e00ff */
[----:B------:R-:W-:Y:S01]  /*0140*/  IMAD.HI.U32 R4, R5, R9, R4 ;  /* 0x0000000905047227 */ /* 0x000fe200078e0004 */
[----:B------:R-:W-:-:S05]  /*0150*/  LOP3.LUT R5, RZ, R3, RZ, 0x33, !PT ;  /* 0x00000003ff057212 */ /* 0x000fca00078e33ff */
[----:B------:R-:W-:-:S04]  /*0160*/  IMAD.HI.U32 R2, R4, R7, RZ ;  /* 0x0000000704027227 */ /* 0x000fc800078e00ff */
[----:B------:R-:W-:-:S04]  /*0170*/  IMAD.MOV R8, RZ, RZ, -R2 ;  /* 0x000000ffff087224 */ /* 0x000fc800078e0a02 */
[----:B------:R-:W-:-:S05]  /*0180*/  IMAD R8, R3, R8, R7 ;  /* 0x0000000803087224 */ /* 0x000fca00078e0207 */
[----:B------:R-:W-:-:S13]  /*0190*/  ISETP.GE.U32.AND P0, PT, R8, R3, PT ;  /* 0x000000030800720c */ /* 0x000fda0003f06070 */
[----:B------:R-:W-:Y:S02]  /*01a0*/  @P0 IMAD.IADD R8, R8, 0x1, -R3 ;  /* 0x0000000108080824 */ /* 0x000fe400078e0a03 */
[----:B------:R-:W-:Y:S01]  /*01b0*/  @P0 VIADD R2, R2, 0x1 ;  /* 0x0000000102020836 */ /* 0x000fe20000000000 */
[----:B------:R-:W-:Y:S02]  /*01c0*/  ISETP.NE.U32.AND P0, PT, R3, RZ, PT ;  /* 0x000000ff0300720c */ /* 0x000fe40003f05070 */
[----:B------:R-:W-:-:S13]  /*01d0*/  ISETP.GE.U32.AND P1, PT, R8, R3, PT ;  /* 0x000000030800720c */ /* 0x000fda0003f26070 */
[----:B------:R-:W-:-:S05]  /*01e0*/  @P1 VIADD R2, R2, 0x1 ;  /* 0x0000000102021836 */ /* 0x000fca0000000000 */
[----:B------:R-:W-:-:S05]  /*01f0*/  SEL R7, R5, R2, !P0 ;  /* 0x0000000205077207 */ /* 0x000fca0004000000 */
[----:B------:R-:W-:Y:S02]  /*0200*/  IMAD.IADD R7, R6, 0x1, R7 ;  /* 0x0000000106077824 */ /* 0x000fe400078e0207 */
[----:B------:R-:W-:-:S03]  /*0210*/  IMAD.MOV.U32 R6, RZ, RZ, R0 ;  /* 0x000000ffff067224 */ /* 0x000fc600078e0000 */
[C---:B------:R-:W-:Y:S02]  /*0220*/  LOP3.LUT R2, R7.reuse, 0x3, RZ, 0xc0, !PT ;  /* 0x0000000307027812 */ /* 0x040fe400078ec0ff */
[----:B------:R-:W-:Y:S02]  /*0230*/  ISETP.GE.U32.AND P3, PT, R7, 0x3, PT ;  /* 0x000000030700780c */ /* 0x000fe40003f66070 */
[----:B------:R-:W-:-:S13]  /*0240*/  ISETP.NE.AND P1, PT, R2, 0x3, PT ;  /* 0x000000030200780c */ /* 0x000fda0003f25270 */
[----:B------:R-:W-:Y:S05]  /*0250*/  @!P1 BRA `(.L_x_680) ;  /* 0x00000000005c9947 */ /* 0x000fea0003800000 */
[----:B------:R-:W-:Y:S02]  /*0260*/  VIADD R7, R7, 0x1 ;  /* 0x0000000107077836 */ /* 0x000fe40000000000 */
[----:B------:R-:W-:Y:S02]  /*0270*/  IMAD.MOV.U32 R8, RZ, RZ, RZ ;  /* 0x000000ffff087224 */ /* 0x000fe400078e00ff */
[----:B------:R-:W-:Y:S01]  /*0280*/  IMAD.MOV.U32 R6, RZ, RZ, R0 ;  /* 0x000000ffff067224 */ /* 0x000fe200078e0000 */
[----:B------:R-:W-:-:S07]  /*0290*/  LOP3.LUT R7, R7, 0x3, RZ, 0xc0, !PT ;  /* 0x0000000307077812 */ /* 0x000fce00078ec0ff */
.L_x_681:
[----:B0-----:R-:W-:Y:S02]  /*02a0*/  IMAD.IADD R2, R6, 0x1, -R0 ;  /* 0x0000000106027824 */ /* 0x001fe400078e0a00 */
[----:B------:R-:W-:Y:S02]  /*02b0*/  VIADD R8, R8, 0x1 ;  /* 0x0000000108087836 */ /* 0x000fe40000000000 */
[----:B------:R-:W-:-:S04]  /*02c0*/  IMAD.HI.U32 R10, R4, R2, RZ ;  /* 0x00000002040a7227 */ /* 0x000fc800078e00ff */
[----:B------:R-:W-:Y:S02]  /*02d0*/  IMAD.MOV R9, RZ, RZ, -R10 ;  /* 0x000000ffff097224 */ /* 0x000fe400078e0a0a */
[C---:B------:R-:W-:Y:S02]  /*02e0*/  IMAD.IADD R6, R3.reuse, 0x1, R6 ;  /* 0x0000000103067824 */ /* 0x040fe400078e0206 */
[----:B------:R-:W-:-:S05]  /*02f0*/  IMAD R2, R3, R9, R2 ;  /* 0x0000000903027224 */ /* 0x000fca00078e0202 */
[----:B------:R-:W-:-:S13]  /*0300*/  ISETP.GE.U32.AND P1, PT, R2, R3, PT ;  /* 0x000000030200720c */ /* 0x000fda0003f26070 */
[----:B------:R-:W-:Y:S02]  /*0310*/  @P1 IMAD.IADD R2, R2, 0x1, -R3 ;  /* 0x0000000102021824 */ /* 0x000fe400078e0a03 */
[----:B------:R-:W-:Y:S01]  /*0320*/  @P1 VIADD R10, R10, 0x1 ;  /* 0x000000010a0a1836 */ /* 0x000fe20000000000 */
[----:B------:R-:W-:Y:S02]  /*0330*/  ISETP.NE.AND P1, PT, R8, R7, PT ;  /* 0x000000070800720c */ /* 0x000fe40003f25270 */
[----:B------:R-:W-:-:S13]  /*0340*/  ISETP.GE.U32.AND P2, PT, R2, R3, PT ;  /* 0x000000030200720c */ /* 0x000fda0003f46070 */
[----:B------:R-:W-:-:S05]  /*0350*/  @P2 VIADD R10, R10, 0x1 ;  /* 0x000000010a0a2836 */ /* 0x000fca0000000000 */
[----:B------:R-:W-:-:S05]  /*0360*/  SEL R2, R5, R10, !P0 ;  /* 0x0000000a05027207 */ /* 0x000fca0004000000 */
[----:B------:R-:W-:-:S05]  /*0370*/  IMAD.IADD R2, R1, 0x1, R2 ;  /* 0x0000000101027824 */ /* 0x000fca00078e0202 */
[----:B------:R0:W-:Y:S04]  /*0380*/  STL.U8 [R2], RZ ;  /* 0x000000ff02007387 */ /* 0x0001e80000100000 */
[----:B------:R0:W-:Y:S04]  /*0390*/  STL.U8 [R2+0x8], RZ ;  /* 0x000008ff02007387 */ /* 0x0001e80000100000 */
[----:B------:R0:W-:Y:S04]  /*03a0*/  STL.U8 [R2+0x10], RZ ;  /* 0x000010ff02007387 */ /* 0x0001e80000100000 */
[----:B------:R0:W-:Y:S01]  /*03b0*/  STL.U8 [R2+0x18], RZ ;  /* 0x000018ff02007387 */ /* 0x0001e20000100000 */
[----:B------:R-:W-:Y:S05]  /*03c0*/  @P1 BRA `(.L_x_681) ;  /* 0xfffffffc00b41947 */ /* 0x000fea000383ffff */
.L_x_680:
[----:B------:R-:W-:Y:S05]  /*03d0*/  BSYNC.RECONVERGENT B1 ;  /* 0x0000000000017941 */ /* 0x000fea0003800200 */
.L_x_679:
[----:B------:R-:W-:Y:S05]  /*03e0*/  @!P3 BRA `(.L_x_678) ;  /* 0x000000040008b947 */ /* 0x000fea0003800000 */
.L_x_682:
[----:B------:R-:W-:Y:S02]  /*03f0*/  IMAD.IADD R8, R6, 0x1, -R0 ;  /* 0x0000000106087824 */ /* 0x000fe400078e0a00 */
[----:B01----:R-:W-:Y:S02]  /*0400*/  IMAD.IADD R2, R3, 0x1, R6 ;  /* 0x0000000103027824 */ /* 0x003fe400078e0206 */
[----:B------:R-:W-:-:S04]  /*0410*/  IMAD.HI.U32 R16, R4, R8, RZ ;  /* 0x0000000804107227 */ /* 0x000fc800078e00ff */
[C-C-:B------:R-:W-:Y:S02]  /*0420*/  IMAD.IADD R6, R2.reuse, 0x1, R3.reuse ;  /* 0x0000000102067824 */ /* 0x140fe400078e0203 */
[----:B------:R-:W-:Y:S02]  /*0430*/  IMAD.IADD R2, R2, 0x1, -R0 ;  /* 0x0000000102027824 */ /* 0x000fe400078e0a00 */
[----:B------:R-:W-:Y:S02]  /*0440*/  IMAD.MOV R10, RZ, RZ, -R16 ;  /* 0x000000ffff0a7224 */ /* 0x000fe400078e0a10 */
[C---:B------:R-:W-:Y:S02]  /*0450*/  IMAD.IADD R7, R6.reuse, 0x1, -R0 ;  /* 0x0000000106077824 */ /* 0x040fe400078e0a00 */
[----:B------:R-:W-:Y:S02]  /*0460*/  IMAD.IADD R9, R6, 0x1, R3 ;  /* 0x0000000106097824 */ /* 0x000fe400078e0203 */
[----:B------:R-:W-:-:S04]  /*0470*/  IMAD.HI.U32 R6, R4, R2, RZ ;  /* 0x0000000204067227 */ /* 0x000fc800078e00ff */
[----:B------:R-:W-:Y:S02]  /*0480*/  IMAD R18, R3, R10, R8 ;  /* 0x0000000a03127224 */ /* 0x000fe400078e0208 */
[----:B------:R-:W-:Y:S02]  /*0490*/  IMAD.MOV R10, RZ, RZ, -R6 ;  /* 0x000000ffff0a7224 */ /* 0x000fe400078e0a06 */
[----:B------:R-:W-:Y:S01]  /*04a0*/  IMAD.HI.U32 R8, R4, R7, RZ ;  /* 0x0000000704087227 */ /* 0x000fe200078e00ff */
[----:B------:R-:W-:-:S03]  /*04b0*/  ISETP.GE.U32.AND P1, PT, R18, R3, PT ;  /* 0x000000031200720c */ /* 0x000fc60003f26070 */
[----:B------:R-:W-:Y:S02]  /*04c0*/  IMAD.IADD R11, R9, 0x1, -R0 ;  /* 0x00000001090b7824 */ /* 0x000fe400078e0a00 */
[----:B------:R-:W-:Y:S02]  /*04d0*/  IMAD R2, R3, R10, R2 ;  /* 0x0000000a03027224 */ /* 0x000fe400078e0202 */
[----:B------:R-:W-:Y:S02]  /*04e0*/  IMAD.MOV R14, RZ, RZ, -R8 ;  /* 0x000000ffff0e7224 */ /* 0x000fe400078e0a08 */
[----:B------:R-:W-:Y:S01]  /*04f0*/  IMAD.HI.U32 R12, R4, R11, RZ ;  /* 0x0000000b040c7227 */ /* 0x000fe200078e00ff */
[----:B------:R-:W-:-:S03]  /*0500*/  ISETP.GE.U32.AND P5, PT, R2, R3, PT ;  /* 0x000000030200720c */ /* 0x000fc60003fa6070 */
[C---:B------:R-:W-:Y:S02]  /*0510*/  IMAD R10, R3.reuse, R14, R7 ;  /* 0x0000000e030a7224 */ /* 0x040fe400078e0207 */
[----:B------:R-:W-:Y:S02]  /*0520*/  IMAD.MOV R14, RZ, RZ, -R12 ;  /* 0x000000ffff0e7224 */ /* 0x000fe400078e0a0c */
[----:B------:R-:W-:Y:S01]  /*0530*/  @P1 IMAD.IADD R18, R18, 0x1, -R3 ;  /* 0x0000000112121824 */ /* 0x000fe200078e0a03 */
[-C--:B------:R-:W-:Y:S01]  /*0540*/  ISETP.GE.U32.AND P4, PT, R10, R3.reuse, PT ;  /* 0x000000030a00720c */ /* 0x080fe20003f86070 */
[----:B------:R-:W-:Y:S02]  /*0550*/  IMAD R14, R3, R14, R11 ;  /* 0x0000000e030e7224 */ /* 0x000fe400078e020b */
[----:B------:R-:W-:Y:S01]  /*0560*/  @P1 VIADD R16, R16, 0x1 ;  /* 0x0000000110101836 */ /* 0x000fe20000000000 */
[-C--:B------:R-:W-:Y:S01]  /*0570*/  ISETP.GE.U32.AND P6, PT, R18, R3.reuse, PT ;  /* 0x000000031200720c */ /* 0x080fe20003fc6070 */
[----:B------:R-:W-:Y:S01]  /*0580*/  @P5 IMAD.IADD R2, R2, 0x1, -R3 ;  /* 0x0000000102025824 */ /* 0x000fe200078e0a03 */
[----:B------:R-:W-:Y:S01]  /*0590*/  ISETP.GE.U32.AND P2, PT, R14, R3, PT ;  /* 0x000000030e00720c */ /* 0x000fe20003f46070 */
[----:B------:R-:W-:-:S03]  /*05a0*/  @P5 VIADD R6, R6, 0x1 ;  /* 0x0000000106065836 */ /* 0x000fc60000000000 */
[----:B------:R-:W-:-:S03]  /*05b0*/  ISETP.GE.U32.AND P3, PT, R2, R3, PT ;  /* 0x000000030200720c */ /* 0x000fc60003f66070 */
[--C-:B------:R-:W-:Y:S02]  /*05c0*/  @P4 IMAD.IADD R10, R10, 0x1, -R3.reuse ;  /* 0x000000010a0a4824 */ /* 0x100fe400078e0a03 */
[----:B------:R-:W-:Y:S02]  /*05d0*/  @P4 VIADD R8, R8, 0x1 ;  /* 0x0000000108084836 */ /* 0x000fe40000000000 */
[----:B------:R-:W-:Y:S01]  /*05e0*/  @P6 VIADD R16, R16, 0x1 ;  /* 0x0000000110106836 */ /* 0x000fe20000000000 */
[-C--:B------:R-:W-:Y:S01]  /*05f0*/  ISETP.GE.U32.AND P1, PT, R10, R3.reuse, PT ;  /* 0x000000030a00720c */ /* 0x080fe20003f26070 */
[----:B------:R-:W-:Y:S02]  /*0600*/  @P2 IMAD.IADD R14, R14, 0x1, -R3 ;  /* 0x000000010e0e2824 */ /* 0x000fe400078e0a03 */
[----:B------:R-:W-:Y:S01]  /*0610*/  @P2 VIADD R12, R12, 0x1 ;  /* 0x000000010c0c2836 */ /* 0x000fe20000000000 */
[----:B------:R-:W-:Y:S01]  /*0620*/  SEL R2, R5, R16, !P0 ;  /* 0x0000001005027207 */ /* 0x000fe20004000000 */
[----:B------:R-:W-:Y:S01]  /*0630*/  @P3 VIADD R6, R6, 0x1 ;  /* 0x0000000106063836 */ /* 0x000fe20000000000 */
[----:B------:R-:W-:-:S03]  /*0640*/  ISETP.GE.U32.AND P5, PT, R14, R3, PT ;  /* 0x000000030e00720c */ /* 0x000fc60003fa6070 */
[----:B------:R-:W-:Y:S01]  /*0650*/  IMAD.IADD R11, R1, 0x1, R2 ;  /* 0x00000001010b7824 */ /* 0x000fe200078e0202 */
[----:B------:R-:W-:Y:S01]  /*0660*/  SEL R2, R5, R6, !P0 ;  /* 0x0000000605027207 */ /* 0x000fe20004000000 */
[----:B------:R-:W-:Y:S02]  /*0670*/  IMAD.IADD R6, R9, 0x1, R3 ;  /* 0x0000000109067824 */ /* 0x000fe400078e0203 */
[----:B------:R-:W-:Y:S01]  /*0680*/  @P1 VIADD R8, R8, 0x1 ;  /* 0x0000000108081836 */ /* 0x000fe20000000000 */
[----:B------:R1:W-:Y:S01]  /*0690*/  STL.U8 [R11], RZ ;  /* 0x000000ff0b007387 */ /* 0x0003e20000100000 */
[----:B------:R-:W-:Y:S01]  /*06a0*/  IMAD.IADD R10, R1, 0x1, R2 ;  /* 0x00000001010a7824 */ /* 0x000fe200078e0202 */
[----:B------:R-:W-:Y:S02]  /*06b0*/  ISETP.GE.U32.AND P1, PT, R6, 0x154, PT ;  /* 0x000001540600780c */ /* 0x000fe40003f26070 */
[----:B------:R-:W-:Y:S01]  /*06c0*/  SEL R2, R5, R8, !P0 ;  /* 0x0000000805027207 */ /* 0x000fe20004000000 */
[----:B------:R-:W-:Y:S01]  /*06d0*/  @P5 VIADD R12, R12, 0x1 ;  /* 0x000000010c0c5836 */ /* 0x000fe20000000000 */
[----:B------:R1:W-:Y:S03]  /*06e0*/  STL.U8 [R11+0x8], RZ ;  /* 0x000008ff0b007387 */ /* 0x0003e60000100000 */
[----:B------:R-:W-:Y:S01]  /*06f0*/  IMAD.IADD R7, R1, 0x1, R2 ;  /* 0x0000000101077824 */ /* 0x000fe200078e0202 */
[----:B------:R-:W-:Y:S01]  /*0700*/  SEL R2, R5, R12, !P0 ;  /* 0x0000000c05027207 */ /* 0x000fe20004000000 */
[----:B------:R1:W-:Y:S04]  /*0710*/  STL.U8 [R11+0x10], RZ ;  /* 0x000010ff0b007387 */ /* 0x0003e80000100000 */
[----:B------:R-:W-:Y:S01]  /*0720*/  IMAD.IADD R2, R1, 0x1, R2 ;  /* 0x0000000101027824 */ /* 0x000fe200078e0202 */
[----:B------:R1:W-:Y:S04]  /*0730*/  STL.U8 [R11+0x18], RZ ;  /* 0x000018ff0b007387 */ /* 0x0003e80000100000 */
[----:B------:R1:W-:Y:S04]  /*0740*/  STL.U8 [R10], RZ ;  /* 0x000000ff0a007387 */ /* 0x0003e80000100000 */
[----:B------:R1:W-:Y:S04]  /*0750*/  STL.U8 [R10+0x8], RZ ;  /* 0x000008ff0a007387 */ /* 0x0003e80000100000 */
[----:B------:R1:W-:Y:S04]  /*0760*/  STL.U8 [R10+0x10], RZ ;  /* 0x000010ff0a007387 */ /* 0x0003e80000100000 */
        /* <DEDUP_REMOVED lines=8> */
[----:B------:R1:W-:Y:S01]  /*07f0*/  STL.U8 [R2+0x18], RZ ;  /* 0x000018ff02007387 */ /* 0x0003e20000100000 */
[----:B------:R-:W-:Y:S05]  /*0800*/  @!P1 BRA `(.L_x_682) ;  /* 0xfffffff800f89947 */ /* 0x000fea000383ffff */
.L_x_678:
[----:B------:R-:W-:Y:S05]  /*0810*/  BSYNC.RECONVERGENT B0 ;  /* 0x0000000000007941 */ /* 0x000fea0003800200 */
.L_x_677:
[----:B01----:R-:W0:Y:S02]  /*0820*/  LDC.64 R2, c[0x0][0x398] ;  /* 0x0000e600ff027b82 */ /* 0x003e240000000a00 */
[----:B0-----:R-:W-:-:S05]  /*0830*/  IMAD.IADD R2, R3, 0x1, R2 ;  /* 0x0000000103027824 */ /* 0x001fca00078e0202 */
[----:B------:R-:W-:-:S13]  /*0840*/  ISETP.GE.AND P0, PT, R2, 0x1, PT ;  /* 0x000000010200780c */ /* 0x000fda0003f06270 */
[----:B------:R-:W-:Y:S05]  /*0850*/  @!P0 EXIT ;  /* 0x000000000000894d */ /* 0x000fea0003800000 */
[----:B------:R-:W0:Y:S01]  /*0860*/  LDCU UR12, c[0x0][0x360] ;  /* 0x00006c00ff0c77ac */ /* 0x000e220008000800 */
[----:B------:R-:W1:Y:S01]  /*0870*/  S2UR UR5, SR_CgaCtaId ;  /* 0x00000000000579c3 */ /* 0x000e620000008800 */
[----:B------:R-:W2:Y:S01]  /*0880*/  LDCU.64 UR6, c[0x0][0x380] ;  /* 0x00007000ff0677ac */ /* 0x000ea20008000a00 */
[----:B------:R-:W-:Y:S01]  /*0890*/  UMOV UR4, 0x400 ;  /* 0x0000040000047882 */ /* 0x000fe20000000000 */
[----:B------:R-:W3:Y:S01]  /*08a0*/  LDCU.64 UR10, c[0x0][0x358] ;  /* 0x00006b00ff0a77ac */ /* 0x000ee20008000a00 */
[----:B0-----:R-:W0:Y:S01]  /*08b0*/  I2F.U32.RP R8, UR12 ;  /* 0x0000000c00087d06 */ /* 0x001e220008209000 */
[----:B------:R-:W-:Y:S01]  /*08c0*/  VIADD R3, R0, UR12 ;  /* 0x0000000c00037c36 */ /* 0x000fe20008000000 */
[----:B------:R-:W-:Y:S01]  /*08d0*/  ISETP.NE.U32.AND P2, PT, RZ, UR12, PT ;  /* 0x0000000cff007c0c */ /* 0x000fe2000bf45070 */
[----:B------:R-:W-:-:S03]  /*08e0*/  USHF.R.U32.HI UR13, URZ, 0x5, UR12 ;  /* 0x00000005ff0d7899 */ /* 0x000fc6000801160c */
[C---:B------:R-:W-:Y:S02]  /*08f0*/  ISETP.GE.U32.AND P0, PT, R3.reuse, 0x100, PT ;  /* 0x000001000300780c */ /* 0x040fe40003f06070 */
[C---:B------:R-:W-:Y:S02]  /*0900*/  ISETP.GE.U32.AND P1, PT, R3.reuse, 0x154, PT ;  /* 0x000001540300780c */ /* 0x040fe40003f26070 */
[----:B------:R-:W-:Y:S02]  /*0910*/  VIMNMX.U32 R6, PT, PT, R3, 0x100, !PT ;  /* 0x0000010003067848 */ /* 0x000fe40007fe0000 */
[----:B------:R-:W-:Y:S01]  /*0920*/  SEL R7, RZ, 0x1, P0 ;  /* 0x00000001ff077807 */ /* 0x000fe20000000000 */
[----:B0-----:R-:W0:Y:S03]  /*0930*/  MUFU.RCP R8, R8 ;  /* 0x0000000800087308 */ /* 0x001e260000001000 */
[----:B------:R-:W-:Y:S01]  /*0940*/  IADD3 R6, PT, PT, R6, -R3, -R7 ;  /* 0x8000000306067210 */ /* 0x000fe20007ffe807 */
[----:B0-----:R-:W-:Y:S01]  /*0950*/  VIADD R4, R8, 0xffffffe ;  /* 0x0ffffffe08047836 */ /* 0x001fe20000000000 */
[----:B------:R-:W-:-:S03]  /*0960*/  SEL R8, RZ, 0x1, P1 ;  /* 0x00000001ff087807 */ /* 0x000fc60000800000 */
[----:B------:R0:W4:Y:S02]  /*0970*/  F2I.FTZ.U32.TRUNC.NTZ R5, R4 ;  /* 0x0000000400057305 */ /* 0x000124000021f000 */
[----:B0-----:R-:W-:Y:S02]  /*0980*/  IMAD.MOV.U32 R4, RZ, RZ, RZ ;  /* 0x000000ffff047224 */ /* 0x001fe400078e00ff */
[----:B----4-:R-:W-:-:S04]  /*0990*/  IMAD.MOV R9, RZ, RZ, -R5 ;  /* 0x000000ffff097224 */ /* 0x010fc800078e0a05 */
[----:B------:R-:W-:-:S04]  /*09a0*/  IMAD R9, R9, UR12, RZ ;  /* 0x0000000c09097c24 */ /* 0x000fc8000f8e02ff */
[----:B------:R-:W-:Y:S01]  /*09b0*/  IMAD.HI.U32 R5, R5, R9, R4 ;  /* 0x0000000905057227 */ /* 0x000fe200078e0004 */
[----:B------:R-:W-:-:S04]  /*09c0*/  VIMNMX.U32 R4, PT, PT, R3, 0x154, !PT ;  /* 0x0000015403047848 */ /* 0x000fc80007fe0000 */
[----:B------:R-:W-:Y:S01]  /*09d0*/  IADD3 R10, PT, PT, R4, -R3, -R8 ;  /* 0x80000003040a7210 */ /* 0x000fe20007ffe808 */
[----:B------:R-:W-:-:S04]  /*09e0*/  IMAD.HI.U32 R4, R5, R6, RZ ;  /* 0x0000000605047227 */ /* 0x000fc800078e00ff */
[----:B------:R-:W-:-:S04]  /*09f0*/  IMAD.HI.U32 R12, R5, R10, RZ ;  /* 0x0000000a050c7227 */ /* 0x000fc800078e00ff */
[----:B------:R-:W-:Y:S02]  /*0a00*/  IMAD.MOV R3, RZ, RZ, -R4 ;  /* 0x000000ffff037224 */ /* 0x000fe400078e0a04 */
[----:B------:R-:W-:Y:S02]  /*0a10*/  IMAD.MOV R5, RZ, RZ, -R12 ;  /* 0x000000ffff057224 */ /* 0x000fe400078e0a0c */
[----:B------:R-:W-:Y:S02]  /*0a20*/  IMAD R6, R3, UR12, R6 ;  /* 0x0000000c03067c24 */ /* 0x000fe4000f8e0206 */
[----:B------:R-:W-:Y:S01]  /*0a30*/  IMAD R10, R5, UR12, R10 ;  /* 0x0000000c050a7c24 */ /* 0x000fe2000f8e020a */
[----:B------:R-:W0:Y:S01]  /*0a40*/  LDC R3, c[0x0][0x360] ;  /* 0x0000d800ff037b82 */ /* 0x000e220000000800 */
[----:B------:R-:W-:Y:S02]  /*0a50*/  LOP3.LUT R5, RZ, UR12, RZ, 0x33, !PT ;  /* 0x0000000cff057c12 */ /* 0x000fe4000f8e33ff */
[----:B------:R-:W-:-:S02]  /*0a60*/  ISETP.GE.U32.AND P0, PT, R6, UR12, PT ;  /* 0x0000000c06007c0c */ /* 0x000fc4000bf06070 */
[----:B------:R-:W-:-:S11]  /*0a70*/  ISETP.GE.U32.AND P3, PT, R10, UR12, PT ;  /* 0x0000000c0a007c0c */ /* 0x000fd6000bf66070 */
[----:B------:R-:W-:Y:S02]  /*0a80*/  @P0 VIADD R6, R6, -UR12 ;  /* 0x8000000c06060c36 */ /* 0x000fe40008000000 */
[----:B------:R-:W-:Y:S02]  /*0a90*/  @P3 VIADD R10, R10, -UR12 ;  /* 0x8000000c0a0a3c36 */ /* 0x000fe40008000000 */
[----:B------:R-:W-:Y:S01]  /*0aa0*/  @P0 VIADD R4, R4, 0x1 ;  /* 0x0000000104040836 */ /* 0x000fe20000000000 */
[----:B------:R-:W-:Y:S01]  /*0ab0*/  ISETP.GE.U32.AND P1, PT, R6, UR12, PT ;  /* 0x0000000c06007c0c */ /* 0x000fe2000bf26070 */
[----:B------:R-:W-:Y:S01]  /*0ac0*/  @P3 VIADD R12, R12, 0x1 ;  /* 0x000000010c0c3836 */ /* 0x000fe20000000000 */
[----:B------:R-:W-:Y:S02]  /*0ad0*/  ISETP.GE.U32.AND P4, PT, R10, UR12, PT ;  /* 0x0000000c0a007c0c */ /* 0x000fe4000bf86070 */
[----:B--2---:R-:W-:Y:S01]  /*0ae0*/  IADD3 R18, P0, PT, R0, UR6, RZ ;  /* 0x0000000600127c10 */ /* 0x004fe2000ff1e0ff */
[----:B------:R-:W-:Y:S01]  /*0af0*/  UIADD3 UR6, UPT, UPT, UR4, 0x110, URZ ;  /* 0x0000011004067890 */ /* 0x000fe2000fffe0ff */
[----:B------:R-:W-:Y:S01]  /*0b00*/  PRMT R6, RZ, 0x7610, R6 ;  /* 0x00007610ff067816 */ /* 0x000fe20000000006 */
[----:B------:R-:W-:-:S02]  /*0b10*/  UIADD3 UR4, UPT, UPT, UR4, 0x8, URZ ;  /* 0x0000000804047890 */ /* 0x000fc4000fffe0ff */
[----:B-1----:R-:W-:Y:S01]  /*0b20*/  ULEA UR6, UR5, UR6, 0x18 ;  /* 0x0000000605067291 */ /* 0x002fe2000f8ec0ff */
[----:B------:R-:W-:Y:S01]  /*0b30*/  IMAD.X R19, RZ, RZ, UR7, P0 ;  /* 0x00000007ff137e24 */ /* 0x000fe200080e06ff */
[----:B------:R-:W-:Y:S01]  /*0b40*/  ULEA UR4, UR5, UR4, 0x18 ;  /* 0x0000000405047291 */ /* 0x000fe2000f8ec0ff */
[----:B------:R-:W-:Y:S01]  /*0b50*/  IADD3 RZ, P0, PT, R18, UR12, RZ ;  /* 0x0000000c12ff7c10 */ /* 0x000fe2000ff1e0ff */
[----:B------:R-:W-:Y:S02]  /*0b60*/  @P1 VIADD R4, R4, 0x1 ;  /* 0x0000000104041836 */ /* 0x000fe40000000000 */
[----:B------:R-:W-:Y:S01]  /*0b70*/  @P4 VIADD R12, R12, 0x1 ;  /* 0x000000010c0c4836 */ /* 0x000fe20000000000 */
[----:B0-----:R-:W-:Y:S02]  /*0b80*/  LEA.HI.X.SX32 R17, R3, R19, 0x1, P0 ;  /* 0x0000001303117211 */ /* 0x001fe400000f0eff */
[C---:B------:R-:W-:Y:S02]  /*0b90*/  SEL R4, R5.reuse, R4, !P2 ;  /* 0x0000000405047207 */ /* 0x040fe40005000000 */
[----:B------:R-:W-:-:S02]  /*0ba0*/  SEL R5, R5, R12, !P2 ;  /* 0x0000000c05057207 */ /* 0x000fc40005000000 */
[C---:B------:R-:W-:Y:S01]  /*0bb0*/  LEA.HI R9, R0.reuse, UR4, RZ, 0x1e ;  /* 0x0000000400097c11 */ /* 0x040fe2000f8ff0ff */
[----:B------:R-:W-:Y:S01]  /*0bc0*/  IMAD.IADD R13, R7, 0x1, R4 ;  /* 0x00000001070d7824 */ /* 0x000fe200078e0204 */
[----:B------:R-:W-:Y:S01]  /*0bd0*/  LEA R10, R0, UR4, 0x3 ;  /* 0x00000004000a7c11 */ /* 0x000fe2000f8e18ff */
[----:B------:R-:W-:Y:S01]  /*0be0*/  IMAD.IADD R4, R8, 0x1, R5 ;  /* 0x0000000108047824 */ /* 0x000fe200078e0205 */
[C---:B------:R-:W-:Y:S01]  /*0bf0*/  LOP3.LUT R5, R0.reuse, 0x1f, RZ, 0xc0, !PT ;  /* 0x0000001f00057812 */ /* 0x040fe200078ec0ff */
[----:B------:R-:W-:Y:S01]  /*0c00*/  VIADD R8, R0, UR6 ;  /* 0x0000000600087c36 */ /* 0x000fe20008000000 */
[----:B------:R-:W-:Y:S01]  /*0c10*/  UMOV UR4, URZ ;  /* 0x000000ff00047c82 */ /* 0x000fe20008000000 */
[----:B------:R-:W-:Y:S02]  /*0c20*/  VIADD R14, R4, 0x1 ;  /* 0x00000001040e7836 */ /* 0x000fe40000000000 */
[----:B------:R-:W-:Y:S02]  /*0c30*/  IMAD R12, R13, UR12, R8 ;  /* 0x0000000c0d0c7c24 */ /* 0x000fe4000f8e0208 */
[----:B------:R-:W-:Y:S01]  /*0c40*/  VIADD R7, R1, 0x30 ;  /* 0x0000003001077836 */ /* 0x000fe20000000000 */
[----:B------:R-:W-:Y:S01]  /*0c50*/  LOP3.LUT R13, R14, 0x3, RZ, 0xc0, !PT ;  /* 0x000000030e0d7812 */ /* 0x000fe200078ec0ff */
[----:B---3--:R-:W-:-:S07]  /*0c60*/  VIADD R11, R8, UR12 ;  /* 0x0000000c080b7c36 */ /* 0x008fce0008000000 */
.L_x_807:
[----:B0-----:R-:W0:Y:S01]  /*0c70*/  LDCU UR5, c[0x0][0x398] ;  /* 0x00007300ff0577ac */ /* 0x001e220008000800 */
[----:B------:R-:W-:Y:S01]  /*0c80*/  ISETP.GT.U32.AND P0, PT, R0, 0x153, PT ;  /* 0x000001530000780c */ /* 0x000fe20003f04070 */
[----:B0-----:R-:W-:-:S09]  /*0c90*/  UISETP.GE.AND UP0, UPT, UR4, UR5, UPT ;  /* 0x000000050400728c */ /* 0x001fd2000bf06270 */
[----:B-12345:R-:W-:Y:S05]  /*0ca0*/  BRA.U UP0, `(.L_x_683) ;  /* 0x0000000100187547 */ /* 0x03efea000b800000 */
[----:B------:R-:W0:Y:S02]  /*0cb0*/  LDCU.64 UR8, c[0x0][0x390] ;  /* 0x00007200ff0877ac */ /* 0x000e240008000a00 */
[----:B0-----:R-:W-:-:S04]  /*0cc0*/  UIADD3 UR5, UP0, UPT, UR4, UR8, URZ ;  /* 0x0000000804057290 */ /* 0x001fc8000ff1e0ff */
[----:B------:R-:W-:Y:S02]  /*0cd0*/  UIADD3.X UR7, UPT, UPT, URZ, UR9, URZ, UP0, !UPT ;  /* 0x00000009ff077290 */ /* 0x000fe400087fe4ff */
[----:B------:R-:W-:-:S04]  /*0ce0*/  IMAD.U32 R14, RZ, RZ, UR5 ;  /* 0x00000005ff0e7e24 */ /* 0x000fc8000f8e00ff */
[----:B------:R-:W-:-:S05]  /*0cf0*/  IMAD.U32 R15, RZ, RZ, UR7 ;  /* 0x00000007ff0f7e24 */ /* 0x000fca000f8e00ff */
[----:B------:R0:W5:Y:S02]  /*0d00*/  LDG.E.U8 R6, desc[UR10][R14.64] ;  /* 0x0000000a0e067981 */ /* 0x000164000c1e1100 */
.L_x_683:
[----:B------:R-:W-:Y:S04]  /*0d10*/  BSSY.RECONVERGENT B0, `(.L_x_684) ;  /* 0x0000042000007945 */ /* 0x000fe80003800200 */
[----:B------:R-:W-:Y:S05]  /*0d20*/  @P0 BRA `(.L_x_685) ;  /* 0x0000000400000947 */ /* 0x000fea0003800000 */
[----:B------:R-:W-:Y:S01]  /*0d30*/  LOP3.LUT R20, R4, 0x3, RZ, 0xc0, !PT ;  /* 0x0000000304147812 */ /* 0x000fe200078ec0ff */
[----:B------:R-:W-:Y:S01]  /*0d40*/  BSSY.RECONVERGENT B1, `(.L_x_686) ;  /* 0x000001a000017945 */ /* 0x000fe20003800200 */
[----:B0----5:R-:W-:Y:S01]  /*0d50*/  LOP3.LUT R14, R6, 0xff, RZ, 0xc0, !PT ;  /* 0x000000ff060e7812 */ /* 0x021fe200078ec0ff */
[----:B------:R-:W-:Y:S01]  /*0d60*/  IMAD.MOV.U32 R28, RZ, RZ, R0 ;  /* 0x000000ffff1c7224 */ /* 0x000fe200078e0000 */
[----:B------:R-:W-:Y:S02]  /*0d70*/  ISETP.NE.AND P0, PT, R20, 0x3, PT ;  /* 0x000000031400780c */ /* 0x000fe40003f05270 */
[----:B------:R-:W-:Y:S01]  /*0d80*/  ISETP.GE.U32.AND P1, PT, R4, 0x3, PT ;  /* 0x000000030400780c */ /* 0x000fe20003f26070 */
[----:B------:R-:W-:-:S10]  /*0d90*/  IMAD R23, R14, 0x154, RZ ;  /* 0x000001540e177824 */ /* 0x000fd400078e02ff */
[----:B------:R-:W-:Y:S05]  /*0da0*/  @!P0 BRA `(.L_x_687) ;  /* 0x00000000004c8947 */ /* 0x000fea0003800000 */
[----:B------:R-:W-:-:S04]  /*0db0*/  IADD3 R14, P0, PT, R23, R18, RZ ;  /* 0x00000012170e7210 */ /* 0x000fc80007f1e0ff */
[----:B------:R-:W-:-:S05]  /*0dc0*/  LEA.HI.X.SX32 R15, R23, R19, 0x1, P0 ;  /* 0x00000013170f7211 */ /* 0x000fca00000f0eff */
[----:B------:R-:W2:Y:S01]  /*0dd0*/  LDG.E.U8.CONSTANT R21, desc[UR10][R14.64] ;  /* 0x0000000a0e157981 */ /* 0x000ea2000c1e9100 */
[----:B------:R-:W-:Y:S01]  /*0de0*/  ISETP.NE.AND P0, PT, R20, RZ, PT ;  /* 0x000000ff1400720c */ /* 0x000fe20003f05270 */
[----:B------:R-:W-:Y:S02]  /*0df0*/  VIADD R28, R0, UR12 ;  /* 0x0000000c001c7c36 */ /* 0x000fe40008000000 */
[----:B--2---:R0:W-:Y:S10]  /*0e00*/  STS.U8 [R0+UR6], R21 ;  /* 0x0000001500007988 */ /* 0x0041f40008000006 */
[----:B------:R-:W-:Y:S05]  /*0e10*/  @!P0 BRA `(.L_x_687) ;  /* 0x0000000000308947 */ /* 0x000fea0003800000 */
[----:B------:R-:W-:Y:S01]  /*0e20*/  ISETP.NE.AND P0, PT, R20, 0x1, PT ;  /* 0x000000011400780c */ /* 0x000fe20003f05270 */
[----:B------:R-:W-:Y:S02]  /*0e30*/  USHF.R.S32.HI UR5, URZ, 0x1f, UR12 ;  /* 0x0000001fff057899 */ /* 0x000fe4000801140c */
[----:B------:R-:W-:-:S04]  /*0e40*/  IADD3 R20, P2, PT, R14, UR12, RZ ;  /* 0x0000000c0e147c10 */ /* 0x000fc8000ff5e0ff */
[----:B0-----:R-:W-:-:S06]  /*0e50*/  IADD3.X R21, PT, PT, R15, UR5, RZ, P2, !PT ;  /* 0x000000050f157c10 */ /* 0x001fcc00097fe4ff */
[----:B------:R-:W-:-:S04]  /*0e60*/  @P0 IADD3 R14, P2, PT, R20, UR12, RZ ;  /* 0x0000000c140e0c10 */ /* 0x000fc8000ff5e0ff */
[----:B------:R-:W-:Y:S02]  /*0e70*/  @P0 IADD3.X R15, PT, PT, R21, UR5, RZ, P2, !PT ;  /* 0x00000005150f0c10 */ /* 0x000fe400097fe4ff */
[----:B------:R-:W2:Y:S04]  /*0e80*/  LDG.E.U8.CONSTANT R21, desc[UR10][R20.64] ;  /* 0x0000000a14157981 */ /* 0x000ea8000c1e9100 */
[----:B------:R-:W3:Y:S01]  /*0e90*/  @P0 LDG.E.U8.CONSTANT R14, desc[UR10][R14.64] ;  /* 0x0000000a0e0e0981 */ /* 0x000ee2000c1e9100 */
[----:B------:R-:W-:-:S04]  /*0ea0*/  VIADD R28, R28, UR12 ;  /* 0x0000000c1c1c7c36 */ /* 0x000fc80008000000 */
[----:B------:R-:W-:Y:S01]  /*0eb0*/  @P0 VIADD R28, R28, UR12 ;  /* 0x0000000c1c1c0c36 */ /* 0x000fe20008000000 */
[----:B--2---:R1:W-:Y:S04]  /*0ec0*/  STS.U8 [R8+UR12], R21 ;  /* 0x0000001508007988 */ /* 0x0043e8000800000c */
[----:B---3--:R1:W-:Y:S02]  /*0ed0*/  @P0 STS.U8 [R11+UR12], R14 ;  /* 0x0000000e0b000988 */ /* 0x0083e4000800000c */
.L_x_687:
[----:B------:R-:W-:Y:S05]  /*0ee0*/  BSYNC.RECONVERGENT B1 ;  /* 0x0000000000017941 */ /* 0x000fea0003800200 */
.L_x_686:
[----:B------:R-:W-:Y:S05]  /*0ef0*/  @!P1 BRA `(.L_x_685) ;  /* 0x00000000008c9947 */ /* 0x000fea0003800000 */
[----:B------:R-:W2:Y:S01]  /*0f00*/  S2R R31, SR_CgaCtaId ;  /* 0x00000000001f7919 */ /* 0x000ea20000008800 */
[----:B------:R-:W3:Y:S01]  /*0f10*/  LDCU.64 UR8, c[0x0][0x380] ;  /* 0x00007000ff0877ac */ /* 0x000ee20008000a00 */
[----:B-1----:R-:W-:Y:S01]  /*0f20*/  MOV R14, 0x400 ;  /* 0x00000400000e7802 */ /* 0x002fe20000000f00 */
[----:B------:R-:W-:-:S04]  /*0f30*/  IMAD.IADD R30, R23, 0x1, R28 ;  /* 0x00000001171e7824 */ /* 0x000fc800078e021c */
[----:B------:R-:W-:Y:S02]  /*0f40*/  VIADD R14, R14, 0x110 ;  /* 0x000001100e0e7836 */ /* 0x000fe40000000000 */
[----:B------:R-:W-:Y:S02]  /*0f50*/  VIADD R29, R30, UR12 ;  /* 0x0000000c1e1d7c36 */ /* 0x000fe40008000000 */
[C-C-:B------:R-:W-:Y:S02]  /*0f60*/  IMAD R33, R3.reuse, 0x2, R30.reuse ;  /* 0x0000000203217824 */ /* 0x140fe400078e021e */
[----:B------:R-:W-:Y:S02]  /*0f70*/  IMAD R35, R3, 0x3, R30 ;  /* 0x0000000303237824 */ /* 0x000fe400078e021e */
[----:B---3--:R-:W-:Y:S02]  /*0f80*/  IMAD.U32 R26, RZ, RZ, UR8 ;  /* 0x00000008ff1a7e24 */ /* 0x008fe4000f8e00ff */
[----:B------:R-:W-:Y:S01]  /*0f90*/  IMAD.U32 R27, RZ, RZ, UR9 ;  /* 0x00000009ff1b7e24 */ /* 0x000fe2000f8e00ff */
[----:B--2---:R-:W-:-:S07]  /*0fa0*/  LEA R31, R31, R14, 0x18 ;  /* 0x0000000e1f1f7211 */ /* 0x004fce00078ec0ff */
.L_x_688:
[-C--:B--2---:R-:W-:Y:S02]  /*0fb0*/  IADD3 R24, P0, PT, R30, R26.reuse, RZ ;  /* 0x0000001a1e187210 */ /* 0x084fe40007f1e0ff */
[-C--:B------:R-:W-:Y:S02]  /*0fc0*/  IADD3 R14, P1, PT, R29, R26.reuse, RZ ;  /* 0x0000001a1d0e7210 */ /* 0x080fe40007f3e0ff */
[-C--:B------:R-:W-:Y:S01]  /*0fd0*/  IADD3 R20, P2, PT, R33, R26.reuse, RZ ;  /* 0x0000001a21147210 */ /* 0x080fe20007f5e0ff */
[--C-:B------:R-:W-:Y:S01]  /*0fe0*/  IMAD.X R25, RZ, RZ, R27.reuse, P0 ;  /* 0x000000ffff197224 */ /* 0x100fe200000e061b */
[----:B------:R-:W-:Y:S01]  /*0ff0*/  IADD3 R22, P0, PT, R35, R26, RZ ;  /* 0x0000001a23167210 */ /* 0x000fe20007f1e0ff */
[--C-:B------:R-:W-:Y:S02]  /*1000*/  IMAD.X R15, RZ, RZ, R27.reuse, P1 ;  /* 0x000000ffff0f7224 */ /* 0x100fe400008e061b */
[--C-:B0-----:R-:W-:Y:S01]  /*1010*/  IMAD.X R21, RZ, RZ, R27.reuse, P2 ;  /* 0x000000ffff157224 */ /* 0x101fe200010e061b */
[----:B------:R-:W2:Y:S01]  /*1020*/  LDG.E.U8.CONSTANT R24, desc[UR10][R24.64] ;  /* 0x0000000a18187981 */ /* 0x000ea2000c1e9100 */
[----:B------:R-:W-:-:S03]  /*1030*/  IMAD.X R23, RZ, RZ, R27, P0 ;  /* 0x000000ffff177224 */ /* 0x000fc600000e061b */
[----:B------:R-:W3:Y:S04]  /*1040*/  LDG.E.U8.CONSTANT R15, desc[UR10][R14.64] ;  /* 0x0000000a0e0f7981 */ /* 0x000ee8000c1e9100 */
[----:B------:R-:W4:Y:S04]  /*1050*/  LDG.E.U8.CONSTANT R20, desc[UR10][R20.64] ;  /* 0x0000000a14147981 */ /* 0x000f28000c1e9100 */
[----:B------:R-:W5:Y:S01]  /*1060*/  LDG.E.U8.CONSTANT R22, desc[UR10][R22.64] ;  /* 0x0000000a16167981 */ /* 0x000f62000c1e9100 */
[--C-:B------:R-:W-:Y:S01]  /*1070*/  IMAD.IADD R32, R31, 0x1, R28.reuse ;  /* 0x000000011f207824 */ /* 0x100fe200078e021c */
[----:B------:R-:W0:Y:S01]  /*1080*/  LDC R36, c[0x0][0x360] ;  /* 0x0000d800ff247b82 */ /* 0x000e220000000800 */
[----:B------:R-:W-:-:S02]  /*1090*/  IMAD R28, R3, 0x4, R28 ;  /* 0x00000004031c7824 */ /* 0x000fc400078e021c */
[C-C-:B------:R-:W-:Y:S02]  /*10a0*/  IMAD R37, R3.reuse, 0x2, R32.reuse ;  /* 0x0000000203257824 */ /* 0x140fe400078e0220 */
[----:B------:R-:W-:Y:S01]  /*10b0*/  IMAD R34, R3, 0x3, R32 ;  /* 0x0000000303227824 */ /* 0x000fe200078e0220 */
[----:B------:R-:W-:Y:S01]  /*10c0*/  ISETP.GE.U32.AND P0, PT, R28, 0x154, PT ;  /* 0x000001541c00780c */ /* 0x000fe20003f06070 */
[----:B0-----:R-:W-:Y:S01]  /*10d0*/  IMAD.WIDE.U32 R26, R36, 0x4, R26 ;  /* 0x00000004241a7825 */ /* 0x001fe200078e001a */
[----:B--2---:R2:W-:Y:S04]  /*10e0*/  STS.U8 [R32], R24 ;  /* 0x0000001820007388 */ /* 0x0045e80000000000 */
[----:B---3--:R2:W-:Y:S04]  /*10f0*/  STS.U8 [R32+UR12], R15 ;  /* 0x0000000f20007988 */ /* 0x0085e8000800000c */
[----:B----4-:R2:W-:Y:S04]  /*1100*/  STS.U8 [R37], R20 ;  /* 0x0000001425007388 */ /* 0x0105e80000000000 */
[----:B-----5:R2:W-:Y:S01]  /*1110*/  STS.U8 [R34], R22 ;  /* 0x0000001622007388 */ /* 0x0205e20000000000 */
[----:B------:R-:W-:Y:S05]  /*1120*/  @!P0 BRA `(.L_x_688) ;  /* 0xfffffffc00a08947 */ /* 0x000fea000383ffff */
.L_x_685:
[----:B------:R-:W-:Y:S05]  /*1130*/  BSYNC.RECONVERGENT B0 ;  /* 0x0000000000007941 */ /* 0x000fea0003800200 */
.L_x_684:
[----:B------:R-:W-:Y:S06]  /*1140*/  BAR.SYNC.DEFER_BLOCKING 0x0 ;  /* 0x0000000000007b1d */ /* 0x000fec0000010000 */
[----:B------:R-:W-:-:S05]  /*1150*/  UMOV UR5, URZ ;  /* 0x000000ff00057c82 */ /* 0x000fca0008000000 */
.L_x_741:
[----:B------:R-:W-:Y:S01]  /*1160*/  ISETP.GT.U32.AND P6, PT, R0, 0x153, PT ;  /* 0x000001530000780c */ /* 0x000fe20003fc4070 */
[----:B------:R-:W-:Y:S01]  /*1170*/  BSSY.RECONVERGENT B0, `(.L_x_689) ;  /* 0x0000016000007945 */ /* 0x000fe20003800200 */
[----:B------:R-:W-:Y:S02]  /*1180*/  IMAD.MOV.U32 R27, RZ, RZ, RZ ;  /* 0x000000ffff1b7224 */ /* 0x000fe400078e00ff */
[----:B--2---:R-:W-:-:S09]  /*1190*/  IMAD.MOV.U32 R24, RZ, RZ, RZ ;  /* 0x000000ffff187224 */ /* 0x004fd200078e00ff */
[----:B------:R-:W-:Y:S05]  /*11a0*/  @P6 BRA `(.L_x_690) ;  /* 0x0000000000486947 */ /* 0x000fea0003800000 */
[----:B0-----:R-:W0:Y:S01]  /*11b0*/  S2R R15, SR_CgaCtaId ;  /* 0x00000000000f7919 */ /* 0x001e220000008800 */
[----:B-1----:R-:W-:Y:S01]  /*11c0*/  MOV R14, 0x400 ;  /* 0x00000400000e7802 */ /* 0x002fe20000000f00 */
[----:B------:R-:W-:Y:S02]  /*11d0*/  IMAD.MOV.U32 R27, RZ, RZ, RZ ;  /* 0x000000ffff1b7224 */ /* 0x000fe400078e00ff */
[----:B------:R-:W-:Y:S02]  /*11e0*/  IMAD.MOV.U32 R24, RZ, RZ, RZ ;  /* 0x000000ffff187224 */ /* 0x000fe400078e00ff */
[----:B------:R-:W-:-:S05]  /*11f0*/  VIADD R14, R14, 0x110 ;  /* 0x000001100e0e7836 */ /* 0x000fca0000000000 */
[----:B0-----:R-:W-:Y:S01]  /*1200*/  LEA R21, R15, R14, 0x18 ;  /* 0x0000000e0f157211 */ /* 0x001fe200078ec0ff */
[----:B------:R-:W-:-:S07]  /*1210*/  IMAD.MOV.U32 R14, RZ, RZ, R0 ;  /* 0x000000ffff0e7224 */ /* 0x000fce00078e0000 */
.L_x_691:
[----:B------:R-:W-:Y:S02]  /*1220*/  IMAD.IADD R15, R21, 0x1, R14 ;  /* 0x00000001150f7824 */ /* 0x000fe400078e020e */
[----:B------:R-:W-:-:S04]  /*1230*/  VIADD R14, R14, UR12 ;  /* 0x0000000c0e0e7c36 */ /* 0x000fc80008000000 */
[----:B------:R-:W0:Y:S01]  /*1240*/  LDS.S8 R15, [R15] ;  /* 0x000000000f0f7984 */ /* 0x000e220000000200 */
[----:B------:R-:W-:Y:S02]  /*1250*/  ISETP.GE.U32.AND P0, PT, R14, 0x154, PT ;  /* 0x000001540e00780c */ /* 0x000fe40003f06070 */
[----:B0-----:R-:W-:-:S04]  /*1260*/  PRMT R20, R15, 0x9910, RZ ;  /* 0x000099100f147816 */ /* 0x001fc800000000ff */
[----:B------:R-:W-:-:S04]  /*1270*/  IABS R20, R20 ;  /* 0x0000001400147213 */ /* 0x000fc80000000000 */
[----:B------:R-:W-:-:S04]  /*1280*/  PRMT R20, R20, 0x7710, RZ ;  /* 0x0000771014147816 */ /* 0x000fc800000000ff */
[----:B------:R-:W-:-:S04]  /*1290*/  LOP3.LUT R20, R20, 0xffff, RZ, 0xc0, !PT ;  /* 0x0000ffff14147812 */ /* 0x000fc800078ec0ff */
[----:B------:R-:W-:-:S05]  /*12a0*/  IADD3 R27, P1, PT, R20, R27, RZ ;  /* 0x0000001b141b7210 */ /* 0x000fca0007f3e0ff */
[----:B------:R-:W-:Y:S01]  /*12b0*/  IMAD.X R24, RZ, RZ, R24, P1 ;  /* 0x000000ffff187224 */ /* 0x000fe200008e0618 */
[----:B------:R-:W-:Y:S07]  /*12c0*/  @!P0 BRA `(.L_x_691) ;  /* 0xfffffffc00d48947 */ /* 0x000fee000383ffff */
.L_x_690:
[----:B------:R-:W-:Y:S05]  /*12d0*/  BSYNC.RECONVERGENT B0 ;  /* 0x0000000000007941 */ /* 0x000fea0003800200 */
.L_x_689:
[----:B01----:R-:W0:Y:S04]  /*12e0*/  SHFL.DOWN PT, R14, R27, 0x10, 0x1f ;  /* 0x0a001f001b0e7f89 */ /* 0x003e2800000e0000 */
        /* <DEDUP_REMOVED lines=21> */
[----:B------:R-:W-:Y:S02]  /*1440*/  ISETP.NE.AND P0, PT, R5, RZ, PT ;  /* 0x000000ff0500720c */ /* 0x000fe40003f05270 */
[----:B------:R-:W-:Y:S01]  /*1450*/  ISETP.GE.U32.AND P1, PT, R0, UR13, PT ;  /* 0x0000000d00007c0c */ /* 0x000fe2000bf26070 */
[----:B------:R-:W1:Y:S01]  /*1460*/  SHFL.DOWN PT, R14, R23, 0x1, 0x1f ;  /* 0x08201f00170e7f89 */ /* 0x000e6200000e0000 */
[----:B0-----:R-:W-:-:S04]  /*1470*/  IADD3 R20, P2, P3, RZ, R21, R20 ;  /* 0x00000015ff147210 */ /* 0x001fc80007b5e014 */
[----:B-1----:R-:W-:Y:S02]  /*1480*/  IADD3.X R21, PT, PT, R14, R23, RZ, P2, P3 ;  /* 0x000000170e157210 */ /* 0x002fe400017e64ff */
[----:B------:R-:W-:-:S03]  /*1490*/  CS2R R14, SRZ ;  /* 0x00000000000e7805 */ /* 0x000fc6000001ff00 */
[----:B------:R0:W-:Y:S01]  /*14a0*/  @!P0 STS.64 [R9], R20 ;  /* 0x0000001409008388 */ /* 0x0001e20000000a00 */
[----:B------:R-:W-:Y:S01]  /*14b0*/  BAR.SYNC.DEFER_BLOCKING 0x0 ;  /* 0x0000000000007b1d */ /* 0x000fe20000010000 */
[----:B------:R-:W-:-:S05]  /*14c0*/  PLOP3.LUT P0, PT, PT, PT, PT, 0x8, 0x80 ;  /* 0x000000000080781c */ /* 0x000fca0003f0e170 */
[----:B------:R0:W1:Y:S01]  /*14d0*/  @!P1 LDS.64 R14, [R10] ;  /* 0x000000000a0e9984 */ /* 0x0000620000000a00 */
[----:B------:R-:W-:-:S13]  /*14e0*/  ISETP.GT.U32.AND P1, PT, R0, 0x1f, PT ;  /* 0x0000001f0000780c */ /* 0x000fda0003f24070 */
        /* <DEDUP_REMOVED lines=26> */
.L_x_818:
[----:B------:R-:W3:Y:S01]  /*1690*/  @!P1 S2R R20, SR_CgaCtaId ;  /* 0x0000000000149919 */ /* 0x000ee20000008800 */
[----:B0-----:R-:W-:Y:S02]  /*16a0*/  IADD3 R14, P2, P3, RZ, R15, R14 ;  /* 0x0000000fff0e7210 */ /* 0x001fe40007b5e00e */
[----:B------:R-:W-:Y:S02]  /*16b0*/  @!P1 MOV R21, 0x400 ;  /* 0x0000040000159802 */ /* 0x000fe40000000f00 */
[----:B--2---:R-:W-:Y:S02]  /*16c0*/  IADD3.X R15, PT, PT, R24, R25, RZ, P2, P3 ;  /* 0x00000019180f7210 */ /* 0x004fe400017e64ff */
[----:B------:R-:W-:Y:S02]  /*16d0*/  @!P1 PLOP3.LUT P0, PT, PT, PT, PT, 0x80, 0x8 ;  /* 0x000000000008981c */ /* 0x000fe40003f0f070 */
[----:B---3--:R-:W-:-:S05]  /*16e0*/  @!P1 LEA R21, R20, R21, 0x18 ;  /* 0x0000001514159211 */ /* 0x008fca00078ec0ff */
[----:B------:R0:W-:Y:S06]  /*16f0*/  @!P1 STS.64 [R21+0x8], R14 ;  /* 0x0000080e15009388 */ /* 0x0001ec0000000a00 */
.L_x_692:
[----:B------:R-:W-:Y:S05]  /*1700*/  WARPSYNC.ALL ;  /* 0x0000000000007948 */ /* 0x000fea0003800000 */
[----:B------:R-:W2:Y:S08]  /*1710*/  S2UR UR8, SR_CgaCtaId ;  /* 0x00000000000879c3 */ /* 0x000eb00000008800 */
[----:B------:R-:W-:Y:S06]  /*1720*/  BAR.SYNC.DEFER_BLOCKING 0x0 ;  /* 0x0000000000007b1d */ /* 0x000fec0000010000 */
[----:B------:R-:W-:-:S02]  /*1730*/  UMOV UR7, 0x400 ;  /* 0x0000040000077882 */ /* 0x000fc40000000000 */
[----:B------:R-:W3:Y:S01]  /*1740*/  LDC.64 R32, c[0x0][0x380] ;  /* 0x0000e000ff207b82 */ /* 0x000ee20000000a00 */
[----:B------:R-:W-:Y:S01]  /*1750*/  BSSY.RECONVERGENT B0, `(.L_x_694) ;  /* 0x0000053000007945 */ /* 0x000fe20003800200 */
[----:B--2---:R-:W-:-:S09]  /*1760*/  ULEA UR7, UR8, UR7, 0x18 ;  /* 0x0000000708077291 */ /* 0x004fd2000f8ec0ff */
[----:B0-----:R-:W0:Y:S02]  /*1770*/  LDS.64 R20, [UR7+0x8] ;  /* 0x00000807ff147984 */ /* 0x001e240008000a00 */
[----:B0-----:R-:W-:-:S04]  /*1780*/  ISETP.GT.U32.AND P1, PT, R20, 0x1, PT ;  /* 0x000000011400780c */ /* 0x001fc80003f24070 */
[----:B------:R-:W-:-:S04]  /*1790*/  ISETP.GT.U32.AND.EX P1, PT, R21, RZ, PT, P1 ;  /* 0x000000ff1500720c */ /* 0x000fc80003f24110 */
[----:B-1----:R-:W-:Y:S02]  /*17a0*/  SEL R25, R21, RZ, P1 ;  /* 0x000000ff15197207 */ /* 0x002fe40000800000 */
        /* <DEDUP_REMOVED lines=17> */
[----:B------:R-:W-:Y:S01]  /*18c0*/  LEA.HI R14, P2, R22, R15, RZ, 0x1 ;  /* 0x0000000f160e7211 */ /* 0x000fe200078508ff */
[----:B------:R-:W-:-:S03]  /*18d0*/  IMAD.U32 R15, RZ, RZ, UR5 ;  /* 0x00000005ff0f7e24 */ /* 0x000fc6000f8e00ff */
[----:B------:R-:W-:Y:S01]  /*18e0*/  ISETP.GE.U32.AND.EX P1, PT, R25, RZ, PT, P1 ;  /* 0x000000ff1900720c */ /* 0x000fe20003f26110 */
[----:B---3--:R-:W-:Y:S01]  /*18f0*/  IMAD.WIDE.U32 R32, R15, 0x2a8, R32 ;  /* 0x000002a80f207825 */ /* 0x008fe200078e0020 */
[----:B------:R-:W-:Y:S02]  /*1900*/  LEA.HI.X.SX32 R26, R22, RZ, 0x19, P2 ;  /* 0x000000ff161a7211 */ /* 0x000fe400010fceff */
[----:B------:R-:W-:Y:S02]  /*1910*/  SEL R25, R14, 0x1, P1 ;  /* 0x000000010e197807 */ /* 0x000fe40000800000 */
[----:B------:R-:W-:Y:S01]  /*1920*/  SEL R26, R26, RZ, P1 ;  /* 0x000000ff1a1a7207 */ /* 0x000fe20000800000 */
[----:B------:R-:W-:Y:S06]  /*1930*/  @P6 BRA `(.L_x_695) ;  /* 0x0000000000d06947 */ /* 0x000fec0003800000 */
[----:B------:R-:W-:-:S07]  /*1940*/  IMAD.MOV.U32 R22, RZ, RZ, R0 ;  /* 0x000000ffff167224 */ /* 0x000fce00078e0000 */
.L_x_699:
        /* <DEDUP_REMOVED lines=9> */
[----:B------:R0:W1:Y:S02]  /*19e0*/  LDS.S8 R20, [R22+UR7] ;  /* 0x0000000716147984 */ /* 0x0000640008000200 */
        /* <DEDUP_REMOVED lines=27> */
.L_x_697:
[----:B------:R-:W-:Y:S01]  /*1ba0*/  IMAD.MOV.U32 R23, RZ, RZ, R15 ;  /* 0x000000ffff177224 */ /* 0x000fe200078e000f */
[----:B------:R-:W-:Y:S01]  /*1bb0*/  MOV R15, 0x1be0 ;  /* 0x00001be0000f7802 */ /* 0x000fe20000000f00 */
[----:B------:R-:W-:-:S07]  /*1bc0*/  IMAD.MOV.U32 R24, RZ, RZ, R14 ;  /* 0x000000ffff187224 */ /* 0x000fce00078e000e */
[----:B-----5:R-:W-:Y:S05]  /*1bd0*/  CALL.REL.NOINC `($__internal_3_$__cuda_sm20_div_s64) ;  /* 0x000000a400c47944 */ /* 0x020fea0003c00000 */
.L_x_698:
[----:B------:R-:W-:Y:S05]  /*1be0*/  BSYNC.RECONVERGENT B1 ;  /* 0x0000000000017941 */ /* 0x000fea0003800200 */
.L_x_696:
        /* <DEDUP_REMOVED lines=9> */
.L_x_695:
[----:B------:R-:W-:Y:S05]  /*1c80*/  BSYNC.RECONVERGENT B0 ;  /* 0x0000000000007941 */ /* 0x000fea0003800200 */
.L_x_694:
[----:B------:R-:W-:Y:S01]  /*1c90*/  R2UR UR7, R1 ;  /* 0x00000000010772ca */ /* 0x000fe200000e0000 */
[----:B------:R-:W-:Y:S06]  /*1ca0*/  BAR.SYNC.DEFER_BLOCKING 0x0 ;  /* 0x0000000000007b1d */ /* 0x000fec0000010000 */
[----:B------:R-:W-:Y:S06]  /*1cb0*/  BSSY.RECONVERGENT B0, `(.L_x_700) ;  /* 0x0000022000007945 */ /* 0x000fec0003800200 */
[----:B------:R-:W-:Y:S01]  /*1cc0*/  UIMAD UR7, UR5, 0x8, UR7 ;  /* 0x00000008050778a4 */ /* 0x000fe2000f8e0207 */
[----:B------:R-:W-:Y:S11]  /*1cd0*/  @P6 BRA `(.L_x_701) ;  /* 0x00000000007c6947 */ /* 0x000ff60003800000 */
[----:B------:R-:W1:Y:S01]  /*1ce0*/  I2F.U32.RP R20, UR12 ;  /* 0x0000000c00147d06 */ /* 0x000e620008209000 */
[----:B------:R-:W2:Y:S01]  /*1cf0*/  S2R R23, SR_CgaCtaId ;  /* 0x0000000000177919 */ /* 0x000ea20000008800 */
[----:B------:R-:W-:Y:S02]  /*1d00*/  MOV R21, 0x400 ;  /* 0x0000040000157802 */ /* 0x000fe40000000f00 */
[----:B------:R-:W-:Y:S02]  /*1d10*/  ISETP.NE.U32.AND P3, PT, RZ, UR12, PT ;  /* 0x0000000cff007c0c */ /* 0x000fe4000bf65070 */
[----:B------:R-:W-:Y:S01]  /*1d20*/  LOP3.LUT R25, RZ, UR12, RZ, 0x33, !PT ;  /* 0x0000000cff197c12 */ /* 0x000fe2000f8e33ff */
[----:B------:R-:W-:Y:S01]  /*1d30*/  VIADD R22, R21, 0x110 ;  /* 0x0000011015167836 */ /* 0x000fe20000000000 */
[----:B-1----:R-:W1:Y:S02]  /*1d40*/  MUFU.RCP R20, R20 ;  /* 0x0000001400147308 */ /* 0x002e640000001000 */
[----:B-1----:R-:W-:-:S02]  /*1d50*/  VIADD R14, R20, 0xffffffe ;  /* 0x0ffffffe140e7836 */ /* 0x002fc40000000000 */
[----:B--2---:R-:W-:-:S04]  /*1d60*/  LEA R22, R23, R22, 0x18 ;  /* 0x0000001617167211 */ /* 0x004fc800078ec0ff */
[----:B0-----:R0:W1:Y:S02]  /*1d70*/  F2I.FTZ.U32.TRUNC.NTZ R15, R14 ;  /* 0x0000000e000f7305 */ /* 0x001064000021f000 */
[----:B0-----:R-:W-:Y:S02]  /*1d80*/  IMAD.MOV.U32 R14, RZ, RZ, RZ ;  /* 0x000000ffff0e7224 */ /* 0x001fe400078e00ff */
[----:B-1----:R-:W-:-:S04]  /*1d90*/  IMAD.MOV R24, RZ, RZ, -R15 ;  /* 0x000000ffff187224 */ /* 0x002fc800078e0a0f */
[----:B------:R-:W-:-:S04]  /*1da0*/  IMAD R21, R24, UR12, RZ ;  /* 0x0000000c18157c24 */ /* 0x000fc8000f8e02ff */
[----:B------:R-:W-:-:S04]  /*1db0*/  IMAD.HI.U32 R23, R15, R21, R14 ;  /* 0x000000150f177227 */ /* 0x000fc800078e000e */
[----:B------:R-:W-:-:S07]  /*1dc0*/  IMAD.MOV.U32 R15, RZ, RZ, R0 ;  /* 0x000000ffff0f7224 */ /* 0x000fce00078e0000 */
.L_x_702:
[----:B------:R-:W-:-:S04]  /*1dd0*/  IMAD.IADD R14, R15, 0x1, -R0 ;  /* 0x000000010f0e7824 */ /* 0x000fc800078e0a00 */
[----:B-1----:R-:W-:-:S04]  /*1de0*/  IMAD.HI.U32 R20, R23, R14, RZ ;  /* 0x0000000e17147227 */ /* 0x002fc800078e00ff */
[----:B------:R-:W-:-:S04]  /*1df0*/  IMAD.MOV R21, RZ, RZ, -R20 ;  /* 0x000000ffff157224 */ /* 0x000fc800078e0a14 */
[----:B------:R-:W-:-:S05]  /*1e00*/  IMAD R14, R21, UR12, R14 ;  /* 0x0000000c150e7c24 */ /* 0x000fca000f8e020e */
[----:B------:R-:W-:-:S13]  /*1e10*/  ISETP.GE.U32.AND P1, PT, R14, UR12, PT ;  /* 0x0000000c0e007c0c */ /* 0x000fda000bf26070 */
[----:B------:R-:W-:Y:S02]  /*1e20*/  @P1 VIADD R14, R14, -UR12 ;  /* 0x8000000c0e0e1c36 */ /* 0x000fe40008000000 */
[----:B------:R-:W-:-:S03]  /*1e30*/  @P1 VIADD R20, R20, 0x1 ;  /* 0x0000000114141836 */ /* 0x000fc60000000000 */
[----:B------:R-:W-:-:S13]  /*1e40*/  ISETP.GE.U32.AND P2, PT, R14, UR12, PT ;  /* 0x0000000c0e007c0c */ /* 0x000fda000bf46070 */
[----:B------:R-:W-:-:S05]  /*1e50*/  @P2 VIADD R20, R20, 0x1 ;  /* 0x0000000114142836 */ /* 0x000fca0000000000 */
[----:B------:R-:W-:-:S06]  /*1e60*/  SEL R20, R25, R20, !P3 ;  /* 0x0000001419147207 */ /* 0x000fcc0005800000 */
[----:B------:R-:W2:Y:S01]  /*1e70*/  LDL.U8 R20, [R20+UR7] ;  /* 0x0000000714147983 */ /* 0x000ea20008100000 */
[----:B------:R-:W-:Y:S02]  /*1e80*/  IMAD.IADD R21, R22, 0x1, R15 ;  /* 0x0000000116157824 */ /* 0x000fe400078e020f */
[----:B------:R-:W-:-:S05]  /*1e90*/  VIADD R15, R15, UR12 ;  /* 0x0000000c0f0f7c36 */ /* 0x000fca0008000000 */
[----:B------:R-:W-:Y:S01]  /*1ea0*/  ISETP.GE.U32.AND P1, PT, R15, 0x154, PT ;  /* 0x000001540f00780c */ /* 0x000fe20003f26070 */
[----:B--2---:R1:W-:-:S12]  /*1eb0*/  STS.U8 [R21+0x154], R20 ;  /* 0x0001541415007388 */ /* 0x0043d80000000000 */
[----:B------:R-:W-:Y:S05]  /*1ec0*/  @!P1 BRA `(.L_x_702) ;  /* 0xfffffffc00c09947 */ /* 0x000fea000383ffff */
.L_x_701:
[----:B------:R-:W-:Y:S05]  /*1ed0*/  BSYNC.RECONVERGENT B0 ;  /* 0x0000000000007941 */ /* 0x000fea0003800200 */
.L_x_700:
[----:B------:R-:W-:Y:S06]  /*1ee0*/  BAR.SYNC.DEFER_BLOCKING 0x0 ;  /* 0x0000000000007b1d */ /* 0x000fec0000010000 */
[----:B------:R-:W2:Y:S01]  /*1ef0*/  LDCU.64 UR14, c[0x0][0x380] ;  /* 0x00007000ff0e77ac */ /* 0x000ea20008000a00 */
[----:B------:R-:W-:Y:S04]  /*1f00*/  BSSY.RECONVERGENT B0, `(.L_x_703) ;  /* 0x00000ad000007945 */ /* 0x000fe80003800200 */
[----:B------:R-:W-:Y:S05]  /*1f10*/  @P6 BRA `(.L_x_704) ;  /* 0x0000000800ac6947 */ /* 0x000fea0003800000 */
[----:B------:R-:W-:-:S07]  /*1f20*/  IMAD.MOV.U32 R22, RZ, RZ, R0 ;  /* 0x000000ffff167224 */ /* 0x000fce00078e0000 */
.L_x_706:
[----:B0-----:R-:W-:Y:S01]  /*1f30*/  IMAD.MOV.U32 R28, RZ, RZ, RZ ;  /* 0x000000ffff1c7224 */ /* 0x001fe200078e00ff */
[----:B------:R-:W-:Y:S01]  /*1f40*/  CS2R R26, SRZ ;  /* 0x00000000001a7805 */ /* 0x000fe2000001ff00 */
[----:B------:R-:W-:Y:S02]  /*1f50*/  IMAD.MOV.U32 R34, RZ, RZ, RZ ;  /* 0x000000ffff227224 */ /* 0x000fe400078e00ff */
[----:B------:R-:W-:-:S07]  /*1f60*/  IMAD.MOV.U32 R30, RZ, RZ, RZ ;  /* 0x000000ffff1e7224 */ /* 0x000fce00078e00ff */
.L_x_705:
[----:B------:R-:W-:Y:S02]  /*1f70*/  IMAD R14, R27, 0x154, R22 ;  /* 0x000001541b0e7824 */ /* 0x000fe400078e0216 */
[----:B------:R-:W-:Y:S02]  /*1f80*/  IMAD.U32 R29, RZ, RZ, UR5 ;  /* 0x00000005ff1d7e24 */ /* 0x000fe4000f8e00ff */
[----:B------:R-:W-:Y:S02]  /*1f90*/  IMAD.MOV.U32 R15, RZ, RZ, RZ ;  /* 0x000000ffff0f7224 */ /* 0x000fe400078e00ff */
[----:B-1----:R-:W-:-:S03]  /*1fa0*/  IMAD.WIDE.U32 R20, R29, 0x70b98, R14 ;  /* 0x00070b981d147825 */ /* 0x002fc600078e000e */
[----:B------:R-:W-:-:S05]  /*1fb0*/  IADD3 R24, P1, PT, R32, R20, RZ ;  /* 0x0000001420187210 */ /* 0x000fca0007f3e0ff */
[----:B------:R-:W-:-:S05]  /*1fc0*/  IMAD.X R25, R33, 0x1, R21, P1 ;  /* 0x0000000121197824 */ /* 0x000fca00008e0615 */
[----:B------:R-:W3:Y:S04]  /*1fd0*/  LDG.E.U8.CONSTANT R23, desc[UR10][R24.64+0x157fc] ;  /* 0x0157fc0a18177981 */ /* 0x000ee8000c1e9100 */
[----:B------:R-:W3:Y:S01]  /*1fe0*/  LDG.E.U8.CONSTANT R15, desc[UR10][R24.64+0x156a8] ;  /* 0x0156a80a180f7981 */ /* 0x000ee2000c1e9100 */
[----:B------:R-:W-:Y:S02]  /*1ff0*/  VIADD R20, R14, 0x550 ;  /* 0x000005500e147836 */ /* 0x000fe40000000000 */
[----:B------:R-:W-:Y:S01]  /*2000*/  IMAD.MOV.U32 R21, RZ, RZ, RZ ;  /* 0x000000ffff157224 */ /* 0x000fe200078e00ff */
[----:B------:R-:W4:Y:S01]  /*2010*/  LDG.E.U8.CONSTANT R31, desc[UR10][R24.64+0x15554] ;  /* 0x0155540a181f7981 */ /* 0x000f22000c1e9100 */
[----:B------:R-:W-:-:S03]  /*2020*/  IMAD.WIDE.U32 R20, R29, 0x70b98, R20 ;  /* 0x00070b981d147825 */ /* 0x000fc600078e0014 */
[----:B------:R3:W4:Y:S01]  /*2030*/  LDG.E.U8.CONSTANT R36, desc[UR10][R24.64+0x15400] ;  /* 0x0154000a18247981 */ /* 0x000722000c1e9100 */
[----:B------:R-:W-:-:S05]  /*2040*/  IADD3 R20, P1, PT, R32, R20, RZ ;  /* 0x0000001420147210 */ /* 0x000fca0007f3e0ff */
[----:B------:R-:W-:-:S05]  /*2050*/  IMAD.X R21, R33, 0x1, R21, P1 ;  /* 0x0000000121157824 */ /* 0x000fca00008e0615 */
[----:B------:R-:W2:Y:S04]  /*2060*/  LDG.E.U8.CONSTANT R37, desc[UR10][R20.64+0x15400] ;  /* 0x0154000a14257981 */ /* 0x000ea8000c1e9100 */
[----:B------:R-:W2:Y:S01]  /*2070*/  LDG.E.U8.CONSTANT R35, desc[UR10][R20.64+0x156a8] ;  /* 0x0156a80a14237981 */ /* 0x000ea2000c1e9100 */
[----:B---3--:R-:W-:-:S03]  /*2080*/  PRMT R25, R15, 0x3340, R23 ;  /* 0x000033400f197816 */ /* 0x008fc60000000017 */
[----:B------:R-:W3:Y:S04]  /*2090*/  LDG.E.U8.CONSTANT R15, desc[UR10][R20.64+0x15554] ;  /* 0x0155540a140f7981 */ /* 0x000ee8000c1e9100 */
[----:B------:R2:W3:Y:S01]  /*20a0*/  LDG.E.U8.CONSTANT R23, desc[UR10][R20.64+0x157fc] ;  /* 0x0157fc0a14177981 */ /* 0x0004e2000c1e9100 */
[----:B------:R-:W0:Y:S01]  /*20b0*/  S2UR UR9, SR_CgaCtaId ;  /* 0x00000000000979c3 */ /* 0x000e220000008800 */
[----:B------:R-:W-:Y:S02]  /*20c0*/  UMOV UR8, 0x400 ;  /* 0x0000040000087882 */ /* 0x000fe40000000000 */
[----:B------:R-:W-:Y:S01]  /*20d0*/  UIADD3 UR8, UPT, UPT, UR8, 0x110, URZ ;  /* 0x0000011008087890 */ /* 0x000fe2000fffe0ff */
[----:B----4-:R-:W-:-:S04]  /*20e0*/  PRMT R36, R36, 0x3340, R31 ;  /* 0x0000334024247816 */ /* 0x010fc8000000001f */
[----:B------:R-:W-:Y:S01]  /*20f0*/  PRMT R25, R36, 0x5410, R25 ;  /* 0x0000541024197816 */ /* 0x000fe20000000019 */
[----:B0-----:R-:W-:Y:S01]  /*2100*/  ULEA UR8, UR9, UR8, 0x18 ;  /* 0x0000000809087291 */ /* 0x001fe2000f8ec0ff */
[----:B------:R-:W-:-:S04]  /*2110*/  IMAD.U32 R31, RZ, RZ, UR5 ;  /* 0x00000005ff1f7e24 */ /* 0x000fc8000f8e00ff */
[----:B------:R-:W-:-:S05]  /*2120*/  IMAD R31, R31, 0x70e40, R14 ;  /* 0x00070e401f1f7824 */ /* 0x000fca00078e020e */
[----:B--2---:R-:W-:-:S05]  /*2130*/  IADD3 R20, P1, PT, R31, UR14, RZ ;  /* 0x0000000e1f147c10 */ /* 0x004fca000ff3e0ff */
[----:B------:R-:W-:-:S05]  /*2140*/  IMAD.X R21, RZ, RZ, UR15, P1 ;  /* 0x0000000fff157e24 */ /* 0x000fca00088e06ff */
[----:B------:R-:W2:Y:S01]  /*2150*/  LDG.E.U8.CONSTANT R24, desc[UR10][R20.64+0x31b8c] ;  /* 0x031b8c0a14187981 */ /* 0x000ea2000c1e9100 */
[----:B---3--:R-:W-:-:S03]  /*2160*/  PRMT R36, R37, 0x3340, R15 ;  /* 0x0000334025247816 */ /* 0x008fc6000000000f */
[----:B------:R-:W2:Y:S01]  /*2170*/  LDG.E.U8.CONSTANT R15, desc[UR10][R20.64+0x31a38] ;  /* 0x031a380a140f7981 */ /* 0x000ea2000c1e9100 */
[----:B------:R-:W-:-:S04]  /*2180*/  PRMT R23, R35, 0x3340, R23 ;  /* 0x0000334023177816 */ /* 0x000fc80000000017 */
[----:B------:R-:W-:Y:S02]  /*2190*/  PRMT R23, R36, 0x5410, R23 ;  /* 0x0000541024177816 */ /* 0x000fe40000000017 */
[----:B------:R-:W0:Y:S02]  /*21a0*/  LDS R36, [R27+UR8] ;  /* 0x000000081b247984 */ /* 0x000e240008000800 */
[----:B0-----:R-:W-:Y:S02]  /*21b0*/  IDP.4A.S8.S8 R25, R25, R36, RZ ;  /* 0x0000002419197226 */ /* 0x001fe400000006ff */
[----:B------:R-:W0:Y:S02]  /*21c0*/  LDS R36, [R27+UR8+0x4] ;  /* 0x000004081b247984 */ /* 0x000e240008000800 */
[----:B0-----:R-:W-:Y:S02]  /*21d0*/  IDP.4A.S8.S8 R35, R23, R36, RZ ;  /* 0x0000002417237226 */ /* 0x001fe400000006ff */
[----:B------:R-:W3:Y:S04]  /*21e0*/  LDG.E.U8.CONSTANT R23, desc[UR10][R20.64+0x318e4] ;  /* 0x0318e40a14177981 */ /* 0x000ee8000c1e9100 */
[----:B------:R-:W3:Y:S01]  /*21f0*/  LDG.E.U8.CONSTANT R20, desc[UR10][R20.64+0x31790] ;  /* 0x0317900a14147981 */ /* 0x000ee2000c1e9100 */
[----:B------:R-:W-:Y:S01]  /*2200*/  IADD3 R30, P1, P2, R35, R25, R30 ;  /* 0x00000019231e7210 */ /* 0x000fe20007a3e01e */
[----:B------:R-:W-:Y:S01]  /*2210*/  VIADD R36, R31, 0x550 ;  /* 0x000005501f247836 */ /* 0x000fe20000000000 */
[----:B------:R-:W-:-:S02]  /*2220*/  SHF.R.S32.HI R25, RZ, 0x1f, R25 ;  /* 0x0000001fff197819 */ /* 0x000fc40000011419 */
[----:B------:R-:W-:-:S04]  /*2230*/  SHF.R.S32.HI R35, RZ, 0x1f, R35 ;  /* 0x0000001fff237819 */ /* 0x000fc80000011423 */
[----:B------:R-:W-:Y:S02]  /*2240*/  IADD3.X R26, PT, PT, R35, R25, R26, P1, P2 ;  /* 0x00000019231a7210 */ /* 0x000fe40000fe441a */
[----:B------:R-:W-:-:S05]  /*2250*/  IADD3 R36, P1, PT, R36, UR14, RZ ;  /* 0x0000000e24247c10 */ /* 0x000fca000ff3e0ff */
[----:B------:R-:W-:-:S05]  /*2260*/  IMAD.X R37, RZ, RZ, UR15, P1 ;  /* 0x0000000fff257e24 */ /* 0x000fca00088e06ff */
[----:B------:R-:W4:Y:S04]  /*2270*/  LDG.E.U8.CONSTANT R25, desc[UR10][R36.64+0x318e4] ;  /* 0x0318e40a24197981 */ /* 0x000f28000c1e9100 */
[----:B------:R-:W4:Y:S01]  /*2280*/  LDG.E.U8.CONSTANT R35, desc[UR10][R36.64+0x31a38] ;  /* 0x031a380a24237981 */ /* 0x000f22000c1e9100 */
[----:B--2---:R-:W-:-:S03]  /*2290*/  PRMT R24, R15, 0x3340, R24 ;  /* 0x000033400f187816 */ /* 0x004fc60000000018 */
[----:B------:R-:W4:Y:S01]  /*22a0*/  LDG.E.U8.CONSTANT R15, desc[UR10][R36.64+0x31b8c] ;  /* 0x031b8c0a240f7981 */ /* 0x000f22000c1e9100 */
[----:B---3--:R-:W-:-:S03]  /*22b0*/  PRMT R21, R20, 0x3340, R23 ;  /* 0x0000334014157816 */ /* 0x008fc60000000017 */
[----:B------:R-:W2:Y:S01]  /*22c0*/  LDG.E.U8.CONSTANT R23, desc[UR10][R36.64+0x31790] ;  /* 0x0317900a24177981 */ /* 0x000ea2000c1e9100 */
[----:B------:R-:W-:Y:S01]  /*22d0*/  PRMT R24, R21, 0x5410, R24 ;  /* 0x0000541015187816 */ /* 0x000fe20000000018 */
[----:B------:R-:W-:Y:S02]  /*22e0*/  VIADD R20, R14, 0xaa0 ;  /* 0x00000aa00e147836 */ /* 0x000fe40000000000 */
[----:B------:R-:W-:Y:S02]  /*22f0*/  IMAD.MOV.U32 R21, RZ, RZ, RZ ;  /* 0x000000ffff157224 */ /* 0x000fe400078e00ff */
[----:B------:R-:W-:-:S03]  /*2300*/  IMAD.WIDE.U32 R20, R29, 0x70b98, R20 ;  /* 0x00070b981d147825 */ /* 0x000fc600078e0014 */
[----:B------:R-:W-:-:S05]  /*2310*/  IADD3 R20, P1, PT, R32, R20, RZ ;  /* 0x0000001420147210 */ /* 0x000fca0007f3e0ff */
[----:B------:R-:W-:-:S05]  /*2320*/  IMAD.X R21, R33, 0x1, R21, P1 ;  /* 0x0000000121157824 */ /* 0x000fca00008e0615 */
[----:B------:R-:W3:Y:S01]  /*2330*/  LDG.E.U8.CONSTANT R36, desc[UR10][R20.64+0x157fc] ;  /* 0x0157fc0a14247981 */ /* 0x000ee2000c1e9100 */
[----:B----4-:R-:W-:-:S03]  /*2340*/  PRMT R15, R35, 0x3340, R15 ;  /* 0x00003340230f7816 */ /* 0x010fc6000000000f */
[----:B------:R-:W3:Y:S01]  /*2350*/  LDG.E.U8.CONSTANT R35, desc[UR10][R20.64+0x156a8] ;  /* 0x0156a80a14237981 */ /* 0x000ee2000c1e9100 */
[----:B--2---:R-:W-:-:S03]  /*2360*/  PRMT R23, R23, 0x3340, R25 ;  /* 0x0000334017177816 */ /* 0x004fc60000000019 */
[----:B------:R-:W0:Y:S01]  /*2370*/  LDS R25, [R27+UR8+0x154] ;  /* 0x000154081b197984 */ /* 0x000e220008000800 */
[----:B------:R-:W-:-:S03]  /*2380*/  PRMT R15, R23, 0x5410, R15 ;  /* 0x00005410170f7816 */ /* 0x000fc6000000000f */
[----:B------:R-:W2:Y:S01]  /*2390*/  LDG.E.U8.CONSTANT R23, desc[UR10][R20.64+0x15400] ;  /* 0x0154000a14177981 */ /* 0x000ea2000c1e9100 */
[----:B0-----:R-:W-:-:S03]  /*23a0*/  IDP.4A.S8.S8 R25, R24, R25, RZ ;  /* 0x0000001918197226 */ /* 0x001fc600000006ff */
[----:B------:R-:W0:Y:S02]  /*23b0*/  LDS R24, [R27+UR8+0x158] ;  /* 0x000158081b187984 */ /* 0x000e240008000800 */
[----:B0-----:R-:W-:Y:S02]  /*23c0*/  IDP.4A.S8.S8 R24, R15, R24, RZ ;  /* 0x000000180f187226 */ /* 0x001fe400000006ff */
[----:B------:R0:W2:Y:S03]  /*23d0*/  LDG.E.U8.CONSTANT R15, desc[UR10][R20.64+0x15554] ;  /* 0x0155540a140f7981 */ /* 0x0000a6000c1e9100 */
[----:B------:R-:W-:Y:S02]  /*23e0*/  IADD3 R28, P1, P2, R24, R25, R28 ;  /* 0x00000019181c7210 */ /* 0x000fe40007a3e01c */
[----:B------:R-:W-:Y:S01]  /*23f0*/  SHF.R.S32.HI R25, RZ, 0x1f, R25 ;  /* 0x0000001fff197819 */ /* 0x000fe20000011419 */
[----:B0-----:R-:W-:-:S02]  /*2400*/  VIADD R20, R14, 0xff0 ;  /* 0x00000ff00e147836 */ /* 0x001fc40000000000 */
[----:B------:R-:W-:Y:S01]  /*2410*/  IMAD.MOV.U32 R21, RZ, RZ, RZ ;  /* 0x000000ffff157224 */ /* 0x000fe200078e00ff */
[----:B------:R-:W-:Y:S01]  /*2420*/  SHF.R.S32.HI R24, RZ, 0x1f, R24 ;  /* 0x0000001fff187819 */ /* 0x000fe20000011418 */
[----:B------:R-:W-:-:S03]  /*2430*/  IMAD.WIDE.U32 R20, R29, 0x70b98, R20 ;  /* 0x00070b981d147825 */ /* 0x000fc600078e0014 */
[----:B------:R-:W-:Y:S02]  /*2440*/  IADD3.X R34, PT, PT, R24, R25, R34, P1, P2 ;  /* 0x0000001918227210 */ /* 0x000fe40000fe4422 */
[----:B------:R-:W-:-:S05]  /*2450*/  IADD3 R20, P1, PT, R32, R20, RZ ;  /* 0x0000001420147210 */ /* 0x000fca0007f3e0ff */
[----:B------:R-:W-:-:S05]  /*2460*/  IMAD.X R21, R33, 0x1, R21, P1 ;  /* 0x0000000121157824 */ /* 0x000fca00008e0615 */
[----:B------:R-:W4:Y:S04]  /*2470*/  LDG.E.U8.CONSTANT R25, desc[UR10][R20.64+0x157fc] ;  /* 0x0157fc0a14197981 */ /* 0x000f28000c1e9100 */
[----:B------:R-:W4:Y:S01]  /*2480*/  LDG.E.U8.CONSTANT R24, desc[UR10][R20.64+0x156a8] ;  /* 0x0156a80a14187981 */ /* 0x000f22000c1e9100 */
[----:B---3--:R-:W-:Y:S02]  /*2490*/  PRMT R35, R35, 0x3340, R36 ;  /* 0x0000334023237816 */ /* 0x008fe40000000024 */
[----:B--2---:R-:W-:Y:S02]  /*24a0*/  PRMT R36, R23, 0x3340, R15 ;  /* 0x0000334017247816 */ /* 0x004fe4000000000f */
[----:B------:R-:W2:Y:S04]  /*24b0*/  LDG.E.U8.CONSTANT R15, desc[UR10][R20.64+0x15554] ;  /* 0x0155540a140f7981 */ /* 0x000ea8000c1e9100 */
[----:B------:R0:W2:Y:S01]  /*24c0*/  LDG.E.U8.CONSTANT R23, desc[UR10][R20.64+0x15400] ;  /* 0x0154000a14177981 */ /* 0x0000a2000c1e9100 */
[----:B------:R-:W-:Y:S01]  /*24d0*/  PRMT R35, R36, 0x5410, R35 ;  /* 0x0000541024237816 */ /* 0x000fe20000000023 */
[----:B------:R-:W-:-:S05]  /*24e0*/  VIADD R36, R31, 0xaa0 ;  /* 0x00000aa01f247836 */ /* 0x000fca0000000000 */
[----:B0-----:R-:W-:Y:S02]  /*24f0*/  IADD3 R20, P1, PT, R36, UR14, RZ ;  /* 0x0000000e24147c10 */ /* 0x001fe4000ff3e0ff */
[----:B----4-:R-:W-:-:S03]  /*2500*/  PRMT R36, R24, 0x3340, R25 ;  /* 0x0000334018247816 */ /* 0x010fc60000000019 */
[----:B------:R-:W-:-:S05]  /*2510*/  IMAD.X R21, RZ, RZ, UR15, P1 ;  /* 0x0000000fff157e24 */ /* 0x000fca00088e06ff */
[----:B------:R-:W3:Y:S04]  /*2520*/  LDG.E.U8.CONSTANT R25, desc[UR10][R20.64+0x31b8c] ;  /* 0x031b8c0a14197981 */ /* 0x000ee8000c1e9100 */
[----:B------:R-:W3:Y:S01]  /*2530*/  LDG.E.U8.CONSTANT R24, desc[UR10][R20.64+0x31a38] ;  /* 0x031a380a14187981 */ /* 0x000ee2000c1e9100 */
[----:B--2---:R-:W-:-:S03]  /*2540*/  PRMT R23, R23, 0x3340, R15 ;  /* 0x0000334017177816 */ /* 0x004fc6000000000f */
[----:B------:R-:W2:Y:S01]  /*2550*/  LDG.E.U8.CONSTANT R15, desc[UR10][R20.64+0x318e4] ;  /* 0x0318e40a140f7981 */ /* 0x000ea2000c1e9100 */
[----:B------:R-:W-:-:S03]  /*2560*/  PRMT R23, R23, 0x5410, R36 ;  /* 0x0000541017177816 */ /* 0x000fc60000000024 */
[----:B------:R-:W0:Y:S04]  /*2570*/  LDS R36, [R27+UR8+0x8] ;  /* 0x000008081b247984 */ /* 0x000e280008000800 */
[----:B------:R-:W2:Y:S01]  /*2580*/  LDG.E.U8.CONSTANT R20, desc[UR10][R20.64+0x31790] ;  /* 0x0317900a14147981 */ /* 0x000ea2000c1e9100 */
[----:B0-----:R-:W-:-:S03]  /*2590*/  IDP.4A.S8.S8 R35, R35, R36, RZ ;  /* 0x0000002423237226 */ /* 0x001fc600000006ff */
[----:B------:R-:W0:Y:S02]  /*25a0*/  LDS R36, [R27+UR8+0xc] ;  /* 0x00000c081b247984 */ /* 0x000e240008000800 */
[----:B0-----:R-:W-:Y:S02]  /*25b0*/  IDP.4A.S8.S8 R23, R23, R36, RZ ;  /* 0x0000002417177226 */ /* 0x001fe400000006ff */
[----:B------:R-:W-:-:S03]  /*25c0*/  VIADD R36, R31, 0xff0 ;  /* 0x00000ff01f247836 */ /* 0x000fc60000000000 */
[----:B------:R-:W-:Y:S02]  /*25d0*/  IADD3 R30, P1, P2, R23, R35, R30 ;  /* 0x00000023171e7210 */ /* 0x000fe40007a3e01e */
[----:B------:R-:W-:Y:S02]  /*25e0*/  SHF.R.S32.HI R35, RZ, 0x1f, R35 ;  /* 0x0000001fff237819 */ /* 0x000fe40000011423 */
[----:B------:R-:W-:-:S04]  /*25f0*/  SHF.R.S32.HI R23, RZ, 0x1f, R23 ;  /* 0x0000001fff177819 */ /* 0x000fc80000011417 */
[----:B------:R-:W-:Y:S02]  /*2600*/  IADD3.X R26, PT, PT, R23, R35, R26, P1, P2 ;  /* 0x00000023171a7210 */ /* 0x000fe40000fe441a */
[----:B------:R-:W-:-:S05]  /*2610*/  IADD3 R36, P1, PT, R36, UR14, RZ ;  /* 0x0000000e24247c10 */ /* 0x000fca000ff3e0ff */
[----:B------:R-:W-:-:S05]  /*2620*/  IMAD.X R37, RZ, RZ, UR15, P1 ;  /* 0x0000000fff257e24 */ /* 0x000fca00088e06ff */
[----:B------:R-:W4:Y:S04]  /*2630*/  LDG.E.U8.CONSTANT R23, desc[UR10][R36.64+0x31b8c] ;  /* 0x031b8c0a24177981 */ /* 0x000f28000c1e9100 */
[----:B------:R-:W4:Y:S01]  /*2640*/  LDG.E.U8.CONSTANT R21, desc[UR10][R36.64+0x31a38] ;  /* 0x031a380a24157981 */ /* 0x000f22000c1e9100 */
[----:B------:R-:W-:Y:S01]  /*2650*/  VIADD R14, R14, 0x1540 ;  /* 0x000015400e0e7836 */ /* 0x000fe20000000000 */
[----:B---3--:R-:W-:Y:S02]  /*2660*/  PRMT R24, R24, 0x3340, R25 ;  /* 0x0000334018187816 */ /* 0x008fe40000000019 */
[----:B------:R-:W3:Y:S04]  /*2670*/  LDG.E.U8.CONSTANT R25, desc[UR10][R36.64+0x318e4] ;  /* 0x0318e40a24197981 */ /* 0x000ee8000c1e9100 */
[----:B------:R0:W3:Y:S01]  /*2680*/  LDG.E.U8.CONSTANT R36, desc[UR10][R36.64+0x31790] ;  /* 0x0317900a24247981 */ /* 0x0000e2000c1e9100 */
[----:B--2---:R-:W-:Y:S01]  /*2690*/  PRMT R20, R20, 0x3340, R15 ;  /* 0x0000334014147816 */ /* 0x004fe2000000000f */
[----:B------:R-:W-:-:S02]  /*26a0*/  IMAD.MOV.U32 R15, RZ, RZ, RZ ;  /* 0x000000ffff0f7224 */ /* 0x000fc400078e00ff */
[----:B0-----:R-:W0:Y:S01]  /*26b0*/  LDS R37, [R27+UR8+0x15c] ;  /* 0x00015c081b257984 */ /* 0x001e220008000800 */
[----:B------:R-:W-:-:S03]  /*26c0*/  IMAD.WIDE.U32 R14, R29, 0x70b98, R14 ;  /* 0x00070b981d0e7825 */ /* 0x000fc600078e000e */
[----:B------:R-:W-:-:S05]  /*26d0*/  IADD3 R14, P1, PT, R32, R14, RZ ;  /* 0x0000000e200e7210 */ /* 0x000fca0007f3e0ff */
[----:B------:R-:W-:Y:S01]  /*26e0*/  IMAD.X R15, R33, 0x1, R15, P1 ;  /* 0x00000001210f7824 */ /* 0x000fe200008e060f */
[----:B------:R-:W-:-:S04]  /*26f0*/  PRMT R24, R20, 0x5410, R24 ;  /* 0x0000541014187816 */ /* 0x000fc80000000018 */
[----:B------:R-:W2:Y:S04]  /*2700*/  LDG.E.U8.CONSTANT R20, desc[UR10][R14.64+0x157fc] ;  /* 0x0157fc0a0e147981 */ /* 0x000ea8000c1e9100 */
[----:B------:R-:W2:Y:S04]  /*2710*/  LDG.E.U8.CONSTANT R29, desc[UR10][R14.64+0x156a8] ;  /* 0x0156a80a0e1d7981 */ /* 0x000ea8000c1e9100 */
[----:B------:R-:W2:Y:S01]  /*2720*/  LDG.E.U8.CONSTANT R35, desc[UR10][R14.64+0x15400] ;  /* 0x0154000a0e237981 */ /* 0x000ea2000c1e9100 */
[----:B----4-:R-:W-:-:S03]  /*2730*/  PRMT R21, R21, 0x3340, R23 ;  /* 0x0000334015157816 */ /* 0x010fc60000000017 */
[----:B------:R1:W4:Y:S01]  /*2740*/  LDG.E.U8.CONSTANT R23, desc[UR10][R14.64+0x15554] ;  /* 0x0155540a0e177981 */ /* 0x000322000c1e9100 */
[----:B------:R-:W-:-:S05]  /*2750*/  VIADD R31, R31, 0x1540 ;  /* 0x000015401f1f7836 */ /* 0x000fca0000000000 */
[----:B-1----:R-:W-:-:S05]  /*2760*/  IADD3 R14, P1, PT, R31, UR14, RZ ;  /* 0x0000000e1f0e7c10 */ /* 0x002fca000ff3e0ff */
[----:B------:R-:W-:Y:S01]  /*2770*/  IMAD.X R15, RZ, RZ, UR15, P1 ;  /* 0x0000000fff0f7e24 */ /* 0x000fe200088e06ff */
[----:B---3--:R-:W-:-:S04]  /*2780*/  PRMT R36, R36, 0x3340, R25 ;  /* 0x0000334024247816 */ /* 0x008fc80000000019 */
[----:B------:R-:W3:Y:S04]  /*2790*/  LDG.E.U8.CONSTANT R25, desc[UR10][R14.64+0x31a38] ;  /* 0x031a380a0e197981 */ /* 0x000ee8000c1e9100 */
[----:B------:R-:W3:Y:S01]  /*27a0*/  LDG.E.U8.CONSTANT R31, desc[UR10][R14.64+0x31790] ;  /* 0x0317900a0e1f7981 */ /* 0x000ee2000c1e9100 */
[----:B--2---:R-:W-:-:S03]  /*27b0*/  PRMT R29, R29, 0x3340, R20 ;  /* 0x000033401d1d7816 */ /* 0x004fc60000000014 */
[----:B------:R-:W3:Y:S01]  /*27c0*/  LDG.E.U8.CONSTANT R20, desc[UR10][R14.64+0x31b8c] ;  /* 0x031b8c0a0e147981 */ /* 0x000ee2000c1e9100 */
[----:B----4-:R-:W-:-:S03]  /*27d0*/  PRMT R35, R35, 0x3340, R23 ;  /* 0x0000334023237816 */ /* 0x010fc60000000017 */
[----:B------:R1:W2:Y:S01]  /*27e0*/  LDG.E.U8.CONSTANT R23, desc[UR10][R14.64+0x318e4] ;  /* 0x0318e40a0e177981 */ /* 0x0002a2000c1e9100 */
[----:B------:R-:W-:Y:S02]  /*27f0*/  PRMT R29, R35, 0x5410, R29 ;  /* 0x00005410231d7816 */ /* 0x000fe4000000001d */
[----:B------:R-:W-:Y:S02]  /*2800*/  PRMT R21, R36, 0x5410, R21 ;  /* 0x0000541024157816 */ /* 0x000fe40000000015 */
[----:B------:R-:W4:Y:S01]  /*2810*/  LDS R36, [R27+UR8+0x10] ;  /* 0x000010081b247984 */ /* 0x000f220008000800 */
[----:B0-----:R-:W-:Y:S02]  /*2820*/  IDP.4A.S8.S8 R37, R24, R37, RZ ;  /* 0x0000002518257226 */ /* 0x001fe400000006ff */
[----:B----4-:R-:W-:-:S05]  /*2830*/  IDP.4A.S8.S8 R29, R29, R36, RZ ;  /* 0x000000241d1d7226 */ /* 0x010fca00000006ff */
[----:B------:R-:W-:-:S04]  /*2840*/  IADD3 R30, P4, PT, R29, R30, RZ ;  /* 0x0000001e1d1e7210 */ /* 0x000fc80007f9e0ff */
[----:B------:R-:W-:Y:S02]  /*2850*/  LEA.HI.X.SX32 R26, R29, R26, 0x1, P4 ;  /* 0x0000001a1d1a7211 */ /* 0x000fe400020f0eff */
[----:B---3--:R-:W-:Y:S02]  /*2860*/  PRMT R35, R25, 0x3340, R20 ;  /* 0x0000334019237816 */ /* 0x008fe40000000014 */
[----:B------:R-:W0:Y:S04]  /*2870*/  LDS R25, [R27+UR8+0x160] ;  /* 0x000160081b197984 */ /* 0x000e280008000800 */
[----:B------:R3:W4:Y:S02]  /*2880*/  LDS R20, [R27+UR8+0x164] ;  /* 0x000164081b147984 */ /* 0x0007240008000800 */
[----:B---3--:R-:W-:-:S05]  /*2890*/  VIADD R27, R27, 0x14 ;  /* 0x000000141b1b7836 */ /* 0x008fca0000000000 */
[----:B------:R-:W-:Y:S01]  /*28a0*/  ISETP.NE.AND P1, PT, R27, 0x154, PT ;  /* 0x000001541b00780c */ /* 0x000fe20003f25270 */
[----:B0-----:R-:W-:-:S05]  /*28b0*/  IDP.4A.S8.S8 R21, R21, R25, RZ ;  /* 0x0000001915157226 */ /* 0x001fca00000006ff */
[----:B-1----:R-:W-:Y:S02]  /*28c0*/  IADD3 R15, P2, P3, R21, R37, R28 ;  /* 0x00000025150f7210 */ /* 0x002fe40007b5e01c */
[----:B------:R-:W-:Y:S02]  /*28d0*/  SHF.R.S32.HI R37, RZ, 0x1f, R37 ;  /* 0x0000001fff257819 */ /* 0x000fe40000011425 */
[----:B------:R-:W-:-:S04]  /*28e0*/  SHF.R.S32.HI R21, RZ, 0x1f, R21 ;  /* 0x0000001fff157819 */ /* 0x000fc80000011415 */
[----:B------:R-:W-:Y:S02]  /*28f0*/  IADD3.X R21, PT, PT, R21, R37, R34, P2, P3 ;  /* 0x0000002515157210 */ /* 0x000fe400017e6422 */
[----:B--2---:R-:W-:-:S04]  /*2900*/  PRMT R23, R31, 0x3340, R23 ;  /* 0x000033401f177816 */ /* 0x004fc80000000017 */
[----:B------:R-:W-:-:S05]  /*2910*/  PRMT R23, R23, 0x5410, R35 ;  /* 0x0000541017177816 */ /* 0x000fca0000000023 */
[----:B----4-:R-:W-:-:S05]  /*2920*/  IDP.4A.S8.S8 R20, R23, R20, RZ ;  /* 0x0000001417147226 */ /* 0x010fca00000006ff */
[----:B------:R-:W-:-:S04]  /*2930*/  IADD3 R28, P5, PT, R20, R15, RZ ;  /* 0x0000000f141c7210 */ /* 0x000fc80007fbe0ff */
[----:B------:R-:W-:Y:S01]  /*2940*/  LEA.HI.X.SX32 R34, R20, R21, 0x1, P5 ;  /* 0x0000001514227211 */ /* 0x000fe200028f0eff */
[----:B------:R-:W-:Y:S08]  /*2950*/  @P1 BRA `(.L_x_705) ;  /* 0xfffffff400841947 */ /* 0x000ff0000383ffff */
[----:B------:R-:W-:Y:S02]  /*2960*/  SHF.R.U64 R21, R30, 0x8, R26 ;  /* 0x000000081e157819 */ /* 0x000fe4000000121a */
[----:B------:R-:W-:-:S03]  /*2970*/  SHF.R.U64 R15, R28, 0x8, R34 ;  /* 0x000000081c0f7819 */ /* 0x000fc60000001222 */
[----:B------:R-:W-:Y:S04]  /*2980*/  STS.U8 [R22+UR8+0x3fc], R21 ;  /* 0x0003fc1516007988 */ /* 0x000fe80008000008 */
[----:B------:R0:W-:Y:S02]  /*2990*/  STS.U8 [R22+UR8+0x2a8], R15 ;  /* 0x0002a80f16007988 */ /* 0x0001e40008000008 */
[----:B0-----:R-:W-:-:S05]  /*29a0*/  VIADD R22, R22, UR12 ;  /* 0x0000000c16167c36 */ /* 0x001fca0008000000 */
[----:B------:R-:W-:-:S13]  /*29b0*/  ISETP.GE.U32.AND P1, PT, R22, 0x154, PT ;  /* 0x000001541600780c */ /* 0x000fda0003f26070 */
[----:B------:R-:W-:Y:S05]  /*29c0*/  @!P1 BRA `(.L_x_706) ;  /* 0xfffffff400589947 */ /* 0x000fea000383ffff */
.L_x_704:
[----:B--2---:R-:W-:Y:S05]  /*29d0*/  BSYNC.RECONVERGENT B0 ;  /* 0x0000000000007941 */ /* 0x004fea0003800200 */
.L_x_703:
[----:B------:R-:W-:Y:S06]  /*29e0*/  BAR.SYNC.DEFER_BLOCKING 0x0 ;  /* 0x0000000000007b1d */ /* 0x000fec0000010000 */
[----:B------:R-:W-:Y:S04]  /*29f0*/  BSSY.RECONVERGENT B0, `(.L_x_707) ;  /* 0x0000029000007945 */ /* 0x000fe80003800200 */
[----:B------:R-:W-:Y:S05]  /*2a00*/  @P6 BRA `(.L_x_708) ;  /* 0x00000000009c6947 */ /* 0x000fea0003800000 */
[----:B0-----:R-:W0:Y:S01]  /*2a10*/  S2R R15, SR_CgaCtaId ;  /* 0x00000000000f7919 */ /* 0x001e220000008800 */
[----:B------:R-:W-:Y:S01]  /*2a20*/  MOV R14, 0x400 ;  /* 0x00000400000e7802 */ /* 0x000fe20000000f00 */
[----:B-1----:R-:W-:-:S04]  /*2a30*/  IMAD.MOV.U32 R21, RZ, RZ, R0 ;  /* 0x000000ffff157224 */ /* 0x002fc800078e0000 */
[----:B------:R-:W-:-:S05]  /*2a40*/  VIADD R14, R14, 0x110 ;  /* 0x000001100e0e7836 */ /* 0x000fca0000000000 */
[----:B0-----:R-:W-:-:S07]  /*2a50*/  LEA R20, R15, R14, 0x18 ;  /* 0x0000000e0f147211 */ /* 0x001fce00078ec0ff */
.L_x_709:
[----:B------:R-:W-:-:S05]  /*2a60*/  IADD3 R14, P1, PT, R32, R21, RZ ;  /* 0x00000015200e7210 */ /* 0x000fca0007f3e0ff */
[----:B--2---:R-:W-:-:S05]  /*2a70*/  IMAD.X R15, RZ, RZ, R33, P1 ;  /* 0x000000ffff0f7224 */ /* 0x004fca00008e0621 */
[----:B------:R-:W2:Y:S01]  /*2a80*/  LDG.E.U8.CONSTANT R14, desc[UR10][R14.64+0x1d8d00] ;  /* 0x1d8d000a0e0e7981 */ /* 0x000ea2000c1e9100 */
[----:B------:R-:W-:Y:S02]  /*2a90*/  IMAD.IADD R22, R20, 0x1, R21 ;  /* 0x0000000114167824 */ /* 0x000fe400078e0215 */
[----:B------:R-:W-:-:S03]  /*2aa0*/  VIADD R21, R21, UR12 ;  /* 0x0000000c15157c36 */ /* 0x000fc60008000000 */
[----:B------:R-:W0:Y:S04]  /*2ab0*/  LDS.S8 R24, [R22+0x3fc] ;  /* 0x0003fc0016187984 */ /* 0x000e280000000200 */
[----:B------:R-:W1:Y:S04]  /*2ac0*/  LDS.S8 R25, [R22+0x2a8] ;  /* 0x0002a80016197984 */ /* 0x000e680000000200 */
[----:B------:R-:W3:Y:S01]  /*2ad0*/  LDS.S8 R23, [R22+0x154] ;  /* 0x0001540016177984 */ /* 0x000ee20000000200 */
[----:B0-----:R-:W-:Y:S02]  /*2ae0*/  SHF.R.S32.HI R26, RZ, 0x1f, R24 ;  /* 0x0000001fff1a7819 */ /* 0x001fe40000011418 */
[----:B--2---:R-:W-:-:S04]  /*2af0*/  PRMT R27, R14, 0x8880, RZ ;  /* 0x000088800e1b7816 */ /* 0x004fc800000000ff */
[----:B-1----:R-:W-:Y:S02]  /*2b00*/  IADD3 R24, P1, P2, R27, R25, R24 ;  /* 0x000000191b187210 */ /* 0x002fe40007a3e018 */
[----:B------:R-:W-:Y:S02]  /*2b10*/  SHF.R.S32.HI R25, RZ, 0x1f, R25 ;  /* 0x0000001fff197819 */ /* 0x000fe40000011419 */
[----:B------:R-:W-:-:S04]  /*2b20*/  SHF.R.S32.HI R27, RZ, 0x1f, R27 ;  /* 0x0000001fff1b7819 */ /* 0x000fc8000001141b */
[----:B------:R-:W-:Y:S02]  /*2b30*/  IADD3.X R25, PT, PT, R27, R25, R26, P1, P2 ;  /* 0x000000191b197210 */ /* 0x000fe40000fe441a */
[----:B------:R-:W-:-:S04]  /*2b40*/  ISETP.GT.U32.AND P1, PT, R24, -0x7f, PT ;  /* 0xffffff811800780c */ /* 0x000fc80003f24070 */
[----:B------:R-:W-:-:S04]  /*2b50*/  ISETP.GT.AND.EX P1, PT, R25, -0x1, PT, P1 ;  /* 0xffffffff1900780c */ /* 0x000fc80003f24310 */
[----:B------:R-:W-:Y:S02]  /*2b60*/  SEL R27, R24, 0xffffff81, P1 ;  /* 0xffffff81181b7807 */ /* 0x000fe40000800000 */
[----:B------:R-:W-:Y:S02]  /*2b70*/  SEL R14, R25, 0xffffffff, P1 ;  /* 0xffffffff190e7807 */ /* 0x000fe40000800000 */
[----:B------:R-:W-:Y:S02]  /*2b80*/  ISETP.LT.U32.AND P1, PT, R27, 0x7f, PT ;  /* 0x0000007f1b00780c */ /* 0x000fe40003f21070 */
[----:B---3--:R-:W-:Y:S02]  /*2b90*/  SHF.R.S32.HI R24, RZ, 0x1f, R23 ;  /* 0x0000001fff187819 */ /* 0x008fe40000011417 */
[----:B------:R-:W-:-:S04]  /*2ba0*/  ISETP.LT.AND.EX P1, PT, R14, RZ, PT, P1 ;  /* 0x000000ff0e00720c */ /* 0x000fc80003f21310 */
[----:B------:R-:W-:Y:S02]  /*2bb0*/  SEL R27, R27, 0x7f, P1 ;  /* 0x0000007f1b1b7807 */ /* 0x000fe40000800000 */
[----:B------:R-:W-:Y:S02]  /*2bc0*/  SEL R14, R14, RZ, P1 ;  /* 0x000000ff0e0e7207 */ /* 0x000fe40000800000 */
[----:B------:R-:W-:Y:S01]  /*2bd0*/  IADD3 R25, P1, PT, R27, 0x7f, RZ ;  /* 0x0000007f1b197810 */ /* 0x000fe20007f3e0ff */
[----:B------:R2:W-:Y:S04]  /*2be0*/  STS.U8 [R22+0x3fc], R27 ;  /* 0x0003fc1b16007388 */ /* 0x0005e80000000000 */
[----:B------:R-:W-:Y:S01]  /*2bf0*/  IMAD.X R14, RZ, RZ, R14, P1 ;  /* 0x000000ffff0e7224 */ /* 0x000fe200008e060e */
[----:B------:R-:W-:-:S03]  /*2c00*/  ISETP.GE.U32.AND P1, PT, R21, 0x154, PT ;  /* 0x000001541500780c */ /* 0x000fc60003f26070 */
[-C--:B------:R-:W-:Y:S02]  /*2c10*/  IMAD R26, R14, R23.reuse, RZ ;  /* 0x000000170e1a7224 */ /* 0x080fe400078e02ff */
[----:B------:R-:W-:-:S04]  /*2c20*/  IMAD.WIDE.U32 R14, R25, R23, RZ ;  /* 0x00000017190e7225 */ /* 0x000fc800078e00ff */
[----:B------:R-:W-:-:S04]  /*2c30*/  IMAD R25, R24, R25, R26 ;  /* 0x0000001918197224 */ /* 0x000fc800078e021a */
[----:B------:R-:W-:-:S05]  /*2c40*/  IMAD.IADD R15, R15, 0x1, R25 ;  /* 0x000000010f0f7824 */ /* 0x000fca00078e0219 */
[----:B------:R-:W-:-:S05]  /*2c50*/  SHF.R.U64 R15, R14, 0x8, R15 ;  /* 0x000000080e0f7819 */ /* 0x000fca000000120f */
[----:B------:R2:W-:Y:S01]  /*2c60*/  STS.U8 [R22+0x2a8], R15 ;  /* 0x0002a80f16007388 */ /* 0x0005e20000000000 */
[----:B------:R-:W-:Y:S05]  /*2c70*/  @!P1 BRA `(.L_x_709) ;  /* 0xfffffffc00789947 */ /* 0x000fea000383ffff */
.L_x_708:
[----:B------:R-:W-:Y:S05]  /*2c80*/  BSYNC.RECONVERGENT B0 ;  /* 0x0000000000007941 */ /* 0x000fea0003800200 */
.L_x_707:
[----:B------:R-:W-:Y:S06]  /*2c90*/  BAR.SYNC.DEFER_BLOCKING 0x0 ;  /* 0x0000000000007b1d */ /* 0x000fec0000010000 */
[----:B------:R-:W3:Y:S01]  /*2ca0*/  LDCU.64 UR14, c[0x0][0x380] ;  /* 0x00007000ff0e77ac */ /* 0x000ee20008000a00 */
[----:B------:R-:W-:Y:S04]  /*2cb0*/  BSSY.RECONVERGENT B0, `(.L_x_710) ;  /* 0x00000cc000007945 */ /* 0x000fe80003800200 */
[----:B------:R-:W-:Y:S05]  /*2cc0*/  @P6 BRA `(.L_x_711) ;  /* 0x0000000c00286947 */ /* 0x000fea0003800000 */
[----:B------:R-:W-:-:S07]  /*2cd0*/  IMAD.MOV.U32 R23, RZ, RZ, R0 ;  /* 0x000000ffff177224 */ /* 0x000fce00078e0000 */
.L_x_713:
[----:B------:R-:W-:Y:S01]  /*2ce0*/  CS2R R24, SRZ ;  /* 0x0000000000187805 */ /* 0x000fe2000001ff00 */
[----:B--2---:R-:W-:Y:S02]  /*2cf0*/  IMAD.MOV.U32 R22, RZ, RZ, RZ ;  /* 0x000000ffff167224 */ /* 0x004fe400078e00ff */
[----:B0-----:R-:W-:Y:S02]  /*2d00*/  IMAD.MOV.U32 R28, RZ, RZ, RZ ;  /* 0x000000ffff1c7224 */ /* 0x001fe400078e00ff */
[----:B------:R-:W-:-:S07]  /*2d10*/  IMAD.MOV.U32 R27, RZ, RZ, RZ ;  /* 0x000000ffff1b7224 */ /* 0x000fce00078e00ff */
.L_x_712:
[----:B------:R-:W-:Y:S02]  /*2d20*/  IMAD.U32 R15, RZ, RZ, UR5 ;  /* 0x00000005ff0f7e24 */ /* 0x000fe4000f8e00ff */
[----:B------:R-:W-:-:S04]  /*2d30*/  IMAD R26, R24, 0x154, R23 ;  /* 0x00000154181a7824 */ /* 0x000fc800078e0217 */
[----:B------:R-:W-:-:S05]  /*2d40*/  IMAD R26, R15, 0x70e40, R26 ;  /* 0x00070e400f1a7824 */ /* 0x000fca00078e021a */
[----:B---3--:R-:W-:-:S05]  /*2d50*/  IADD3 R14, P1, PT, R26, UR14, RZ ;  /* 0x0000000e1a0e7c10 */ /* 0x008fca000ff3e0ff */
[----:B------:R-:W-:-:S05]  /*2d60*/  IMAD.X R15, RZ, RZ, UR15, P1 ;  /* 0x0000000fff0f7e24 */ /* 0x000fca00088e06ff */
[----:B-1----:R-:W2:Y:S04]  /*2d70*/  LDG.E.U8.CONSTANT R20, desc[UR10][R14.64+0x4df1c] ;  /* 0x04df1c0a0e147981 */ /* 0x002ea8000c1e9100 */
[----:B------:R-:W2:Y:S04]  /*2d80*/  LDG.E.U8.CONSTANT R31, desc[UR10][R14.64+0x4ddc8] ;  /* 0x04ddc80a0e1f7981 */ /* 0x000ea8000c1e9100 */
[----:B------:R-:W3:Y:S04]  /*2d90*/  LDG.E.U8.CONSTANT R21, desc[UR10][R14.64+0x4dc74] ;  /* 0x04dc740a0e157981 */ /* 0x000ee8000c1e9100 */
[----:B------:R-:W3:Y:S04]  /*2da0*/  LDG.E.U8.CONSTANT R34, desc[UR10][R14.64+0x4db20] ;  /* 0x04db200a0e227981 */ /* 0x000ee8000c1e9100 */
[----:B------:R-:W4:Y:S04]  /*2db0*/  LDG.E.U8.CONSTANT R35, desc[UR10][R14.64+0x6a2ac] ;  /* 0x06a2ac0a0e237981 */ /* 0x000f28000c1e9100 */
[----:B------:R-:W4:Y:S04]  /*2dc0*/  LDG.E.U8.CONSTANT R30, desc[UR10][R14.64+0x6a158] ;  /* 0x06a1580a0e1e7981 */ /* 0x000f28000c1e9100 */
[----:B------:R-:W4:Y:S04]  /*2dd0*/  LDG.E.U8.CONSTANT R29, desc[UR10][R14.64+0x6a004] ;  /* 0x06a0040a0e1d7981 */ /* 0x000f28000c1e9100 */
[----:B------:R0:W4:Y:S01]  /*2de0*/  LDG.E.U8.CONSTANT R36, desc[UR10][R14.64+0x69eb0] ;  /* 0x069eb00a0e247981 */ /* 0x000122000c1e9100 */
[----:B--2---:R-:W-:Y:S01]  /*2df0*/  PRMT R31, R31, 0x3340, R20 ;  /* 0x000033401f1f7816 */ /* 0x004fe20000000014 */
[----:B------:R-:W-:-:S05]  /*2e00*/  VIADD R20, R26, 0x550 ;  /* 0x000005501a147836 */ /* 0x000fca0000000000 */
[----:B------:R-:W-:Y:S02]  /*2e10*/  IADD3 R20, P1, PT, R20, UR14, RZ ;  /* 0x0000000e14147c10 */ /* 0x000fe4000ff3e0ff */
[----:B---3--:R-:W-:-:S03]  /*2e20*/  PRMT R34, R34, 0x3340, R21 ;  /* 0x0000334022227816 */ /* 0x008fc60000000015 */
[----:B------:R-:W-:Y:S01]  /*2e30*/  IMAD.X R21, RZ, RZ, UR15, P1 ;  /* 0x0000000fff157e24 */ /* 0x000fe200088e06ff */
[----:B------:R-:W-:-:S04]  /*2e40*/  PRMT R34, R34, 0x5410, R31 ;  /* 0x0000541022227816 */ /* 0x000fc8000000001f */
[----:B------:R-:W2:Y:S04]  /*2e50*/  LDG.E.U8.CONSTANT R31, desc[UR10][R20.64+0x4df1c] ;  /* 0x04df1c0a141f7981 */ /* 0x000ea8000c1e9100 */
[----:B------:R-:W2:Y:S01]  /*2e60*/  LDG.E.U8.CONSTANT R37, desc[UR10][R20.64+0x4ddc8] ;  /* 0x04ddc80a14257981 */ /* 0x000ea2000c1e9100 */
[----:B----4-:R-:W-:-:S03]  /*2e70*/  PRMT R35, R30, 0x3340, R35 ;  /* 0x000033401e237816 */ /* 0x010fc60000000023 */
[----:B------:R-:W0:Y:S04]  /*2e80*/  LDG.E.U8.CONSTANT R14, desc[UR10][R20.64+0x4dc74] ;  /* 0x04dc740a140e7981 */ /* 0x000e28000c1e9100 */
[----:B------:R-:W0:Y:S04]  /*2e90*/  LDG.E.U8.CONSTANT R15, desc[UR10][R20.64+0x4db20] ;  /* 0x04db200a140f7981 */ /* 0x000e28000c1e9100 */
[----:B------:R-:W3:Y:S01]  /*2ea0*/  LDG.E.U8.CONSTANT R30, desc[UR10][R20.64+0x6a2ac] ;  /* 0x06a2ac0a141e7981 */ /* 0x000ee2000c1e9100 */
[----:B------:R-:W1:Y:S01]  /*2eb0*/  S2UR UR9, SR_CgaCtaId ;  /* 0x00000000000979c3 */ /* 0x000e620000008800 */
[----:B------:R-:W-:-:S02]  /*2ec0*/  UMOV UR8, 0x400 ;  /* 0x0000040000087882 */ /* 0x000fc40000000000 */
[----:B------:R-:W-:-:S04]  /*2ed0*/  UIADD3 UR8, UPT, UPT, UR8, 0x110, URZ ;  /* 0x0000011008087890 */ /* 0x000fc8000fffe0ff */
[----:B-1----:R-:W-:Y:S01]  /*2ee0*/  ULEA UR8, UR9, UR8, 0x18 ;  /* 0x0000000809087291 */ /* 0x002fe2000f8ec0ff */
[----:B--2---:R-:W-:-:S08]  /*2ef0*/  PRMT R31, R37, 0x3340, R31 ;  /* 0x00003340251f7816 */ /* 0x004fd0000000001f */
[----:B------:R-:W1:Y:S01]  /*2f00*/  LDS R37, [R24+UR8] ;  /* 0x0000000818257984 */ /* 0x000e620008000800 */
[----:B0-----:R-:W-:Y:S02]  /*2f10*/  PRMT R14, R15, 0x3340, R14 ;  /* 0x000033400f0e7816 */ /* 0x001fe4000000000e */
[----:B------:R-:W-:Y:S02]  /*2f20*/  PRMT R15, R36, 0x3340, R29 ;  /* 0x00003340240f7816 */ /* 0x000fe4000000001d */
[----:B------:R-:W-:Y:S01]  /*2f30*/  PRMT R14, R14, 0x5410, R31 ;  /* 0x000054100e0e7816 */ /* 0x000fe2000000001f */
[----:B------:R-:W2:Y:S04]  /*2f40*/  LDG.E.U8.CONSTANT R29, desc[UR10][R20.64+0x6a004] ;  /* 0x06a0040a141d7981 */ /* 0x000ea8000c1e9100 */
[----:B------:R-:W3:Y:S04]  /*2f50*/  LDG.E.U8.CONSTANT R31, desc[UR10][R20.64+0x6a158] ;  /* 0x06a1580a141f7981 */ /* 0x000ee8000c1e9100 */
[----:B------:R0:W2:Y:S01]  /*2f60*/  LDG.E.U8.CONSTANT R36, desc[UR10][R20.64+0x69eb0] ;  /* 0x069eb00a14247981 */ /* 0x0000a2000c1e9100 */
[----:B-1----:R-:W-:-:S03]  /*2f70*/  IDP.4A.S8.S8 R37, R34, R37, RZ ;  /* 0x0000002522257226 */ /* 0x002fc600000006ff */
[----:B------:R-:W1:Y:S02]  /*2f80*/  LDS R34, [R24+UR8+0x4] ;  /* 0x0000040818227984 */ /* 0x000e640008000800 */
[----:B0-----:R-:W-:Y:S01]  /*2f90*/  SHF.R.S32.HI R20, RZ, 0x1f, R37 ;  /* 0x0000001fff147819 */ /* 0x001fe20000011425 */
[----:B-1----:R-:W-:Y:S01]  /*2fa0*/  IDP.4A.S8.S8 R14, R14, R34, RZ ;  /* 0x000000220e0e7226 */ /* 0x002fe200000006ff */
[----:B------:R-:W-:-:S04]  /*2fb0*/  PRMT R34, R15, 0x5410, R35 ;  /* 0x000054100f227816 */ /* 0x000fc80000000023 */
[----:B------:R-:W-:Y:S02]  /*2fc0*/  IADD3 R28, P1, P2, R14, R37, R28 ;  /* 0x000000250e1c7210 */ /* 0x000fe40007a3e01c */
[----:B------:R-:W-:-:S04]  /*2fd0*/  SHF.R.S32.HI R14, RZ, 0x1f, R14 ;  /* 0x0000001fff0e7819 */ /* 0x000fc8000001140e */
[----:B------:R-:W-:Y:S01]  /*2fe0*/  IADD3.X R27, PT, PT, R14, R20, R27, P1, P2 ;  /* 0x000000140e1b7210 */ /* 0x000fe20000fe441b */
[----:B------:R-:W-:-:S05]  /*2ff0*/  VIADD R14, R26, 0xaa0 ;  /* 0x00000aa01a0e7836 */ /* 0x000fca0000000000 */
[----:B------:R-:W-:-:S05]  /*3000*/  IADD3 R14, P1, PT, R14, UR14, RZ ;  /* 0x0000000e0e0e7c10 */ /* 0x000fca000ff3e0ff */
[----:B------:R-:W-:-:S05]  /*3010*/  IMAD.X R15, RZ, RZ, UR15, P1 ;  /* 0x0000000fff0f7e24 */ /* 0x000fca00088e06ff */
[----:B------:R-:W4:Y:S04]  /*3020*/  LDG.E.U8.CONSTANT R21, desc[UR10][R14.64+0x4df1c] ;  /* 0x04df1c0a0e157981 */ /* 0x000f28000c1e9100 */
[----:B------:R-:W4:Y:S01]  /*3030*/  LDG.E.U8.CONSTANT R20, desc[UR10][R14.64+0x4ddc8] ;  /* 0x04ddc80a0e147981 */ /* 0x000f22000c1e9100 */
[----:B---3--:R-:W-:-:S03]  /*3040*/  PRMT R31, R31, 0x3340, R30 ;  /* 0x000033401f1f7816 */ /* 0x008fc6000000001e */
[----:B------:R-:W3:Y:S01]  /*3050*/  LDG.E.U8.CONSTANT R30, desc[UR10][R14.64+0x4db20] ;  /* 0x04db200a0e1e7981 */ /* 0x000ee2000c1e9100 */
[----:B--2---:R-:W-:-:S03]  /*3060*/  PRMT R36, R36, 0x3340, R29 ;  /* 0x0000334024247816 */ /* 0x004fc6000000001d */
[----:B------:R-:W3:Y:S01]  /*3070*/  LDG.E.U8.CONSTANT R29, desc[UR10][R14.64+0x4dc74] ;  /* 0x04dc740a0e1d7981 */ /* 0x000ee2000c1e9100 */
[----:B------:R-:W-:-:S03]  /*3080*/  PRMT R36, R36, 0x5410, R31 ;  /* 0x0000541024247816 */ /* 0x000fc6000000001f */
[----:B------:R-:W0:Y:S02]  /*3090*/  LDS R31, [R24+UR8+0x2a8] ;  /* 0x0002a808181f7984 */ /* 0x000e240008000800 */
[----:B0-----:R-:W-:Y:S02]  /*30a0*/  IDP.4A.S8.S8 R34, R34, R31, RZ ;  /* 0x0000001f22227226 */ /* 0x001fe400000006ff */
[----:B------:R-:W0:Y:S03]  /*30b0*/  LDS R31, [R24+UR8+0x2ac] ;  /* 0x0002ac08181f7984 */ /* 0x000e260008000800 */
[----:B------:R-:W-:Y:S01]  /*30c0*/  SHF.R.S32.HI R35, RZ, 0x1f, R34 ;  /* 0x0000001fff237819 */ /* 0x000fe20000011422 */
[----:B0-----:R-:W-:Y:S02]  /*30d0*/  IDP.4A.S8.S8 R31, R36, R31, RZ ;  /* 0x0000001f241f7226 */ /* 0x001fe400000006ff */
[----:B------:R-:W2:Y:S03]  /*30e0*/  LDG.E.U8.CONSTANT R36, desc[UR10][R14.64+0x6a004] ;  /* 0x06a0040a0e247981 */ /* 0x000ea6000c1e9100 */
[----:B------:R-:W-:-:S02]  /*30f0*/  IADD3 R25, P1, P2, R31, R34, R25 ;  /* 0x000000221f197210 */ /* 0x000fc40007a3e019 */
[----:B------:R-:W-:Y:S01]  /*3100*/  SHF.R.S32.HI R31, RZ, 0x1f, R31 ;  /* 0x0000001fff1f7819 */ /* 0x000fe2000001141f */
[----:B------:R-:W2:Y:S03]  /*3110*/  LDG.E.U8.CONSTANT R34, desc[UR10][R14.64+0x6a158] ;  /* 0x06a1580a0e227981 */ /* 0x000ea6000c1e9100 */
[----:B------:R-:W-:Y:S02]  /*3120*/  IADD3.X R22, PT, PT, R31, R35, R22, P1, P2 ;  /* 0x000000231f167210 */ /* 0x000fe40000fe4416 */
[----:B------:R-:W2:Y:S04]  /*3130*/  LDG.E.U8.CONSTANT R31, desc[UR10][R14.64+0x6a2ac] ;  /* 0x06a2ac0a0e1f7981 */ /* 0x000ea8000c1e9100 */
[----:B------:R-:W2:Y:S01]  /*3140*/  LDG.E.U8.CONSTANT R35, desc[UR10][R14.64+0x69eb0] ;  /* 0x069eb00a0e237981 */ /* 0x000ea2000c1e9100 */
[----:B----4-:R-:W-:Y:S01]  /*3150*/  PRMT R37, R20, 0x3340, R21 ;  /* 0x0000334014257816 */ /* 0x010fe20000000015 */
[----:B------:R-:W-:-:S05]  /*3160*/  VIADD R20, R26, 0xff0 ;  /* 0x00000ff01a147836 */ /* 0x000fca0000000000 */
[----:B------:R-:W-:-:S05]  /*3170*/  IADD3 R20, P1, PT, R20, UR14, RZ ;  /* 0x0000000e14147c10 */ /* 0x000fca000ff3e0ff */
[----:B------:R-:W-:-:S05]  /*3180*/  IMAD.X R21, RZ, RZ, UR15, P1 ;  /* 0x0000000fff157e24 */ /* 0x000fca00088e06ff */
[----:B------:R-:W4:Y:S04]  /*3190*/  LDG.E.U8.CONSTANT R14, desc[UR10][R20.64+0x4ddc8] ;  /* 0x04ddc80a140e7981 */ /* 0x000f28000c1e9100 */
[----:B------:R-:W4:Y:S01]  /*31a0*/  LDG.E.U8.CONSTANT R15, desc[UR10][R20.64+0x6a158] ;  /* 0x06a1580a140f7981 */ /* 0x000f22000c1e9100 */
[----:B---3--:R-:W-:-:S04]  /*31b0*/  PRMT R30, R30, 0x3340, R29 ;  /* 0x000033401e1e7816 */ /* 0x008fc8000000001d */
[----:B------:R-:W-:Y:S02]  /*31c0*/  PRMT R30, R30, 0x5410, R37 ;  /* 0x000054101e1e7816 */ /* 0x000fe40000000025 */
[----:B------:R-:W4:Y:S01]  /*31d0*/  LDG.E.U8.CONSTANT R37, desc[UR10][R20.64+0x4df1c] ;  /* 0x04df1c0a14257981 */ /* 0x000f22000c1e9100 */
[----:B--2---:R-:W-:-:S03]  /*31e0*/  PRMT R29, R34, 0x3340, R31 ;  /* 0x00003340221d7816 */ /* 0x004fc6000000001f */
[----:B------:R-:W2:Y:S01]  /*31f0*/  LDG.E.U8.CONSTANT R31, desc[UR10][R20.64+0x4dc74] ;  /* 0x04dc740a141f7981 */ /* 0x000ea2000c1e9100 */
[----:B------:R-:W-:-:S03]  /*3200*/  PRMT R36, R35, 0x3340, R36 ;  /* 0x0000334023247816 */ /* 0x000fc60000000024 */
[----:B------:R-:W2:Y:S04]  /*3210*/  LDG.E.U8.CONSTANT R35, desc[UR10][R20.64+0x4db20] ;  /* 0x04db200a14237981 */ /* 0x000ea8000c1e9100 */
[----:B------:R-:W3:Y:S01]  /*3220*/  LDG.E.U8.CONSTANT R34, desc[UR10][R20.64+0x6a2ac] ;  /* 0x06a2ac0a14227981 */ /* 0x000ee2000c1e9100 */
[----:B----4-:R-:W-:-:S03]  /*3230*/  PRMT R14, R14, 0x3340, R37 ;  /* 0x000033400e0e7816 */ /* 0x010fc60000000025 */
[----:B------:R-:W4:Y:S01]  /*3240*/  LDG.E.U8.CONSTANT R37, desc[UR10][R20.64+0x69eb0] ;  /* 0x069eb00a14257981 */ /* 0x000f22000c1e9100 */
[----:B--2---:R-:W-:-:S03]  /*3250*/  PRMT R35, R35, 0x3340, R31 ;  /* 0x0000334023237816 */ /* 0x004fc6000000001f */
[----:B------:R-:W0:Y:S01]  /*3260*/  LDS R31, [R24+UR8+0x8] ;  /* 0x00000808181f7984 */ /* 0x000e220008000800 */
[----:B------:R-:W-:Y:S01]  /*3270*/  PRMT R35, R35, 0x5410, R14 ;  /* 0x0000541023237816 */ /* 0x000fe2000000000e */
[----:B------:R-:W-:Y:S02]  /*3280*/  VIADD R14, R26, 0x1540 ;  /* 0x000015401a0e7836 */ /* 0x000fe40000000000 */
[----:B------:R1:W4:Y:S03]  /*3290*/  LDG.E.U8.CONSTANT R26, desc[UR10][R20.64+0x6a004] ;  /* 0x06a0040a141a7981 */ /* 0x000326000c1e9100 */
[----:B------:R-:W-:Y:S01]  /*32a0*/  IADD3 R14, P1, PT, R14, UR14, RZ ;  /* 0x0000000e0e0e7c10 */ /* 0x000fe2000ff3e0ff */
[----:B0-----:R-:W-:Y:S02]  /*32b0*/  IDP.4A.S8.S8 R31, R30, R31, RZ ;  /* 0x0000001f1e1f7226 */ /* 0x001fe400000006ff */
[----:B------:R-:W1:Y:S01]  /*32c0*/  LDS R30, [R24+UR8+0xc] ;  /* 0x00000c08181e7984 */ /* 0x000e620008000800 */
[----:B---3--:R-:W-:Y:S01]  /*32d0*/  PRMT R34, R15, 0x3340, R34 ;  /* 0x000033400f227816 */ /* 0x008fe20000000022 */
[----:B------:R-:W-:Y:S01]  /*32e0*/  IMAD.X R15, RZ, RZ, UR15, P1 ;  /* 0x0000000fff0f7e24 */ /* 0x000fe200088e06ff */
[----:B------:R-:W-:-:S04]  /*32f0*/  PRMT R29, R36, 0x5410, R29 ;  /* 0x00005410241d7816 */ /* 0x000fc8000000001d */
[----:B------:R-:W2:Y:S04]  /*3300*/  LDG.E.U8.CONSTANT R36, desc[UR10][R14.64+0x6a158] ;  /* 0x06a1580a0e247981 */ /* 0x000ea8000c1e9100 */
[----:B------:R-:W3:Y:S01]  /*3310*/  LDG.E.U8.CONSTANT R21, desc[UR10][R14.64+0x4dc74] ;  /* 0x04dc740a0e157981 */ /* 0x000ee2000c1e9100 */
[----:B-1----:R-:W-:-:S03]  /*3320*/  IDP.4A.S8.S8 R20, R35, R30, RZ ;  /* 0x0000001e23147226 */ /* 0x002fc600000006ff */
[----:B------:R-:W2:Y:S04]  /*3330*/  LDG.E.U8.CONSTANT R30, desc[UR10][R14.64+0x4df1c] ;  /* 0x04df1c0a0e1e7981 */ /* 0x000ea8000c1e9100 */
[----:B------:R-:W2:Y:S01]  /*3340*/  LDG.E.U8.CONSTANT R35, desc[UR10][R14.64+0x4ddc8] ;  /* 0x04ddc80a0e237981 */ /* 0x000ea2000c1e9100 */
[----:B------:R-:W-:Y:S02]  /*3350*/  IADD3 R28, P1, P2, R20, R31, R28 ;  /* 0x0000001f141c7210 */ /* 0x000fe40007a3e01c */
[----:B----4-:R-:W-:Y:S02]  /*3360*/  PRMT R37, R37, 0x3340, R26 ;  /* 0x0000334025257816 */ /* 0x010fe4000000001a */
[----:B------:R-:W-:Y:S02]  /*3370*/  SHF.R.S32.HI R26, RZ, 0x1f, R31 ;  /* 0x0000001fff1a7819 */ /* 0x000fe4000001141f */
[----:B------:R-:W-:-:S02]  /*3380*/  SHF.R.S32.HI R31, RZ, 0x1f, R20 ;  /* 0x0000001fff1f7819 */ /* 0x000fc40000011414 */
[----:B------:R-:W4:Y:S02]  /*3390*/  LDG.E.U8.CONSTANT R20, desc[UR10][R14.64+0x6a004] ;  /* 0x06a0040a0e147981 */ /* 0x000f24000c1e9100 */
[----:B------:R-:W-:Y:S02]  /*33a0*/  IADD3.X R27, PT, PT, R31, R26, R27, P1, P2 ;  /* 0x0000001a1f1b7210 */ /* 0x000fe40000fe441b */
[----:B------:R-:W3:Y:S04]  /*33b0*/  LDG.E.U8.CONSTANT R31, desc[UR10][R14.64+0x6a2ac] ;  /* 0x06a2ac0a0e1f7981 */ /* 0x000ee8000c1e9100 */
[----:B------:R-:W4:Y:S01]  /*33c0*/  LDG.E.U8.CONSTANT R26, desc[UR10][R14.64+0x4db20] ;  /* 0x04db200a0e1a7981 */ /* 0x000f22000c1e9100 */
[----:B--2---:R-:W-:-:S03]  /*33d0*/  PRMT R30, R35, 0x3340, R30 ;  /* 0x00003340231e7816 */ /* 0x004fc6000000001e */
[----:B------:R0:W2:Y:S01]  /*33e0*/  LDG.E.U8.CONSTANT R35, desc[UR10][R14.64+0x69eb0] ;  /* 0x069eb00a0e237981 */ /* 0x0000a2000c1e9100 */
[----:B------:R-:W-:-:S03]  /*33f0*/  PRMT R34, R37, 0x5410, R34 ;  /* 0x0000541025227816 */ /* 0x000fc60000000022 */
[----:B------:R-:W1:Y:S01]  /*3400*/  LDS R37, [R24+UR8+0x2b0] ;  /* 0x0002b00818257984 */ /* 0x000e620008000800 */
[----:B---3--:R-:W-:-:S03]  /*3410*/  PRMT R36, R36, 0x3340, R31 ;  /* 0x0000334024247816 */ /* 0x008fc6000000001f */
[----:B------:R-:W3:Y:S01]  /*3420*/  LDS R31, [R24+UR8+0x2b4] ;  /* 0x0002b408181f7984 */ /* 0x000ee20008000800 */
[----:B----4-:R-:W-:-:S03]  /*3430*/  PRMT R21, R26, 0x3340, R21 ;  /* 0x000033401a157816 */ /* 0x010fc60000000015 */
[----:B------:R-:W4:Y:S01]  /*3440*/  LDS R26, [R24+UR8+0x2b8] ;  /* 0x0002b808181a7984 */ /* 0x000f220008000800 */
[----:B------:R-:W-:Y:S01]  /*3450*/  PRMT R21, R21, 0x5410, R30 ;  /* 0x0000541015157816 */ /* 0x000fe2000000001e */
[----:B-1----:R-:W-:-:S05]  /*3460*/  IDP.4A.S8.S8 R30, R29, R37, RZ ;  /* 0x000000251d1e7226 */ /* 0x002fca00000006ff */
[----:B0-----:R-:W-:Y:S02]  /*3470*/  SHF.R.S32.HI R15, RZ, 0x1f, R30 ;  /* 0x0000001fff0f7819 */ /* 0x001fe4000001141e */
[----:B--2---:R-:W-:Y:S02]  /*3480*/  PRMT R35, R35, 0x3340, R20 ;  /* 0x0000334023237816 */ /* 0x004fe40000000014 */
[----:B------:R0:W1:Y:S01]  /*3490*/  LDS R20, [R24+UR8+0x10] ;  /* 0x0000100818147984 */ /* 0x0000620008000800 */
[----:B---3--:R-:W-:Y:S01]  /*34a0*/  IDP.4A.S8.S8 R31, R34, R31, RZ ;  /* 0x0000001f221f7226 */ /* 0x008fe200000006ff */
[----:B------:R-:W-:Y:S01]  /*34b0*/  PRMT R35, R35, 0x5410, R36 ;  /* 0x0000541023237816 */ /* 0x000fe20000000024 */
[----:B0-----:R-:W-:-:S05]  /*34c0*/  VIADD R24, R24, 0x14 ;  /* 0x0000001418187836 */ /* 0x001fca0000000000 */
[----:B------:R-:W-:Y:S01]  /*34d0*/  ISETP.NE.AND P1, PT, R24, 0x154, PT ;  /* 0x000001541800780c */ /* 0x000fe20003f25270 */
[----:B----4-:R-:W-:Y:S01]  /*34e0*/  IDP.4A.S8.S8 R26, R35, R26, RZ ;  /* 0x0000001a231a7226 */ /* 0x010fe200000006ff */
[----:B------:R-:W-:Y:S02]  /*34f0*/  IADD3 R25, P2, P3, R31, R30, R25 ;  /* 0x0000001e1f197210 */ /* 0x000fe40007b5e019 */
[----:B------:R-:W-:Y:S02]  /*3500*/  SHF.R.S32.HI R31, RZ, 0x1f, R31 ;  /* 0x0000001fff1f7819 */ /* 0x000fe4000001141f */
[----:B------:R-:W-:Y:S02]  /*3510*/  IADD3 R25, P5, PT, R26, R25, RZ ;  /* 0x000000191a197210 */ /* 0x000fe40007fbe0ff */
[----:B------:R-:W-:-:S04]  /*3520*/  IADD3.X R15, PT, PT, R31, R15, R22, P2, P3 ;  /* 0x0000000f1f0f7210 */ /* 0x000fc800017e6416 */
[----:B------:R-:W-:Y:S01]  /*3530*/  LEA.HI.X.SX32 R22, R26, R15, 0x1, P5 ;  /* 0x0000000f1a167211 */ /* 0x000fe200028f0eff */
[----:B-1----:R-:W-:-:S05]  /*3540*/  IDP.4A.S8.S8 R20, R21, R20, RZ ;  /* 0x0000001415147226 */ /* 0x002fca00000006ff */
[----:B------:R-:W-:-:S04]  /*3550*/  IADD3 R28, P4, PT, R20, R28, RZ ;  /* 0x0000001c141c7210 */ /* 0x000fc80007f9e0ff */
[----:B------:R-:W-:Y:S01]  /*3560*/  LEA.HI.X.SX32 R27, R20, R27, 0x1, P4 ;  /* 0x0000001b141b7211 */ /* 0x000fe200020f0eff */
[----:B------:R-:W-:Y:S08]  /*3570*/  @P1 BRA `(.L_x_712) ;  /* 0xfffffff400e81947 */ /* 0x000ff0000383ffff */
[----:B------:R-:W0:Y:S01]  /*3580*/  I2F.U32.RP R20, UR12 ;  /* 0x0000000c00147d06 */ /* 0x000e220008209000 */
[----:B------:R-:W-:Y:S02]  /*3590*/  IMAD.MOV.U32 R14, RZ, RZ, RZ ;  /* 0x000000ffff0e7224 */ /* 0x000fe400078e00ff */
[----:B------:R-:W-:-:S05]  /*35a0*/  IMAD.U32 R30, RZ, RZ, UR5 ;  /* 0x00000005ff1e7e24 */ /* 0x000fca000f8e00ff */
[----:B0-----:R-:W0:Y:S02]  /*35b0*/  MUFU.RCP R20, R20 ;  /* 0x0000001400147308 */ /* 0x001e240000001000 */
[----:B0-----:R-:W-:-:S06]  /*35c0*/  VIADD R24, R20, 0xffffffe ;  /* 0x0ffffffe14187836 */ /* 0x001fcc0000000000 */
[----:B------:R-:W0:Y:S02]  /*35d0*/  F2I.FTZ.U32.TRUNC.NTZ R15, R24 ;  /* 0x00000018000f7305 */ /* 0x000e24000021f000 */
[----:B0-----:R-:W-:-:S04]  /*35e0*/  IMAD.MOV R21, RZ, RZ, -R15 ;  /* 0x000000ffff157224 */ /* 0x001fc800078e0a0f */
[----:B------:R-:W-:-:S04]  /*35f0*/  IMAD R21, R21, UR12, RZ ;  /* 0x0000000c15157c24 */ /* 0x000fc8000f8e02ff */
[----:B------:R-:W-:-:S04]  /*3600*/  IMAD.HI.U32 R26, R15, R21, R14 ;  /* 0x000000150f1a7227 */ /* 0x000fc800078e000e */
[----:B------:R-:W-:Y:S02]  /*3610*/  IMAD.IADD R21, R23, 0x1, -R0 ;  /* 0x0000000117157824 */ /* 0x000fe400078e0a00 */
[----:B------:R-:W-:Y:S02]  /*3620*/  IMAD R14, R30, 0x2a8, R23 ;  /* 0x000002a81e0e7824 */ /* 0x000fe400078e0217 */
[----:B------:R-:W-:-:S03]  /*3630*/  IMAD.HI.U32 R20, R26, R21, RZ ;  /* 0x000000151a147227 */ /* 0x000fc600078e00ff */
[----:B------:R-:W-:Y:S01]  /*3640*/  IADD3 R14, P1, PT, R14, UR14, RZ ;  /* 0x0000000e0e0e7c10 */ /* 0x000fe2000ff3e0ff */
[----:B------:R-:W-:-:S04]  /*3650*/  IMAD.MOV R24, RZ, RZ, -R20 ;  /* 0x000000ffff187224 */ /* 0x000fc800078e0a14 */
[----:B------:R-:W-:Y:S02]  /*3660*/  IMAD R21, R24, UR12, R21 ;  /* 0x0000000c18157c24 */ /* 0x000fe4000f8e0215 */
[----:B------:R-:W-:Y:S01]  /*3670*/  IMAD.X R15, RZ, RZ, UR15, P1 ;  /* 0x0000000fff0f7e24 */ /* 0x000fe200088e06ff */
[----:B------:R-:W-:Y:S01]  /*3680*/  ISETP.NE.U32.AND P3, PT, RZ, UR12, PT ;  /* 0x0000000cff007c0c */ /* 0x000fe2000bf65070 */
[----:B------:R-:W0:Y:S01]  /*3690*/  LDS.S8 R24, [R23+UR8+0x3fc] ;  /* 0x0003fc0817187984 */ /* 0x000e220008000200 */
[----:B------:R-:W-:-:S03]  /*36a0*/  ISETP.GE.U32.AND P1, PT, R21, UR12, PT ;  /* 0x0000000c15007c0c */ /* 0x000fc6000bf26070 */
[----:B------:R1:W2:Y:S10]  /*36b0*/  LDG.E.U8.CONSTANT R14, desc[UR10][R14.64+0x1d8e54] ;  /* 0x1d8e540a0e0e7981 */ /* 0x0002b4000c1e9100 */
[----:B------:R-:W-:-:S02]  /*36c0*/  @P1 VIADD R21, R21, -UR12 ;  /* 0x8000000c15151c36 */ /* 0x000fc40008000000 */
[----:B------:R-:W-:-:S03]  /*36d0*/  @P1 VIADD R20, R20, 0x1 ;  /* 0x0000000114141836 */ /* 0x000fc60000000000 */
[----:B------:R-:W-:-:S13]  /*36e0*/  ISETP.GE.U32.AND P2, PT, R21, UR12, PT ;  /* 0x0000000c15007c0c */ /* 0x000fda000bf46070 */
[----:B------:R-:W-:Y:S01]  /*36f0*/  @P2 VIADD R20, R20, 0x1 ;  /* 0x0000000114142836 */ /* 0x000fe20000000000 */
[----:B------:R-:W-:-:S05]  /*3700*/  @!P3 LOP3.LUT R20, RZ, UR12, RZ, 0x33, !PT ;  /* 0x0000000cff14bc12 */ /* 0x000fca000f8e33ff */
[----:B------:R-:W3:Y:S01]  /*3710*/  LDL.S8 R21, [R20+UR7] ;  /* 0x0000000714157983 */ /* 0x000ee20008100200 */
[--C-:B------:R-:W-:Y:S02]  /*3720*/  SHF.R.S64 R28, R28, 0x8, R27.reuse ;  /* 0x000000081c1c7819 */ /* 0x100fe4000000101b */
[--C-:B-1----:R-:W-:Y:S02]  /*3730*/  SHF.R.S64 R15, R25, 0x8, R22.reuse ;  /* 0x00000008190f7819 */ /* 0x102fe40000001016 */
[----:B------:R-:W-:Y:S02]  /*3740*/  SHF.R.S32.HI R27, RZ, 0x8, R27 ;  /* 0x00000008ff1b7819 */ /* 0x000fe4000001141b */
[----:B------:R-:W-:Y:S02]  /*3750*/  SHF.R.S32.HI R25, RZ, 0x8, R22 ;  /* 0x00000008ff197819 */ /* 0x000fe40000011416 */
[----:B------:R-:W1:Y:S01]  /*3760*/  LDS.S8 R22, [R23+UR8] ;  /* 0x0000000817167984 */ /* 0x000e620008000200 */
[----:B--2---:R-:W-:-:S04]  /*3770*/  PRMT R14, R14, 0x8880, RZ ;  /* 0x000088800e0e7816 */ /* 0x004fc800000000ff */
[----:B------:R-:W-:Y:S02]  /*3780*/  IADD3 R15, P1, P2, R14, R15, R28 ;  /* 0x0000000f0e0f7210 */ /* 0x000fe40007a3e01c */
[----:B------:R-:W-:-:S04]  /*3790*/  SHF.R.S32.HI R14, RZ, 0x1f, R14 ;  /* 0x0000001fff0e7819 */ /* 0x000fc8000001140e */
[----:B------:R-:W-:Y:S02]  /*37a0*/  IADD3.X R25, PT, PT, R14, R25, R27, P1, P2 ;  /* 0x000000190e197210 */ /* 0x000fe40000fe441b */
[----:B------:R-:W-:-:S04]  /*37b0*/  ISETP.GT.U32.AND P1, PT, R15, -0x7f, PT ;  /* 0xffffff810f00780c */ /* 0x000fc80003f24070 */
[----:B------:R-:W-:-:S04]  /*37c0*/  ISETP.GT.AND.EX P1, PT, R25, -0x1, PT, P1 ;  /* 0xffffffff1900780c */ /* 0x000fc80003f24310 */
[----:B------:R-:W-:Y:S02]  /*37d0*/  SEL R14, R15, 0xffffff81, P1 ;  /* 0xffffff810f0e7807 */ /* 0x000fe40000800000 */
[----:B------:R-:W-:Y:S02]  /*37e0*/  SEL R15, R25, 0xffffffff, P1 ;  /* 0xffffffff190f7807 */ /* 0x000fe40000800000 */
[----:B------:R-:W-:-:S04]  /*37f0*/  ISETP.LT.U32.AND P1, PT, R14, 0x7f, PT ;  /* 0x0000007f0e00780c */ /* 0x000fc80003f21070 */
[----:B------:R-:W-:Y:S01]  /*3800*/  ISETP.LT.AND.EX P1, PT, R15, RZ, PT, P1 ;  /* 0x000000ff0f00720c */ /* 0x000fe20003f21310 */
[----:B0-----:R-:W-:-:S03]  /*3810*/  VIADD R15, R24, 0x7f ;  /* 0x0000007f180f7836 */ /* 0x001fc60000000000 */
[----:B------:R-:W-:-:S05]  /*3820*/  SEL R14, R14, 0x7f, P1 ;  /* 0x0000007f0e0e7807 */ /* 0x000fca0000800000 */
[----:B---3--:R-:W-:-:S04]  /*3830*/  IMAD.IADD R14, R14, 0x1, -R21 ;  /* 0x000000010e0e7824 */ /* 0x008fc800078e0a15 */
[----:B------:R-:W-:-:S05]  /*3840*/  IMAD R14, R14, R15, RZ ;  /* 0x0000000f0e0e7224 */ /* 0x000fca00078e02ff */
[----:B------:R-:W-:-:S04]  /*3850*/  LEA.HI.SX32 R14, R14, R21, 0x18 ;  /* 0x000000150e0e7211 */ /* 0x000fc800078fc2ff */
[----:B------:R-:W-:-:S04]  /*3860*/  VIMNMX R14, PT, PT, R14, -0x7f, !PT ;  /* 0xffffff810e0e7848 */ /* 0x000fc80007fe0100 */
[----:B------:R-:W-:Y:S02]  /*3870*/  VIMNMX R15, PT, PT, R14, 0x7f, PT ;  /* 0x0000007f0e0f7848 */ /* 0x000fe40003fe0100 */
[----:B-1----:R-:W-:Y:S02]  /*3880*/  SHF.R.S32.HI R14, RZ, 0x1f, R22 ;  /* 0x0000001fff0e7819 */ /* 0x002fe40000011416 */
[C---:B------:R-:W-:Y:S01]  /*3890*/  IADD3 R22, P1, PT, R15.reuse, R22, RZ ;  /* 0x000000160f167210 */ /* 0x040fe20007f3e0ff */
[----:B------:R-:W-:Y:S03]  /*38a0*/  STL.U8 [R20+UR7], R15 ;  /* 0x0000000f14007987 */ /* 0x000fe60008100007 */
[----:B------:R-:W-:Y:S02]  /*38b0*/  LEA.HI.X.SX32 R21, R15, R14, 0x1, P1 ;  /* 0x0000000e0f157211 */ /* 0x000fe400008f0eff */
[----:B------:R-:W-:-:S04]  /*38c0*/  ISETP.GT.U32.AND P1, PT, R22, -0x7f, PT ;  /* 0xffffff811600780c */ /* 0x000fc80003f24070 */
[----:B------:R-:W-:-:S04]  /*38d0*/  ISETP.GT.AND.EX P1, PT, R21, -0x1, PT, P1 ;  /* 0xffffffff1500780c */ /* 0x000fc80003f24310 */
[----:B------:R-:W-:Y:S02]  /*38e0*/  SEL R14, R22, 0xffffff81, P1 ;  /* 0xffffff81160e7807 */ /* 0x000fe40000800000 */
[----:B------:R-:W-:Y:S02]  /*38f0*/  SEL R21, R21, 0xffffffff, P1 ;  /* 0xffffffff15157807 */ /* 0x000fe40000800000 */
[----:B------:R-:W-:-:S04]  /*3900*/  ISETP.LT.U32.AND P1, PT, R14, 0x7f, PT ;  /* 0x0000007f0e00780c */ /* 0x000fc80003f21070 */
[----:B------:R-:W-:-:S04]  /*3910*/  ISETP.LT.AND.EX P1, PT, R21, RZ, PT, P1 ;  /* 0x000000ff1500720c */ /* 0x000fc80003f21310 */
[----:B------:R-:W-:-:S05]  /*3920*/  SEL R14, R14, 0x7f, P1 ;  /* 0x0000007f0e0e7807 */ /* 0x000fca0000800000 */
[----:B------:R0:W-:Y:S02]  /*3930*/  STS.U8 [R23+UR8], R14 ;  /* 0x0000000e17007988 */ /* 0x0001e40008000008 */
[----:B0-----:R-:W-:-:S05]  /*3940*/  VIADD R23, R23, UR12 ;  /* 0x0000000c17177c36 */ /* 0x001fca0008000000 */
[----:B------:R-:W-:-:S13]  /*3950*/  ISETP.GE.U32.AND P1, PT, R23, 0x154, PT ;  /* 0x000001541700780c */ /* 0x000fda0003f26070 */
[----:B------:R-:W-:Y:S05]  /*3960*/  @!P1 BRA `(.L_x_713) ;  /* 0xfffffff000dc9947 */ /* 0x000fea000383ffff */
.L_x_711:
[----:B---3--:R-:W-:Y:S05]  /*3970*/  BSYNC.RECONVERGENT B0 ;  /* 0x0000000000007941 */ /* 0x008fea0003800200 */
.L_x_710:
[----:B------:R-:W-:Y:S01]  /*3980*/  BAR.SYNC.DEFER_BLOCKING 0x0 ;  /* 0x0000000000007b1d */ /* 0x000fe20000010000 */
[----:B------:R-:W-:Y:S02]  /*3990*/  IMAD.MOV.U32 R24, RZ, RZ, RZ ;  /* 0x000000ffff187224 */ /* 0x000fe400078e00ff */
[----:B0-----:R-:W-:-:S03]  /*39a0*/  IMAD.MOV.U32 R28, RZ, RZ, RZ ;  /* 0x000000ffff1c7224 */ /* 0x001fc600078e00ff */
[----:B------:R-:W-:Y:S04]  /*39b0*/  BSSY.RECONVERGENT B0, `(.L_x_714) ;  /* 0x0000032000007945 */ /* 0x000fe80003800200 */
[----:B------:R-:W-:Y:S05]  /*39c0*/  @P6 BRA `(.L_x_715) ;  /* 0x0000000000c06947 */ /* 0x000fea0003800000 */
[----:B--2---:R-:W0:Y:S01]  /*39d0*/  I2F.U32.RP R22, UR12 ;  /* 0x0000000c00167d06 */ /* 0x004e220008209000 */
[----:B------:R-:W2:Y:S01]  /*39e0*/  S2R R15, SR_CgaCtaId ;  /* 0x00000000000f7919 */ /* 0x000ea20000008800 */
[----:B------:R-:W-:Y:S01]  /*39f0*/  MOV R14, 0x400 ;  /* 0x00000400000e7802 */ /* 0x000fe20000000f00 */
[----:B-1----:R-:W-:Y:S01]  /*3a00*/  IMAD.MOV.U32 R20, RZ, RZ, RZ ;  /* 0x000000ffff147224 */ /* 0x002fe200078e00ff */
[----:B------:R-:W-:Y:S01]  /*3a10*/  BSSY.RECONVERGENT B1, `(.L_x_716) ;  /* 0x000001d000017945 */ /* 0x000fe20003800200 */
[----:B------:R-:W-:Y:S02]  /*3a20*/  ISETP.NE.U32.AND P3, PT, RZ, UR12, PT ;  /* 0x0000000cff007c0c */ /* 0x000fe4000bf65070 */
[----:B------:R-:W-:Y:S01]  /*3a30*/  VIADD R14, R14, 0x110 ;  /* 0x000001100e0e7836 */ /* 0x000fe20000000000 */
[----:B------:R-:W-:Y:S01]  /*3a40*/  LOP3.LUT R25, RZ, UR12, RZ, 0x33, !PT ;  /* 0x0000000cff197c12 */ /* 0x000fe2000f8e33ff */
[----:B0-----:R-:W0:Y:S02]  /*3a50*/  MUFU.RCP R22, R22 ;  /* 0x0000001600167308 */ /* 0x001e240000001000 */
[----:B0-----:R-:W-:Y:S01]  /*3a60*/  VIADD R21, R22, 0xffffffe ;  /* 0x0ffffffe16157836 */ /* 0x001fe20000000000 */
[----:B--2---:R-:W-:-:S05]  /*3a70*/  LEA R15, R15, R14, 0x18 ;  /* 0x0000000e0f0f7211 */ /* 0x004fca00078ec0ff */
[----:B------:R-:W0:Y:S02]  /*3a80*/  F2I.FTZ.U32.TRUNC.NTZ R21, R21 ;  /* 0x0000001500157305 */ /* 0x000e24000021f000 */
[----:B0-----:R-:W-:-:S04]  /*3a90*/  IMAD.MOV R23, RZ, RZ, -R21 ;  /* 0x000000ffff177224 */ /* 0x001fc800078e0a15 */
[----:B------:R-:W-:-:S04]  /*3aa0*/  IMAD R23, R23, UR12, RZ ;  /* 0x0000000c17177c24 */ /* 0x000fc8000f8e02ff */
[----:B------:R-:W-:-:S04]  /*3ab0*/  IMAD.HI.U32 R23, R21, R23, R20 ;  /* 0x0000001715177227 */ /* 0x000fc800078e0014 */
[----:B------:R-:W-:-:S07]  /*3ac0*/  IMAD.MOV.U32 R20, RZ, RZ, R0 ;  /* 0x000000ffff147224 */ /* 0x000fce00078e0000 */
.L_x_717:
[----:B0-----:R-:W-:-:S04]  /*3ad0*/  IMAD.IADD R14, R20, 0x1, -R0 ;  /* 0x00000001140e7824 */ /* 0x001fc800078e0a00 */
[----:B------:R-:W-:-:S04]  /*3ae0*/  IMAD.HI.U32 R22, R23, R14, RZ ;  /* 0x0000000e17167227 */ /* 0x000fc800078e00ff */
[----:B------:R-:W-:-:S04]  /*3af0*/  IMAD.MOV R21, RZ, RZ, -R22 ;  /* 0x000000ffff157224 */ /* 0x000fc800078e0a16 */
[----:B------:R-:W-:Y:S02]  /*3b00*/  IMAD R14, R21, UR12, R14 ;  /* 0x0000000c150e7c24 */ /* 0x000fe4000f8e020e */
[----:B------:R-:W-:Y:S02]  /*3b10*/  IMAD.IADD R21, R15, 0x1, R20 ;  /* 0x000000010f157824 */ /* 0x000fe400078e0214 */
[----:B------:R-:W-:Y:S01]  /*3b20*/  VIADD R20, R20, UR12 ;  /* 0x0000000c14147c36 */ /* 0x000fe20008000000 */
[----:B------:R-:W-:-:S03]  /*3b30*/  ISETP.GE.U32.AND P1, PT, R14, UR12, PT ;  /* 0x0000000c0e007c0c */ /* 0x000fc6000bf26070 */
[----:B------:R-:W0:Y:S10]  /*3b40*/  LDS.U8 R21, [R21] ;  /* 0x0000000015157984 */ /* 0x000e340000000000 */
[----:B------:R-:W-:-:S02]  /*3b50*/  @P1 VIADD R14, R14, -UR12 ;  /* 0x8000000c0e0e1c36 */ /* 0x000fc40008000000 */
[----:B------:R-:W-:Y:S01]  /*3b60*/  @P1 VIADD R22, R22, 0x1 ;  /* 0x0000000116161836 */ /* 0x000fe20000000000 */
[----:B------:R-:W-:Y:S02]  /*3b70*/  ISETP.GE.U32.AND P1, PT, R20, 0x154, PT ;  /* 0x000001541400780c */ /* 0x000fe40003f26070 */
[----:B------:R-:W-:-:S13]  /*3b80*/  ISETP.GE.U32.AND P2, PT, R14, UR12, PT ;  /* 0x0000000c0e007c0c */ /* 0x000fda000bf46070 */
[----:B------:R-:W-:-:S05]  /*3b90*/  @P2 VIADD R22, R22, 0x1 ;  /* 0x0000000116162836 */ /* 0x000fca0000000000 */
[----:B------:R-:W-:-:S05]  /*3ba0*/  SEL R14, R25, R22, !P3 ;  /* 0x00000016190e7207 */ /* 0x000fca0005800000 */
[----:B------:R-:W-:-:S05]  /*3bb0*/  IMAD.IADD R14, R1, 0x1, R14 ;  /* 0x00000001010e7824 */ /* 0x000fca00078e020e */
[----:B0-----:R0:W-:Y:S01]  /*3bc0*/  STL.U8 [R14+0x20], R21 ;  /* 0x000020150e007387 */ /* 0x0011e20000100000 */
[----:B------:R-:W-:Y:S05]  /*3bd0*/  @!P1 BRA `(.L_x_717) ;  /* 0xfffffffc00bc9947 */ /* 0x000fea000383ffff */
[----:B------:R-:W-:Y:S05]  /*3be0*/  BSYNC.RECONVERGENT B1 ;  /* 0x0000000000017941 */ /* 0x000fea0003800200 */
.L_x_716:
[----:B------:R-:W-:Y:S02]  /*3bf0*/  IMAD.MOV.U32 R24, RZ, RZ, RZ ;  /* 0x000000ffff187224 */ /* 0x000fe400078e00ff */
[----:B------:R-:W-:Y:S02]  /*3c00*/  IMAD.MOV.U32 R28, RZ, RZ, RZ ;  /* 0x000000ffff1c7224 */ /* 0x000fe400078e00ff */
[----:B0-----:R-:W-:-:S07]  /*3c10*/  IMAD.MOV.U32 R14, RZ, RZ, R0 ;  /* 0x000000ffff0e7224 */ /* 0x001fce00078e0000 */
.L_x_718:
        /* <DEDUP_REMOVED lines=11> */
.L_x_715:
[----:B------:R-:W-:Y:S05]  /*3cd0*/  BSYNC.RECONVERGENT B0 ;  /* 0x0000000000007941 */ /* 0x000fea0003800200 */
.L_x_714:
[----:B------:R-:W0:Y:S01]  /*3ce0*/  SHFL.DOWN PT, R14, R24, 0x10, 0x1f ;  /* 0x0a001f00180e7f89 */ /* 0x000e2200000e0000 */
[----:B------:R-:W-:Y:S01]  /*3cf0*/  BAR.SYNC.DEFER_BLOCKING 0x0 ;  /* 0x0000000000007b1d */ /* 0x000fe20000010000 */
[----:B------:R-:W-:Y:S02]  /*3d00*/  ISETP.NE.AND P3, PT, R5, RZ, PT ;  /* 0x000000ff0500720c */ /* 0x000fe40003f65270 */
[----:B------:R-:W-:-:S03]  /*3d10*/  ISETP.GE.U32.AND P4, PT, R0, UR13, PT ;  /* 0x0000000d00007c0c */ /* 0x000fc6000bf86070 */
[----:B--2---:R-:W2:Y:S01]  /*3d20*/  SHFL.DOWN PT, R15, R28, 0x10, 0x1f ;  /* 0x0a001f001c0f7f89 */ /* 0x004ea200000e0000 */
[----:B0-----:R-:W-:-:S04]  /*3d30*/  IADD3 R23, P1, PT, R14, R24, RZ ;  /* 0x000000180e177210 */ /* 0x001fc80007f3e0ff */
[----:B-1----:R-:W-:Y:S01]  /*3d40*/  IADD3 R21, P2, PT, RZ, R23, RZ ;  /* 0x00000017ff157210 */ /* 0x002fe20007f5e0ff */
[----:B------:R-:W0:Y:S03]  /*3d50*/  SHFL.DOWN PT, R14, R23, 0x8, 0x1f ;  /* 0x09001f00170e7f89 */ /* 0x000e2600000e0000 */
[----:B--2---:R-:W-:-:S05]  /*3d60*/  IADD3.X R22, PT, PT, R15, RZ, R28, P2, P1 ;  /* 0x000000ff0f167210 */ /* 0x004fca00017e241c */
        /* <DEDUP_REMOVED lines=24> */
[----:B------:R-:W-:-:S03]  /*3ef0*/  UMOV UR7, 0xffffffff ;  /* 0xffffffff00077882 */ /* 0x000fc60000000000 */
[----:B------:R-:W-:Y:S05]  /*3f00*/  BRA.DIV UR7, `(.L_x_720) ;  /* 0x0000007607c87947 */ /* 0x000fea000b800000 */
        /* <DEDUP_REMOVED lines=22> */
.L_x_829:
[----:B0-----:R-:W-:-:S04]  /*4070*/  IADD3 R14, P1, P2, RZ, R15, R14 ;  /* 0x0000000fff0e7210 */ /* 0x001fc80007a3e00e */
[----:B--2---:R-:W-:-:S09]  /*4080*/  IADD3.X R15, PT, PT, R24, R25, RZ, P1, P2 ;  /* 0x00000019180f7210 */ /* 0x004fd20000fe44ff */
.L_x_719:
[----:B------:R-:W0:Y:S01]  /*4090*/  S2R R21, SR_CgaCtaId ;  /* 0x0000000000157919 */ /* 0x000e220000008800 */
[----:B------:R-:W-:Y:S01]  /*40a0*/  MOV R20, 0x400 ;  /* 0x0000040000147802 */ /* 0x000fe20000000f00 */
[----:B------:R-:W-:Y:S05]  /*40b0*/  WARPSYNC.ALL ;  /* 0x0000000000007948 */ /* 0x000fea0003800000 */
[----:B------:R-:W-:Y:S02]  /*40c0*/  ISETP.GT.U32.AND P1, PT, R0, 0x153, PT ;  /* 0x000001530000780c */ /* 0x000fe40003f24070 */
[----:B0-----:R-:W-:-:S05]  /*40d0*/  LEA R29, R21, R20, 0x18 ;  /* 0x00000014151d7211 */ /* 0x001fca00078ec0ff */
[----:B-1----:R0:W-:Y:S01]  /*40e0*/  @P0 STS.64 [R29+0x8], R14 ;  /* 0x0000080e1d000388 */ /* 0x0021e20000000a00 */
[----:B------:R-:W-:Y:S06]  /*40f0*/  BAR.SYNC.DEFER_BLOCKING 0x0 ;  /* 0x0000000000007b1d */ /* 0x000fec0000010000 */
[----:B------:R-:W-:Y:S05]  /*4100*/  @P1 BRA.U `(.L_x_721) ;  /* 0x0000000500501947 */ /* 0x000fea0003800000 */
[----:B0-----:R-:W0:Y:S01]  /*4110*/  LDS.64 R14, [R29+0x8] ;  /* 0x000008001d0e7984 */ /* 0x001e220000000a00 */
[----:B------:R-:W1:Y:S01]  /*4120*/  LDCU.64 UR14, c[0x0][0x380] ;  /* 0x00007000ff0e77ac */ /* 0x000e620008000a00 */
[----:B------:R-:W-:Y:S01]  /*4130*/  BSSY.RECONVERGENT B0, `(.L_x_721) ;  /* 0x0000051000007945 */ /* 0x000fe20003800200 */
        /* <DEDUP_REMOVED lines=25> */
[----:B-1----:R-:W-:Y:S06]  /*42d0*/  @P1 BRA `(.L_x_722) ;  /* 0x0000000000d81947 */ /* 0x002fec0003800000 */
[----:B------:R-:W-:-:S07]  /*42e0*/  IMAD.MOV.U32 R28, RZ, RZ, R0 ;  /* 0x000000ffff1c7224 */ /* 0x000fce00078e0000 */
.L_x_726:
[----:B0-----:R-:W-:-:S04]  /*42f0*/  IMAD.U32 R15, RZ, RZ, UR5 ;  /* 0x00000005ff0f7e24 */ /* 0x001fc8000f8e00ff */
[----:B------:R-:W-:-:S05]  /*4300*/  IMAD R14, R15, 0x2a8, R28 ;  /* 0x000002a80f0e7824 */ /* 0x000fca00078e021c */
[----:B------:R-:W-:-:S05]  /*4310*/  IADD3 R14, P0, PT, R14, UR14, RZ ;  /* 0x0000000e0e0e7c10 */ /* 0x000fca000ff1e0ff */
[----:B------:R-:W-:-:S05]  /*4320*/  IMAD.X R15, RZ, RZ, UR15, P0 ;  /* 0x0000000fff0f7e24 */ /* 0x000fca00080e06ff */
        /* <DEDUP_REMOVED lines=35> */
.L_x_724:
[----:B------:R-:W-:Y:S01]  /*4560*/  IMAD.MOV.U32 R23, RZ, RZ, R15 ;  /* 0x000000ffff177224 */ /* 0x000fe200078e000f */
[----:B------:R-:W-:Y:S01]  /*4570*/  MOV R15, 0x45a0 ;  /* 0x000045a0000f7802 */ /* 0x000fe20000000f00 */
[----:B------:R-:W-:-:S07]  /*4580*/  IMAD.MOV.U32 R24, RZ, RZ, R14 ;  /* 0x000000ffff187224 */ /* 0x000fce00078e000e */
[----:B-----5:R-:W-:Y:S05]  /*4590*/  CALL.REL.NOINC `($__internal_3_$__cuda_sm20_div_s64) ;  /* 0x0000007c00547944 */ /* 0x020fea0003c00000 */
.L_x_725:
[----:B------:R-:W-:Y:S05]  /*45a0*/  BSYNC.RECONVERGENT B1 ;  /* 0x0000000000017941 */ /* 0x000fea0003800200 */
.L_x_723:
        /* <DEDUP_REMOVED lines=9> */
.L_x_722:
[----:B------:R-:W-:Y:S05]  /*4640*/  BSYNC.RECONVERGENT B0 ;  /* 0x0000000000007941 */ /* 0x000fea0003800200 */
.L_x_721:
[----:B------:R-:W-:Y:S06]  /*4650*/  BAR.SYNC.DEFER_BLOCKING 0x0 ;  /* 0x0000000000007b1d */ /* 0x000fec0000010000 */
[----:B------:R-:W-:Y:S04]  /*4660*/  BSSY.RECONVERGENT B0, `(.L_x_727) ;  /* 0x0000215000007945 */ /* 0x000fe80003800200 */
[----:B------:R-:W-:Y:S05]  /*4670*/  @P1 BRA `(.L_x_728) ;  /* 0x00000020004c1947 */ /* 0x000fea0003800000 */
[----:B0-----:R-:W-:Y:S02]  /*4680*/  IMAD.U32 R15, RZ, RZ, UR5 ;  /* 0x00000005ff0f7e24 */ /* 0x001fe4000f8e00ff */
[----:B------:R-:W-:Y:S02]  /*4690*/  IMAD.MOV.U32 R14, RZ, RZ, R0 ;  /* 0x000000ffff0e7224 */ /* 0x000fe400078e0000 */
[----:B------:R-:W-:-:S07]  /*46a0*/  IMAD.WIDE.U32 R32, R15, 0xe19d8, R32 ;  /* 0x000e19d80f207825 */ /* 0x000fce00078e0020 */
.L_x_733:
[----:B------:R-:W-:-:S05]  /*46b0*/  IADD3 R20, P0, PT, R32, R14, RZ ;  /* 0x0000000e20147210 */ /* 0x000fca0007f1e0ff */
[----:B------:R-:W-:-:S05]  /*46c0*/  IMAD.X R21, RZ, RZ, R33, P0 ;  /* 0x000000ffff157224 */ /* 0x000fca00000e0621 */
[----:B------:R-:W2:Y:S04]  /*46d0*/  LDG.E.U8.CONSTANT R22, desc[UR10][R20.64+0x1da790] ;  /* 0x1da7900a14167981 */ /* 0x000ea8000c1e9100 */
[----:B------:R-:W2:Y:S04]  /*46e0*/  LDG.E.U8.CONSTANT R25, desc[UR10][R20.64+0x1da240] ;  /* 0x1da2400a14197981 */ /* 0x000ea8000c1e9100 */
[----:B------:R-:W3:Y:S04]  /*46f0*/  LDG.E.U8.CONSTANT R26, desc[UR10][R20.64+0x1d9cf0] ;  /* 0x1d9cf00a141a7981 */ /* 0x000ee8000c1e9100 */
[----:B------:R-:W3:Y:S01]  /*4700*/  LDG.E.U8.CONSTANT R27, desc[UR10][R20.64+0x1d97a0] ;  /* 0x1d97a00a141b7981 */ /* 0x000ee2000c1e9100 */
[----:B------:R-:W-:Y:S01]  /*4710*/  MOV R24, 0x400 ;  /* 0x0000040000187802 */ /* 0x000fe20000000f00 */
[----:B------:R-:W0:Y:S03]  /*4720*/  S2R R15, SR_CgaCtaId ;  /* 0x00000000000f7919 */ /* 0x000e260000008800 */
[----:B0-----:R-:W-:-:S05]  /*4730*/  LEA R23, R15, R24, 0x18 ;  /* 0x000000180f177211 */ /* 0x001fca00078ec0ff */
[----:B------:R-:W0:Y:S01]  /*4740*/  LDS R29, [R23+0x110] ;  /* 0x00011000171d7984 */ /* 0x000e220000000800 */
[----:B--2---:R-:W-:Y:S01]  /*4750*/  PRMT R22, R25, 0x3340, R22 ;  /* 0x0000334019167816 */ /* 0x004fe20000000016 */
[----:B------:R-:W-:Y:S01]  /*4760*/  IMAD.MOV.U32 R25, RZ, RZ, 0x4 ;  /* 0x00000004ff197424 */ /* 0x000fe200078e00ff */
[----:B---3--:R-:W-:-:S04]  /*4770*/  PRMT R27, R27, 0x3340, R26 ;  /* 0x000033401b1b7816 */ /* 0x008fc8000000001a */
[----:B------:R-:W-:-:S05]  /*4780*/  PRMT R22, R27, 0x5410, R22 ;  /* 0x000054101b167816 */ /* 0x000fca0000000016 */
[----:B0-----:R-:W-:-:S05]  /*4790*/  IDP.4A.S8.S8 R30, R22, R29, RZ ;  /* 0x0000001d161e7226 */ /* 0x001fca00000006ff */
[----:B------:R-:W-:-:S07]  /*47a0*/  SHF.R.S32.HI R31, RZ, 0x1f, R30 ;  /* 0x0000001fff1f7819 */ /* 0x000fce000001141e */
.L_x_729:
[----:B------:R-:W-:-:S05]  /*47b0*/  IMAD R26, R25, 0x550, R14 ;  /* 0x00000550191a7824 */ /* 0x000fca00078e020e */
[----:B------:R-:W-:-:S05]  /*47c0*/  IADD3 R28, P0, PT, R32, R26, RZ ;  /* 0x0000001a201c7210 */ /* 0x000fca0007f1e0ff */
[----:B------:R-:W-:-:S05]  /*47d0*/  IMAD.X R29, RZ, RZ, R33, P0 ;  /* 0x000000ffff1d7224 */ /* 0x000fca00000e0621 */
[----:B------:R-:W2:Y:S04]  /*47e0*/  LDG.E.U8.CONSTANT R34, desc[UR10][R28.64+0x1da790] ;  /* 0x1da7900a1c227981 */ /* 0x000ea8000c1e9100 */
[----:B------:R-:W2:Y:S01]  /*47f0*/  LDG.E.U8.CONSTANT R27, desc[UR10][R28.64+0x1da240] ;  /* 0x1da2400a1c1b7981 */ /* 0x000ea2000c1e9100 */
[----:B------:R-:W-:-:S03]  /*4800*/  VIADD R21, R26, 0x1540 ;  /* 0x000015401a157836 */ /* 0x000fc60000000000 */
[----:B------:R-:W3:Y:S02]  /*4810*/  LDG.E.U8.CONSTANT R22, desc[UR10][R28.64+0x1d9cf0] ;  /* 0x1d9cf00a1c167981 */ /* 0x000ee4000c1e9100 */
[----:B------:R-:W-:Y:S02]  /*4820*/  IADD3 R20, P0, PT, R32, R21, RZ ;  /* 0x0000001520147210 */ /* 0x000fe40007f1e0ff */
[----:B------:R-:W3:Y:S03]  /*4830*/  LDG.E.U8.CONSTANT R29, desc[UR10][R28.64+0x1d97a0] ;  /* 0x1d97a00a1c1d7981 */ /* 0x000ee6000c1e9100 */
[----:B------:R-:W-:-:S05]  /*4840*/  IMAD.X R21, RZ, RZ, R33, P0 ;  /* 0x000000ffff157224 */ /* 0x000fca00000e0621 */
[----:B------:R-:W4:Y:S04]  /*4850*/  LDG.E.U8.CONSTANT R36, desc[UR10][R20.64+0x1da240] ;  /* 0x1da2400a14247981 */ /* 0x000f28000c1e9100 */
[----:B------:R-:W4:Y:S04]  /*4860*/  LDG.E.U8.CONSTANT R35, desc[UR10][R20.64+0x1d9cf0] ;  /* 0x1d9cf00a14237981 */ /* 0x000f28000c1e9100 */
[----:B------:R-:W4:Y:S01]  /*4870*/  LDG.E.U8.CONSTANT R37, desc[UR10][R20.64+0x1d97a0] ;  /* 0x1d97a00a14257981 */ /* 0x000f22000c1e9100 */
[----:B--2---:R-:W-:-:S03]  /*4880*/  PRMT R34, R27, 0x3340, R34 ;  /* 0x000033401b227816 */ /* 0x004fc60000000022 */
[----:B------:R0:W2:Y:S01]  /*4890*/  LDG.E.U8.CONSTANT R27, desc[UR10][R20.64+0x1da790] ;  /* 0x1da7900a141b7981 */ /* 0x0000a2000c1e9100 */
[----:B---3--:R-:W-:Y:S01]  /*48a0*/  PRMT R29, R29, 0x3340, R22 ;  /* 0x000033401d1d7816 */ /* 0x008fe20000000016 */
[----:B------:R-:W-:-:S05]  /*48b0*/  VIADD R22, R24, 0x110 ;  /* 0x0000011018167836 */ /* 0x000fca0000000000 */
[----:B------:R-:W-:Y:S02]  /*48c0*/  LEA R22, R15, R22, 0x18 ;  /* 0x000000160f167211 */ /* 0x000fe400078ec0ff */
[----:B----4-:R-:W-:Y:S01]  /*48d0*/  PRMT R37, R37, 0x3340, R35 ;  /* 0x0000334025257816 */ /* 0x010fe20000000023 */
[----:B0-----:R-:W-:Y:S01]  /*48e0*/  VIADD R21, R26, 0x2a80 ;  /* 0x00002a801a157836 */ /* 0x001fe20000000000 */
[----:B------:R-:W-:-:S04]  /*48f0*/  PRMT R34, R29, 0x5410, R34 ;  /* 0x000054101d227816 */ /* 0x000fc80000000022 */
[----:B------:R-:W-:-:S05]  /*4900*/  IADD3 R20, P0, PT, R32, R21, RZ ;  /* 0x0000001520147210 */ /* 0x000fca0007f1e0ff */
[----:B------:R-:W-:-:S05]  /*4910*/  IMAD.X R21, RZ, RZ, R33, P0 ;  /* 0x000000ffff157224 */ /* 0x000fca00000e0621 */
[----:B------:R-:W3:Y:S01]  /*4920*/  LDG.E.U8.CONSTANT R29, desc[UR10][R20.64+0x1da790] ;  /* 0x1da7900a141d7981 */ /* 0x000ee2000c1e9100 */
[----:B--2---:R-:W-:Y:S01]  /*4930*/  PRMT R36, R36, 0x3340, R27 ;  /* 0x0000334024247816 */ /* 0x004fe2000000001b */
[----:B------:R-:W-:-:S05]  /*4940*/  IMAD.IADD R27, R22, 0x1, R25 ;  /* 0x00000001161b7824 */ /* 0x000fca00078e0219 */
[----:B------:R-:W0:Y:S04]  /*4950*/  LDS R35, [R27] ;  /* 0x000000001b237984 */ /* 0x000e280000000800 */
[----:B------:R-:W1:Y:S01]  /*4960*/  LDS R28, [R27+0x4] ;  /* 0x000004001b1c7984 */ /* 0x000e620000000800 */
[----:B------:R-:W-:Y:S01]  /*4970*/  PRMT R37, R37, 0x5410, R36 ;  /* 0x0000541025257816 */ /* 0x000fe20000000024 */
[----:B0-----:R-:W-:Y:S02]  /*4980*/  IDP.4A.S8.S8 R35, R34, R35, RZ ;  /* 0x0000002322237226 */ /* 0x001fe400000006ff */
[----:B------:R-:W3:Y:S02]  /*4990*/  LDG.E.U8.CONSTANT R34, desc[UR10][R20.64+0x1da240] ;  /* 0x1da2400a14227981 */ /* 0x000ee4000c1e9100 */
[----:B-1----:R-:W-:Y:S01]  /*49a0*/  IDP.4A.S8.S8 R28, R37, R28, RZ ;  /* 0x0000001c251c7226 */ /* 0x002fe200000006ff */
[----:B------:R-:W-:-:S04]  /*49b0*/  SHF.R.S32.HI R36, RZ, 0x1f, R35 ;  /* 0x0000001fff247819 */ /* 0x000fc80000011423 */
[----:B------:R-:W-:Y:S02]  /*49c0*/  IADD3 R30, P0, P2, R28, R35, R30 ;  /* 0x000000231c1e7210 */ /* 0x000fe40007a1e01e */
[----:B------:R-:W-:Y:S01]  /*49d0*/  SHF.R.S32.HI R28, RZ, 0x1f, R28 ;  /* 0x0000001fff1c7819 */ /* 0x000fe2000001141c */
[----:B------:R-:W2:Y:S03]  /*49e0*/  LDG.E.U8.CONSTANT R35, desc[UR10][R20.64+0x1d97a0] ;  /* 0x1d97a00a14237981 */ /* 0x000ea6000c1e9100 */
[----:B------:R-:W-:Y:S02]  /*49f0*/  IADD3.X R31, PT, PT, R28, R36, R31, P0, P2 ;  /* 0x000000241c1f7210 */ /* 0x000fe400007e441f */
[----:B------:R0:W2:Y:S01]  /*4a00*/  LDG.E.U8.CONSTANT R28, desc[UR10][R20.64+0x1d9cf0] ;  /* 0x1d9cf00a141c7981 */ /* 0x0000a2000c1e9100 */
[----:B------:R-:W-:-:S05]  /*4a10*/  VIADD R37, R26, 0x3fc0 ;  /* 0x00003fc01a257836 */ /* 0x000fca0000000000 */
[----:B0-----:R-:W-:-:S05]  /*4a20*/  IADD3 R20, P0, PT, R32, R37, RZ ;  /* 0x0000002520147210 */ /* 0x001fca0007f1e0ff */
[----:B------:R-:W-:-:S05]  /*4a30*/  IMAD.X R21, RZ, RZ, R33, P0 ;  /* 0x000000ffff157224 */ /* 0x000fca00000e0621 */
[----:B------:R-:W4:Y:S04]  /*4a40*/  LDG.E.U8.CONSTANT R37, desc[UR10][R20.64+0x1d97a0] ;  /* 0x1d97a00a14257981 */ /* 0x000f28000c1e9100 */
[----:B------:R-:W4:Y:S01]  /*4a50*/  LDG.E.U8.CONSTANT R36, desc[UR10][R20.64+0x1da240] ;  /* 0x1da2400a14247981 */ /* 0x000f22000c1e9100 */
[----:B---3--:R-:W-:-:S03]  /*4a60*/  PRMT R29, R34, 0x3340, R29 ;  /* 0x00003340221d7816 */ /* 0x008fc6000000001d */
[----:B------:R-:W4:Y:S01]  /*4a70*/  LDG.E.U8.CONSTANT R34, desc[UR10][R20.64+0x1d9cf0] ;  /* 0x1d9cf00a14227981 */ /* 0x000f22000c1e9100 */
[----:B--2---:R-:W-:-:S03]  /*4a80*/  PRMT R28, R35, 0x3340, R28 ;  /* 0x00003340231c7816 */ /* 0x004fc6000000001c */
[----:B------:R0:W2:Y:S01]  /*4a90*/  LDG.E.U8.CONSTANT R35, desc[UR10][R20.64+0x1da790] ;  /* 0x1da7900a14237981 */ /* 0x0000a2000c1e9100 */
[----:B------:R-:W-:-:S03]  /*4aa0*/  PRMT R28, R28, 0x5410, R29 ;  /* 0x000054101c1c7816 */ /* 0x000fc6000000001d */
[----:B------:R-:W1:Y:S01]  /*4ab0*/  LDS R29, [R27+0x8] ;  /* 0x000008001b1d7984 */ /* 0x000e620000000800 */
[----:B----4-:R-:W-:Y:S01]  /*4ac0*/  PRMT R34, R37, 0x3340, R34 ;  /* 0x0000334025227816 */ /* 0x010fe20000000022 */
[----:B------:R-:W-:-:S05]  /*4ad0*/  VIADD R37, R26, 0x5500 ;  /* 0x000055001a257836 */ /* 0x000fca0000000000 */
[----:B0-----:R-:W-:Y:S02]  /*4ae0*/  IADD3 R20, P0, PT, R32, R37, RZ ;  /* 0x0000002520147210 */ /* 0x001fe40007f1e0ff */
[----:B------:R-:W0:Y:S03]  /*4af0*/  LDS R37, [R27+0xc] ;  /* 0x00000c001b257984 */ /* 0x000e260000000800 */
[----:B------:R-:W-:Y:S01]  /*4b00*/  IMAD.X R21, RZ, RZ, R33, P0 ;  /* 0x000000ffff157224 */ /* 0x000fe200000e0621 */
[----:B--2---:R-:W-:-:S04]  /*4b10*/  PRMT R35, R36, 0x3340, R35 ;  /* 0x0000334024237816 */ /* 0x004fc80000000023 */
[----:B------:R-:W-:Y:S01]  /*4b20*/  PRMT R34, R34, 0x5410, R35 ;  /* 0x0000541022227816 */ /* 0x000fe20000000023 */
[----:B-1----:R-:W-:Y:S02]  /*4b30*/  IDP.4A.S8.S8 R35, R28, R29, RZ ;  /* 0x0000001d1c237226 */ /* 0x002fe400000006ff */
[----:B------:R-:W2:Y:S04]  /*4b40*/  LDG.E.U8.CONSTANT R29, desc[UR10][R20.64+0x1da790] ;  /* 0x1da7900a141d7981 */ /* 0x000ea8000c1e9100 */
[----:B------:R-:W2:Y:S01]  /*4b50*/  LDG.E.U8.CONSTANT R28, desc[UR10][R20.64+0x1da240] ;  /* 0x1da2400a141c7981 */ /* 0x000ea2000c1e9100 */
[----:B------:R-:W-:Y:S01]  /*4b60*/  SHF.R.S32.HI R36, RZ, 0x1f, R35 ;  /* 0x0000001fff247819 */ /* 0x000fe20000011423 */
[----:B0-----:R-:W-:-:S05]  /*4b70*/  IDP.4A.S8.S8 R34, R34, R37, RZ ;  /* 0x0000002522227226 */ /* 0x001fca00000006ff */
[----:B------:R-:W-:Y:S02]  /*4b80*/  IADD3 R30, P0, P2, R34, R35, R30 ;  /* 0x00000023221e7210 */ /* 0x000fe40007a1e01e */
[----:B------:R-:W-:Y:S01]  /*4b90*/  SHF.R.S32.HI R34, RZ, 0x1f, R34 ;  /* 0x0000001fff227819 */ /* 0x000fe20000011422 */
[----:B------:R-:W3:Y:S03]  /*4ba0*/  LDG.E.U8.CONSTANT R35, desc[UR10][R20.64+0x1d97a0] ;  /* 0x1d97a00a14237981 */ /* 0x000ee6000c1e9100 */
[----:B------:R-:W-:Y:S02]  /*4bb0*/  IADD3.X R31, PT, PT, R34, R36, R31, P0, P2 ;  /* 0x00000024221f7210 */ /* 0x000fe400007e441f */
[----:B------:R0:W3:Y:S01]  /*4bc0*/  LDG.E.U8.CONSTANT R34, desc[UR10][R20.64+0x1d9cf0] ;  /* 0x1d9cf00a14227981 */ /* 0x0000e2000c1e9100 */
[----:B------:R-:W-:-:S05]  /*4bd0*/  VIADD R37, R26, 0x6a40 ;  /* 0x00006a401a257836 */ /* 0x000fca0000000000 */
[----:B0-----:R-:W-:-:S05]  /*4be0*/  IADD3 R20, P0, PT, R32, R37, RZ ;  /* 0x0000002520147210 */ /* 0x001fca0007f1e0ff */
[----:B------:R-:W-:-:S05]  /*4bf0*/  IMAD.X R21, RZ, RZ, R33, P0 ;  /* 0x000000ffff157224 */ /* 0x000fca00000e0621 */
[----:B------:R-:W4:Y:S01]  /*4c00*/  LDG.E.U8.CONSTANT R37, desc[UR10][R20.64+0x1d97a0] ;  /* 0x1d97a00a14257981 */ /* 0x000f22000c1e9100 */
[----:B--2---:R-:W-:-:S03]  /*4c10*/  PRMT R36, R28, 0x3340, R29 ;  /* 0x000033401c247816 */ /* 0x004fc6000000001d */
[----:B------:R-:W2:Y:S04]  /*4c20*/  LDG.E.U8.CONSTANT R28, desc[UR10][R20.64+0x1da790] ;  /* 0x1da7900a141c7981 */ /* 0x000ea8000c1e9100 */
[----:B------:R-:W2:Y:S01]  /*4c30*/  LDG.E.U8.CONSTANT R29, desc[UR10][R20.64+0x1da240] ;  /* 0x1da2400a141d7981 */ /* 0x000ea2000c1e9100 */
[----:B---3--:R-:W-:-:S03]  /*4c40*/  PRMT R35, R35, 0x3340, R34 ;  /* 0x0000334023237816 */ /* 0x008fc60000000022 */
[----:B------:R0:W4:Y:S01]  /*4c50*/  LDG.E.U8.CONSTANT R34, desc[UR10][R20.64+0x1d9cf0] ;  /* 0x1d9cf00a14227981 */ /* 0x000122000c1e9100 */
[----:B------:R-:W-:-:S05]  /*4c60*/  VIADD R26, R26, 0x7f80 ;  /* 0x00007f801a1a7836 */ /* 0x000fca0000000000 */
[----:B0-----:R-:W-:-:S05]  /*4c70*/  IADD3 R20, P0, PT, R32, R26, RZ ;  /* 0x0000001a20147210 */ /* 0x001fca0007f1e0ff */
[----:B------:R-:W-:-:S05]  /*4c80*/  IMAD.X R21, RZ, RZ, R33, P0 ;  /* 0x000000ffff157224 */ /* 0x000fca00000e0621 */
[----:B------:R-:W3:Y:S01]  /*4c90*/  LDG.E.U8.CONSTANT R26, desc[UR10][R20.64+0x1da240] ;  /* 0x1da2400a141a7981 */ /* 0x000ee2000c1e9100 */
[----:B--2---:R-:W-:-:S03]  /*4ca0*/  PRMT R28, R29, 0x3340, R28 ;  /* 0x000033401d1c7816 */ /* 0x004fc6000000001c */
[----:B------:R-:W3:Y:S01]  /*4cb0*/  LDG.E.U8.CONSTANT R29, desc[UR10][R20.64+0x1da790] ;  /* 0x1da7900a141d7981 */ /* 0x000ee2000c1e9100 */
[----:B----4-:R-:W-:-:S04]  /*4cc0*/  PRMT R37, R37, 0x3340, R34 ;  /* 0x0000334025257816 */ /* 0x010fc80000000022 */
[----:B------:R-:W-:Y:S02]  /*4cd0*/  PRMT R34, R37, 0x5410, R28 ;  /* 0x0000541025227816 */ /* 0x000fe4000000001c */
[----:B------:R-:W2:Y:S04]  /*4ce0*/  LDG.E.U8.CONSTANT R28, desc[UR10][R20.64+0x1d9cf0] ;  /* 0x1d9cf00a141c7981 */ /* 0x000ea8000c1e9100 */
[----:B------:R0:W2:Y:S01]  /*4cf0*/  LDG.E.U8.CONSTANT R37, desc[UR10][R20.64+0x1d97a0] ;  /* 0x1d97a00a14257981 */ /* 0x0000a2000c1e9100 */
[----:B------:R-:W-:-:S03]  /*4d00*/  PRMT R35, R35, 0x5410, R36 ;  /* 0x0000541023237816 */ /* 0x000fc60000000024 */
[----:B------:R-:W1:Y:S01]  /*4d10*/  LDS R36, [R27+0x10] ;  /* 0x000010001b247984 */ /* 0x000e620000000800 */
[----:B------:R-:W-:Y:S02]  /*4d20*/  VIADD R25, R25, 0x1c ;  /* 0x0000001c19197836 */ /* 0x000fe40000000000 */
[----:B-1----:R-:W-:Y:S02]  /*4d30*/  IDP.4A.S8.S8 R35, R35, R36, RZ ;  /* 0x0000002423237226 */ /* 0x002fe400000006ff */
[----:B------:R-:W1:Y:S01]  /*4d40*/  LDS R36, [R27+0x14] ;  /* 0x000014001b247984 */ /* 0x000e620000000800 */
[----:B------:R-:W-:Y:S02]  /*4d50*/  ISETP.NE.AND P0, PT, R25, 0x154, PT ;  /* 0x000001541900780c */ /* 0x000fe40003f05270 */
[----:B0-----:R-:W-:Y:S01]  /*4d60*/  SHF.R.S32.HI R20, RZ, 0x1f, R35 ;  /* 0x0000001fff147819 */ /* 0x001fe20000011423 */
[----:B-1----:R-:W-:-:S05]  /*4d70*/  IDP.4A.S8.S8 R34, R34, R36, RZ ;  /* 0x0000002422227226 */ /* 0x002fca00000006ff */
[----:B------:R-:W-:Y:S02]  /*4d80*/  IADD3 R21, P2, P3, R34, R35, R30 ;  /* 0x0000002322157210 */ /* 0x000fe40007b5e01e */
[----:B------:R-:W-:-:S04]  /*4d90*/  SHF.R.S32.HI R34, RZ, 0x1f, R34 ;  /* 0x0000001fff227819 */ /* 0x000fc80000011422 */
[----:B------:R-:W-:Y:S02]  /*4da0*/  IADD3.X R31, PT, PT, R34, R20, R31, P2, P3 ;  /* 0x00000014221f7210 */ /* 0x000fe400017e641f */
[----:B---3--:R-:W-:Y:S02]  /*4db0*/  PRMT R26, R26, 0x3340, R29 ;  /* 0x000033401a1a7816 */ /* 0x008fe4000000001d */
[----:B------:R-:W0:Y:S01]  /*4dc0*/  LDS R29, [R27+0x18] ;  /* 0x000018001b1d7984 */ /* 0x000e220000000800 */
[----:B--2---:R-:W-:-:S04]  /*4dd0*/  PRMT R37, R37, 0x3340, R28 ;  /* 0x0000334025257816 */ /* 0x004fc8000000001c */
[----:B------:R-:W-:-:S05]  /*4de0*/  PRMT R26, R37, 0x5410, R26 ;  /* 0x00005410251a7816 */ /* 0x000fca000000001a */
[----:B0-----:R-:W-:-:S05]  /*4df0*/  IDP.4A.S8.S8 R26, R26, R29, RZ ;  /* 0x0000001d1a1a7226 */ /* 0x001fca00000006ff */
[----:B------:R-:W-:-:S04]  /*4e00*/  IADD3 R30, P4, PT, R26, R21, RZ ;  /* 0x000000151a1e7210 */ /* 0x000fc80007f9e0ff */
[----:B------:R-:W-:Y:S01]  /*4e10*/  LEA.HI.X.SX32 R31, R26, R31, 0x1, P4 ;  /* 0x0000001f1a1f7211 */ /* 0x000fe200020f0eff */
[----:B------:R-:W-:Y:S08]  /*4e20*/  @P0 BRA `(.L_x_729) ;  /* 0xfffffff800600947 */ /* 0x000ff0000383ffff */
[----:B------:R-:W-:-:S05]  /*4e30*/  IADD3 R20, P0, PT, R32, R14, RZ ;  /* 0x0000000e20147210 */ /* 0x000fca0007f1e0ff */
[----:B------:R-:W-:-:S05]  /*4e40*/  IMAD.X R21, RZ, RZ, R33, P0 ;  /* 0x000000ffff157224 */ /* 0x000fca00000e0621 */
[----:B------:R-:W2:Y:S04]  /*4e50*/  LDG.E.U8.CONSTANT R26, desc[UR10][R20.64+0x1da8e4] ;  /* 0x1da8e40a141a7981 */ /* 0x000ea8000c1e9100 */
[----:B------:R-:W2:Y:S04]  /*4e60*/  LDG.E.U8.CONSTANT R25, desc[UR10][R20.64+0x1da394] ;  /* 0x1da3940a14197981 */ /* 0x000ea8000c1e9100 */
[----:B------:R-:W3:Y:S04]  /*4e70*/  LDG.E.U8.CONSTANT R24, desc[UR10][R20.64+0x1d9e44] ;  /* 0x1d9e440a14187981 */ /* 0x000ee8000c1e9100 */
[----:B------:R0:W3:Y:S01]  /*4e80*/  LDG.E.U8.CONSTANT R27, desc[UR10][R20.64+0x1d98f4] ;  /* 0x1d98f40a141b7981 */ /* 0x0000e2000c1e9100 */
[----:B------:R-:W1:Y:S01]  /*4e90*/  I2F.U32.RP R29, UR12 ;  /* 0x0000000c001d7d06 */ /* 0x000e620008209000 */
[----:B------:R-:W-:-:S02]  /*4ea0*/  SHF.R.S64 R30, R30, 0x8, R31 ;  /* 0x000000081e1e7819 */ /* 0x000fc4000000101f */
[----:B------:R-:W-:Y:S02]  /*4eb0*/  ISETP.NE.U32.AND P2, PT, RZ, UR12, PT ;  /* 0x0000000cff007c0c */ /* 0x000fe4000bf45070 */
[----:B------:R-:W-:Y:S01]  /*4ec0*/  ISETP.GT.U32.AND P0, PT, R30, -0x7f, PT ;  /* 0xffffff811e00780c */ /* 0x000fe20003f04070 */
[----:B0-----:R-:W-:Y:S02]  /*4ed0*/  IMAD.MOV.U32 R20, RZ, RZ, RZ ;  /* 0x000000ffff147224 */ /* 0x001fe400078e00ff */
[----:B-1----:R-:W0:Y:S02]  /*4ee0*/  MUFU.RCP R29, R29 ;  /* 0x0000001d001d7308 */ /* 0x002e240000001000 */
[----:B0-----:R-:W-:-:S06]  /*4ef0*/  VIADD R34, R29, 0xffffffe ;  /* 0x0ffffffe1d227836 */ /* 0x001fcc0000000000 */
[----:B------:R-:W0:Y:S02]  /*4f00*/  F2I.FTZ.U32.TRUNC.NTZ R21, R34 ;  /* 0x0000002200157305 */ /* 0x000e24000021f000 */
[----:B0-----:R-:W-:-:S04]  /*4f10*/  IMAD.MOV R15, RZ, RZ, -R21 ;  /* 0x000000ffff0f7224 */ /* 0x001fc800078e0a15 */
[----:B------:R-:W-:-:S04]  /*4f20*/  IMAD R15, R15, UR12, RZ ;  /* 0x0000000c0f0f7c24 */ /* 0x000fc8000f8e02ff */
[----:B------:R-:W-:-:S04]  /*4f30*/  IMAD.HI.U32 R28, R21, R15, R20 ;  /* 0x0000000f151c7227 */ /* 0x000fc800078e0014 */
[----:B------:R-:W-:-:S04]  /*4f40*/  IMAD.IADD R15, R14, 0x1, -R0 ;  /* 0x000000010e0f7824 */ /* 0x000fc800078e0a00 */
[----:B------:R-:W-:-:S04]  /*4f50*/  IMAD.HI.U32 R28, R28, R15, RZ ;  /* 0x0000000f1c1c7227 */ /* 0x000fc800078e00ff */
[----:B------:R-:W-:-:S04]  /*4f60*/  IMAD.MOV R20, RZ, RZ, -R28 ;  /* 0x000000ffff147224 */ /* 0x000fc800078e0a1c */
[----:B------:R-:W-:Y:S02]  /*4f70*/  IMAD R15, R20, UR12, R15 ;  /* 0x0000000c140f7c24 */ /* 0x000fe4000f8e020f */
[----:B------:R-:W0:Y:S03]  /*4f80*/  LDS R20, [R23+0x110] ;  /* 0x0001100017147984 */ /* 0x000e260000000800 */
[----:B------:R-:W-:-:S13]  /*4f90*/  ISETP.GE.U32.AND P3, PT, R15, UR12, PT ;  /* 0x0000000c0f007c0c */ /* 0x000fda000bf66070 */
[----:B------:R-:W-:Y:S02]  /*4fa0*/  @P3 VIADD R15, R15, -UR12 ;  /* 0x8000000c0f0f3c36 */ /* 0x000fe40008000000 */
[----:B------:R-:W-:-:S03]  /*4fb0*/  @P3 VIADD R28, R28, 0x1 ;  /* 0x000000011c1c3836 */ /* 0x000fc60000000000 */
[----:B------:R-:W-:Y:S02]  /*4fc0*/  ISETP.GE.U32.AND P4, PT, R15, UR12, PT ;  /* 0x0000000c0f007c0c */ /* 0x000fe4000bf86070 */
[----:B------:R-:W-:-:S04]  /*4fd0*/  SHF.R.S32.HI R15, RZ, 0x8, R31 ;  /* 0x00000008ff0f7819 */ /* 0x000fc8000001141f */
[----:B------:R-:W-:-:S04]  /*4fe0*/  ISETP.GT.AND.EX P0, PT, R15, -0x1, PT, P0 ;  /* 0xffffffff0f00780c */ /* 0x000fc80003f04300 */
[----:B------:R-:W-:Y:S02]  /*4ff0*/  SEL R34, R30, 0xffffff81, P0 ;  /* 0xffffff811e227807 */ /* 0x000fe40000000000 */
[----:B------:R-:W-:Y:S01]  /*5000*/  SEL R15, R15, 0xffffffff, P0 ;  /* 0xffffffff0f0f7807 */ /* 0x000fe20000000000 */
[----:B------:R-:W-:Y:S01]  /*5010*/  @P4 VIADD R28, R28, 0x1 ;  /* 0x000000011c1c4836 */ /* 0x000fe20000000000 */
[----:B------:R-:W-:Y:S02]  /*5020*/  ISETP.LT.U32.AND P0, PT, R34, 0x7f, PT ;  /* 0x0000007f2200780c */ /* 0x000fe40003f01070 */
[----:B------:R-:W-:Y:S02]  /*5030*/  @!P2 LOP3.LUT R28, RZ, UR12, RZ, 0x33, !PT ;  /* 0x0000000cff1cac12 */ /* 0x000fe4000f8e33ff */
[----:B------:R-:W-:-:S03]  /*5040*/  ISETP.LT.AND.EX P0, PT, R15, RZ, PT, P0 ;  /* 0x000000ff0f00720c */ /* 0x000fc60003f01300 */
[----:B------:R-:W-:Y:S01]  /*5050*/  IMAD R15, R28, 0x4, R7 ;  /* 0x000000041c0f7824 */ /* 0x000fe200078e0207 */
[----:B------:R-:W-:-:S05]  /*5060*/  SEL R34, R34, 0x7f, P0 ;  /* 0x0000007f22227807 */ /* 0x000fca0000000000 */
[----:B------:R1:W-:Y:S01]  /*5070*/  STL.U8 [R15], R34 ;  /* 0x000000220f007387 */ /* 0x0003e20000100000 */
[----:B--2---:R-:W-:Y:S01]  /*5080*/  PRMT R25, R25, 0x3340, R26 ;  /* 0x0000334019197816 */ /* 0x004fe2000000001a */
[----:B------:R-:W-:Y:S01]  /*5090*/  IMAD.MOV.U32 R26, RZ, RZ, 0x4 ;  /* 0x00000004ff1a7424 */ /* 0x000fe200078e00ff */
[----:B---3--:R-:W-:-:S04]  /*50a0*/  PRMT R24, R27, 0x3340, R24 ;  /* 0x000033401b187816 */ /* 0x008fc80000000018 */
[----:B------:R-:W-:-:S05]  /*50b0*/  PRMT R25, R24, 0x5410, R25 ;  /* 0x0000541018197816 */ /* 0x000fca0000000019 */
[----:B0-----:R-:W-:-:S05]  /*50c0*/  IDP.4A.S8.S8 R31, R25, R20, RZ ;  /* 0x00000014191f7226 */ /* 0x001fca00000006ff */
[----:B-1----:R-:W-:-:S07]  /*50d0*/  SHF.R.S32.HI R30, RZ, 0x1f, R31 ;  /* 0x0000001fff1e7819 */ /* 0x002fce000001141f */
.L_x_730:
        /* <DEDUP_REMOVED lines=11> */
[----:B------:R-:W4:Y:S01]  /*5190*/  LDG.E.U8.CONSTANT R34, desc[UR10][R20.64+0x1da394] ;  /* 0x1da3940a14227981 */ /* 0x000f22000c1e9100 */
[----:B--2---:R-:W-:-:S03]  /*51a0*/  PRMT R35, R36, 0x3340, R35 ;  /* 0x0000334024237816 */ /* 0x004fc60000000023 */
[----:B------:R-:W2:Y:S04]  /*51b0*/  LDG.E.U8.CONSTANT R36, desc[UR10][R20.64+0x1d9e44] ;  /* 0x1d9e440a14247981 */ /* 0x000ea8000c1e9100 */
[----:B------:R0:W2:Y:S01]  /*51c0*/  LDG.E.U8.CONSTANT R21, desc[UR10][R20.64+0x1d98f4] ;  /* 0x1d98f40a14157981 */ /* 0x0000a2000c1e9100 */
[----:B---3--:R-:W-:Y:S01]  /*51d0*/  PRMT R24, R37, 0x3340, R28 ;  /* 0x0000334025187816 */ /* 0x008fe2000000001c */
[----:B------:R-:W-:-:S05]  /*51e0*/  VIADD R37, R27, 0x2a80 ;  /* 0x00002a801b257836 */ /* 0x000fca0000000000 */
[----:B------:R-:W-:Y:S02]  /*51f0*/  IADD3 R28, P0, PT, R32, R37, RZ ;  /* 0x00000025201c7210 */ /* 0x000fe40007f1e0ff */
[----:B----4-:R-:W-:-:S03]  /*5200*/  PRMT R25, R34, 0x3340, R29 ;  /* 0x0000334022197816 */ /* 0x010fc6000000001d */
[----:B------:R-:W-:-:S05]  /*5210*/  IMAD.X R29, RZ, RZ, R33, P0 ;  /* 0x000000ffff1d7224 */ /* 0x000fca00000e0621 */
[----:B------:R-:W3:Y:S04]  /*5220*/  LDG.E.U8.CONSTANT R34, desc[UR10][R28.64+0x1da8e4] ;  /* 0x1da8e40a1c227981 */ /* 0x000ee8000c1e9100 */
[----:B------:R-:W3:Y:S01]  /*5230*/  LDG.E.U8.CONSTANT R37, desc[UR10][R28.64+0x1da394] ;  /* 0x1da3940a1c257981 */ /* 0x000ee2000c1e9100 */
[----:B------:R-:W-:Y:S01]  /*5240*/  PRMT R35, R24, 0x5410, R35 ;  /* 0x0000541018237816 */ /* 0x000fe20000000023 */
[----:B------:R-:W-:-:S05]  /*5250*/  IMAD.IADD R24, R22, 0x1, R26 ;  /* 0x0000000116187824 */ /* 0x000fca00078e021a */
[----:B0-----:R-:W0:Y:S02]  /*5260*/  LDS R20, [R24] ;  /* 0x0000000018147984 */ /* 0x001e240000000800 */
[----:B0-----:R-:W-:Y:S02]  /*5270*/  IDP.4A.S8.S8 R20, R35, R20, RZ ;  /* 0x0000001423147226 */ /* 0x001fe400000006ff */
[----:B------:R-:W4:Y:S01]  /*5280*/  LDG.E.U8.CONSTANT R35, desc[UR10][R28.64+0x1d9e44] ;  /* 0x1d9e440a1c237981 */ /* 0x000f22000c1e9100 */
[----:B--2---:R-:W-:-:S04]  /*5290*/  PRMT R36, R21, 0x3340, R36 ;  /* 0x0000334015247816 */ /* 0x004fc80000000024 */
[----:B------:R-:W-:Y:S02]  /*52a0*/  PRMT R25, R36, 0x5410, R25 ;  /* 0x0000541024197816 */ /* 0x000fe40000000019 */
[----:B------:R-:W0:Y:S03]  /*52b0*/  LDS R36, [R24+0x4] ;  /* 0x0000040018247984 */ /* 0x000e260000000800 */
[----:B0-----:R-:W-:Y:S02]  /*52c0*/  IDP.4A.S8.S8 R21, R25, R36, RZ ;  /* 0x0000002419157226 */ /* 0x001fe400000006ff */
[----:B------:R-:W4:Y:S03]  /*52d0*/  LDG.E.U8.CONSTANT R36, desc[UR10][R28.64+0x1d98f4] ;  /* 0x1d98f40a1c247981 */ /* 0x000f26000c1e9100 */
[----:B------:R-:W-:-:S02]  /*52e0*/  IADD3 R25, P0, P2, R21, R20, R31 ;  /* 0x0000001415197210 */ /* 0x000fc40007a1e01f */
[----:B------:R-:W-:Y:S02]  /*52f0*/  SHF.R.S32.HI R31, RZ, 0x1f, R20 ;  /* 0x0000001fff1f7819 */ /* 0x000fe40000011414 */
[----:B------:R-:W-:-:S04]  /*5300*/  SHF.R.S32.HI R21, RZ, 0x1f, R21 ;  /* 0x0000001fff157819 */ /* 0x000fc80000011415 */
[----:B------:R-:W-:Y:S01]  /*5310*/  IADD3.X R30, PT, PT, R21, R31, R30, P0, P2 ;  /* 0x0000001f151e7210 */ /* 0x000fe200007e441e */
[----:B------:R-:W-:-:S05]  /*5320*/  VIADD R21, R27, 0x3fc0 ;  /* 0x00003fc01b157836 */ /* 0x000fca0000000000 */
[----:B------:R-:W-:-:S05]  /*5330*/  IADD3 R20, P0, PT, R32, R21, RZ ;  /* 0x0000001520147210 */ /* 0x000fca0007f1e0ff */
[----:B------:R-:W-:Y:S01]  /*5340*/  IMAD.X R21, RZ, RZ, R33, P0 ;  /* 0x000000ffff157224 */ /* 0x000fe200000e0621 */
[----:B---3--:R-:W-:-:S04]  /*5350*/  PRMT R37, R37, 0x3340, R34 ;  /* 0x0000334025257816 */ /* 0x008fc80000000022 */
[----:B------:R-:W2:Y:S04]  /*5360*/  LDG.E.U8.CONSTANT R31, desc[UR10][R20.64+0x1da8e4] ;  /* 0x1da8e40a141f7981 */ /* 0x000ea8000c1e9100 */
[----:B------:R-:W2:Y:S04]  /*5370*/  LDG.E.U8.CONSTANT R34, desc[UR10][R20.64+0x1da394] ;  /* 0x1da3940a14227981 */ /* 0x000ea8000c1e9100 */
[----:B------:R-:W3:Y:S01]  /*5380*/  LDG.E.U8.CONSTANT R28, desc[UR10][R20.64+0x1d9e44] ;  /* 0x1d9e440a141c7981 */ /* 0x000ee2000c1e9100 */
[----:B----4-:R-:W-:-:S03]  /*5390*/  PRMT R36, R36, 0x3340, R35 ;  /* 0x0000334024247816 */ /* 0x010fc60000000023 */
[----:B------:R0:W3:Y:S01]  /*53a0*/  LDG.E.U8.CONSTANT R35, desc[UR10][R20.64+0x1d98f4] ;  /* 0x1d98f40a14237981 */ /* 0x0000e2000c1e9100 */
[----:B------:R-:W-:Y:S01]  /*53b0*/  PRMT R29, R36, 0x5410, R37 ;  /* 0x00005410241d7816 */ /* 0x000fe20000000025 */
[----:B------:R-:W-:-:S05]  /*53c0*/  VIADD R37, R27, 0x5500 ;  /* 0x000055001b257836 */ /* 0x000fca0000000000 */
[----:B0-----:R-:W-:-:S05]  /*53d0*/  IADD3 R20, P0, PT, R32, R37, RZ ;  /* 0x0000002520147210 */ /* 0x001fca0007f1e0ff */
[----:B------:R-:W-:-:S05]  /*53e0*/  IMAD.X R21, RZ, RZ, R33, P0 ;  /* 0x000000ffff157224 */ /* 0x000fca00000e0621 */
[----:B------:R-:W4:Y:S01]  /*53f0*/  LDG.E.U8.CONSTANT R36, desc[UR10][R20.64+0x1da394] ;  /* 0x1da3940a14247981 */ /* 0x000f22000c1e9100 */
[----:B--2---:R-:W-:-:S03]  /*5400*/  PRMT R34, R34, 0x3340, R31 ;  /* 0x0000334022227816 */ /* 0x004fc6000000001f */
[----:B------:R-:W4:Y:S01]  /*5410*/  LDG.E.U8.CONSTANT R31, desc[UR10][R20.64+0x1da8e4] ;  /* 0x1da8e40a141f7981 */ /* 0x000f22000c1e9100 */
[----:B------:R-:W-:Y:S01]  /*5420*/  VIADD R37, R27, 0x6a40 ;  /* 0x00006a401b257836 */ /* 0x000fe20000000000 */
[----:B---3--:R-:W-:Y:S02]  /*5430*/  PRMT R35, R35, 0x3340, R28 ;  /* 0x0000334023237816 */ /* 0x008fe4000000001c */
[----:B------:R-:W0:Y:S01]  /*5440*/  LDS R28, [R24+0x8] ;  /* 0x00000800181c7984 */ /* 0x000e220000000800 */
[----:B----4-:R-:W-:-:S03]  /*5450*/  PRMT R31, R36, 0x3340, R31 ;  /* 0x00003340241f7816 */ /* 0x010fc6000000001f */
[----:B------:R-:W2:Y:S01]  /*5460*/  LDG.E.U8.CONSTANT R36, desc[UR10][R20.64+0x1d98f4] ;  /* 0x1d98f40a14247981 */ /* 0x000ea2000c1e9100 */
[----:B0-----:R-:W-:-:S03]  /*5470*/  IDP.4A.S8.S8 R28, R29, R28, RZ ;  /* 0x0000001c1d1c7226 */ /* 0x001fc600000006ff */
[----:B------:R0:W2:Y:S01]  /*5480*/  LDG.E.U8.CONSTANT R29, desc[UR10][R20.64+0x1d9e44] ;  /* 0x1d9e440a141d7981 */ /* 0x0000a2000c1e9100 */
[----:B------:R-:W-:-:S03]  /*5490*/  PRMT R35, R35, 0x5410, R34 ;  /* 0x0000541023237816 */ /* 0x000fc60000000022 */
[----:B------:R-:W1:Y:S01]  /*54a0*/  LDS R34, [R24+0xc] ;  /* 0x00000c0018227984 */ /* 0x000e620000000800 */
[----:B0-----:R-:W-:-:S05]  /*54b0*/  IADD3 R20, P0, PT, R32, R37, RZ ;  /* 0x0000002520147210 */ /* 0x001fca0007f1e0ff */
[----:B------:R-:W-:-:S05]  /*54c0*/  IMAD.X R21, RZ, RZ, R33, P0 ;  /* 0x000000ffff157224 */ /* 0x000fca00000e0621 */
[----:B------:R-:W3:Y:S01]  /*54d0*/  LDG.E.U8.CONSTANT R37, desc[UR10][R20.64+0x1da8e4] ;  /* 0x1da8e40a14257981 */ /* 0x000ee2000c1e9100 */
[----:B-1----:R-:W-:-:S03]  /*54e0*/  IDP.4A.S8.S8 R34, R35, R34, RZ ;  /* 0x0000002223227226 */ /* 0x002fc600000006ff */
[----:B------:R-:W3:Y:S01]  /*54f0*/  LDG.E.U8.CONSTANT R35, desc[UR10][R20.64+0x1da394] ;  /* 0x1da3940a14237981 */ /* 0x000ee2000c1e9100 */
[----:B------:R-:W-:Y:S01]  /*5500*/  VIADD R27, R27, 0x7f80 ;  /* 0x00007f801b1b7836 */ /* 0x000fe20000000000 */
[----:B--2---:R-:W-:Y:S02]  /*5510*/  PRMT R36, R36, 0x3340, R29 ;  /* 0x0000334024247816 */ /* 0x004fe4000000001d */
[----:B------:R-:W2:Y:S02]  /*5520*/  LDG.E.U8.CONSTANT R29, desc[UR10][R20.64+0x1d9e44] ;  /* 0x1d9e440a141d7981 */ /* 0x000ea4000c1e9100 */
[----:B------:R-:W-:Y:S02]  /*5530*/  PRMT R31, R36, 0x5410, R31 ;  /* 0x00005410241f7816 */ /* 0x000fe4000000001f */
[----:B------:R0:W2:Y:S02]  /*5540*/  LDG.E.U8.CONSTANT R36, desc[UR10][R20.64+0x1d98f4] ;  /* 0x1d98f40a14247981 */ /* 0x0000a4000c1e9100 */
[----:B0-----:R-:W-:-:S05]  /*5550*/  IADD3 R20, P0, PT, R32, R27, RZ ;  /* 0x0000001b20147210 */ /* 0x001fca0007f1e0ff */
[----:B------:R-:W-:-:S05]  /*5560*/  IMAD.X R21, RZ, RZ, R33, P0 ;  /* 0x000000ffff157224 */ /* 0x000fca00000e0621 */
[----:B------:R-:W4:Y:S01]  /*5570*/  LDG.E.U8.CONSTANT R27, desc[UR10][R20.64+0x1da8e4] ;  /* 0x1da8e40a141b7981 */ /* 0x000f22000c1e9100 */
[----:B---3--:R-:W-:-:S03]  /*5580*/  PRMT R35, R35, 0x3340, R37 ;  /* 0x0000334023237816 */ /* 0x008fc60000000025 */
[----:B------:R-:W4:Y:S01]  /*5590*/  LDG.E.U8.CONSTANT R37, desc[UR10][R20.64+0x1da394] ;  /* 0x1da3940a14257981 */ /* 0x000f22000c1e9100 */
[----:B--2---:R-:W-:-:S03]  /*55a0*/  PRMT R36, R36, 0x3340, R29 ;  /* 0x0000334024247816 */ /* 0x004fc6000000001d */
[----:B------:R-:W-:Y:S01]  /*55b0*/  LDS R29, [R24+0x18] ;  /* 0x00001800181d7984 */ /* 0x000fe20000000800 */
[----:B------:R-:W-:-:S03]  /*55c0*/  PRMT R35, R36, 0x5410, R35 ;  /* 0x0000541024237816 */ /* 0x000fc60000000023 */
[----:B------:R-:W0:Y:S02]  /*55d0*/  LDS R36, [R24+0x10] ;  /* 0x0000100018247984 */ /* 0x000e240000000800 */
[----:B0-----:R-:W-:Y:S02]  /*55e0*/  IDP.4A.S8.S8 R31, R31, R36, RZ ;  /* 0x000000241f1f7226 */ /* 0x001fe400000006ff */
[----:B------:R-:W0:Y:S01]  /*55f0*/  LDS R36, [R24+0x14] ;  /* 0x0000140018247984 */ /* 0x000e220000000800 */
[----:B----4-:R-:W-:-:S03]  /*5600*/  PRMT R27, R37, 0x3340, R27 ;  /* 0x00003340251b7816 */ /* 0x010fc6000000001b */
[----:B------:R-:W2:Y:S01]  /*5610*/  LDG.E.U8.CONSTANT R37, desc[UR10][R20.64+0x1d98f4] ;  /* 0x1d98f40a14257981 */ /* 0x000ea2000c1e9100 */
[----:B0-----:R-:W-:-:S03]  /*5620*/  IDP.4A.S8.S8 R36, R35, R36, RZ ;  /* 0x0000002423247226 */ /* 0x001fc600000006ff */
[----:B------:R0:W2:Y:S01]  /*5630*/  LDG.E.U8.CONSTANT R35, desc[UR10][R20.64+0x1d9e44] ;  /* 0x1d9e440a14237981 */ /* 0x0000a2000c1e9100 */
[----:B------:R-:W-:Y:S01]  /*5640*/  VIADD R26, R26, 0x1c ;  /* 0x0000001c1a1a7836 */ /* 0x000fe20000000000 */
[----:B0-----:R-:W-:Y:S02]  /*5650*/  SHF.R.S32.HI R20, RZ, 0x1f, R31 ;  /* 0x0000001fff147819 */ /* 0x001fe4000001141f */
[----:B------:R-:W-:Y:S02]  /*5660*/  SHF.R.S32.HI R21, RZ, 0x1f, R36 ;  /* 0x0000001fff157819 */ /* 0x000fe40000011424 */
[----:B--2---:R-:W-:-:S04]  /*5670*/  PRMT R35, R37, 0x3340, R35 ;  /* 0x0000334025237816 */ /* 0x004fc80000000023 */
[----:B------:R-:W-:Y:S02]  /*5680*/  PRMT R27, R35, 0x5410, R27 ;  /* 0x00005410231b7816 */ /* 0x000fe4000000001b */
[----:B------:R-:W-:Y:S02]  /*5690*/  IADD3 R35, P0, P2, R34, R28, R25 ;  /* 0x0000001c22237210 */ /* 0x000fe40007a1e019 */
[----:B------:R-:W-:Y:S02]  /*56a0*/  SHF.R.S32.HI R25, RZ, 0x1f, R28 ;  /* 0x0000001fff197819 */ /* 0x000fe4000001141c */
[----:B------:R-:W-:-:S04]  /*56b0*/  SHF.R.S32.HI R34, RZ, 0x1f, R34 ;  /* 0x0000001fff227819 */ /* 0x000fc80000011422 */
[----:B------:R-:W-:Y:S02]  /*56c0*/  IADD3.X R25, PT, PT, R34, R25, R30, P0, P2 ;  /* 0x0000001922197210 */ /* 0x000fe400007e441e */
[----:B------:R-:W-:Y:S01]  /*56d0*/  ISETP.NE.AND P0, PT, R26, 0x154, PT ;  /* 0x000001541a00780c */ /* 0x000fe20003f05270 */
[----:B------:R-:W-:Y:S01]  /*56e0*/  IDP.4A.S8.S8 R27, R27, R29, RZ ;  /* 0x0000001d1b1b7226 */ /* 0x000fe200000006ff */
[----:B------:R-:W-:-:S04]  /*56f0*/  IADD3 R28, P2, P3, R36, R31, R35 ;  /* 0x0000001f241c7210 */ /* 0x000fc80007b5e023 */
[----:B------:R-:W-:Y:S02]  /*5700*/  IADD3 R31, P4, PT, R27, R28, RZ ;  /* 0x0000001c1b1f7210 */ /* 0x000fe40007f9e0ff */
[----:B------:R-:W-:-:S04]  /*5710*/  IADD3.X R20, PT, PT, R21, R20, R25, P2, P3 ;  /* 0x0000001415147210 */ /* 0x000fc800017e6419 */
[----:B------:R-:W-:Y:S01]  /*5720*/  LEA.HI.X.SX32 R30, R27, R20, 0x1, P4 ;  /* 0x000000141b1e7211 */ /* 0x000fe200020f0eff */
[----:B------:R-:W-:Y:S06]  /*5730*/  @P0 BRA `(.L_x_730) ;  /* 0xfffffff800680947 */ /* 0x000fec000383ffff */
[----:B------:R-:W-:-:S05]  /*5740*/  IADD3 R20, P0, PT, R32, R14, RZ ;  /* 0x0000000e20147210 */ /* 0x000fca0007f1e0ff */
[----:B------:R-:W-:-:S05]  /*5750*/  IMAD.X R21, RZ, RZ, R33, P0 ;  /* 0x000000ffff157224 */ /* 0x000fca00000e0621 */
[----:B------:R-:W2:Y:S04]  /*5760*/  LDG.E.U8.CONSTANT R25, desc[UR10][R20.64+0x1daa38] ;  /* 0x1daa380a14197981 */ /* 0x000ea8000c1e9100 */
[----:B------:R-:W2:Y:S04]  /*5770*/  LDG.E.U8.CONSTANT R26, desc[UR10][R20.64+0x1da4e8] ;  /* 0x1da4e80a141a7981 */ /* 0x000ea8000c1e9100 */
[----:B------:R-:W3:Y:S04]  /*5780*/  LDG.E.U8.CONSTANT R24, desc[UR10][R20.64+0x1d9f98] ;  /* 0x1d9f980a14187981 */ /* 0x000ee8000c1e9100 */
[----:B------:R-:W3:Y:S01]  /*5790*/  LDG.E.U8.CONSTANT R27, desc[UR10][R20.64+0x1d9a48] ;  /* 0x1d9a480a141b7981 */ /* 0x000ee2000c1e9100 */
[----:B------:R-:W-:-:S02]  /*57a0*/  SHF.R.S64 R28, R31, 0x8, R30 ;  /* 0x000000081f1c7819 */ /* 0x000fc4000000101e */
[----:B------:R-:W-:Y:S01]  /*57b0*/  SHF.R.S32.HI R29, RZ, 0x8, R30 ;  /* 0x00000008ff1d7819 */ /* 0x000fe2000001141e */
[----:B------:R-:W0:Y:S01]  /*57c0*/  LDS R31, [R23+0x110] ;  /* 0x00011000171f7984 */ /* 0x000e220000000800 */
[----:B------:R-:W-:-:S04]  /*57d0*/  ISETP.GT.U32.AND P0, PT, R28, -0x7f, PT ;  /* 0xffffff811c00780c */ /* 0x000fc80003f04070 */
[----:B------:R-:W-:-:S04]  /*57e0*/  ISETP.GT.AND.EX P0, PT, R29, -0x1, PT, P0 ;  /* 0xffffffff1d00780c */ /* 0x000fc80003f04300 */
[----:B------:R-:W-:Y:S02]  /*57f0*/  SEL R28, R28, 0xffffff81, P0 ;  /* 0xffffff811c1c7807 */ /* 0x000fe40000000000 */
[----:B------:R-:W-:Y:S02]  /*5800*/  SEL R29, R29, 0xffffffff, P0 ;  /* 0xffffffff1d1d7807 */ /* 0x000fe40000000000 */
[----:B------:R-:W-:-:S04]  /*5810*/  ISETP.LT.U32.AND P0, PT, R28, 0x7f, PT ;  /* 0x0000007f1c00780c */ /* 0x000fc80003f01070 */
[----:B------:R-:W-:-:S04]  /*5820*/  ISETP.LT.AND.EX P0, PT, R29, RZ, PT, P0 ;  /* 0x000000ff1d00720c */ /* 0x000fc80003f01300 */
[----:B------:R-:W-:-:S05]  /*5830*/  SEL R28, R28, 0x7f, P0 ;  /* 0x0000007f1c1c7807 */ /* 0x000fca0000000000 */
[----:B------:R1:W-:Y:S01]  /*5840*/  STL.U8 [R15+0x1], R28 ;  /* 0x0000011c0f007387 */ /* 0x0003e20000100000 */
[----:B--2---:R-:W-:Y:S01]  /*5850*/  PRMT R25, R26, 0x3340, R25 ;  /* 0x000033401a197816 */ /* 0x004fe20000000019 */
[----:B------:R-:W-:Y:S01]  /*5860*/  IMAD.MOV.U32 R26, RZ, RZ, 0x4 ;  /* 0x00000004ff1a7424 */ /* 0x000fe200078e00ff */
[----:B---3--:R-:W-:-:S04]  /*5870*/  PRMT R24, R27, 0x3340, R24 ;  /* 0x000033401b187816 */ /* 0x008fc80000000018 */
[----:B------:R-:W-:-:S05]  /*5880*/  PRMT R24, R24, 0x5410, R25 ;  /* 0x0000541018187816 */ /* 0x000fca0000000019 */
[----:B0-----:R-:W-:-:S05]  /*5890*/  IDP.4A.S8.S8 R31, R24, R31, RZ ;  /* 0x0000001f181f7226 */ /* 0x001fca00000006ff */
[----:B-1----:R-:W-:-:S07]  /*58a0*/  SHF.R.S32.HI R30, RZ, 0x1f, R31 ;  /* 0x0000001fff1e7819 */ /* 0x002fce000001141f */
.L_x_731:
        /* <DEDUP_REMOVED lines=102> */
[----:B------:R-:W-:Y:S01]  /*5f10*/  IADD3 R20, P0, PT, R32, R14, RZ ;  /* 0x0000000e20147210 */ /* 0x000fe20007f1e0ff */
[----:B------:R-:W0:Y:S04]  /*5f20*/  LDS R23, [R23+0x110] ;  /* 0x0001100017177984 */ /* 0x000e280000000800 */
[----:B------:R-:W-:-:S05]  /*5f30*/  IMAD.X R21, RZ, RZ, R33, P0 ;  /* 0x000000ffff157224 */ /* 0x000fca00000e0621 */
[----:B------:R-:W2:Y:S04]  /*5f40*/  LDG.E.U8.CONSTANT R25, desc[UR10][R20.64+0x1dab8c] ;  /* 0x1dab8c0a14197981 */ /* 0x000ea8000c1e9100 */
[----:B------:R-:W2:Y:S04]  /*5f50*/  LDG.E.U8.CONSTANT R26, desc[UR10][R20.64+0x1da63c] ;  /* 0x1da63c0a141a7981 */ /* 0x000ea8000c1e9100 */
[----:B------:R-:W3:Y:S04]  /*5f60*/  LDG.E.U8.CONSTANT R24, desc[UR10][R20.64+0x1da0ec] ;  /* 0x1da0ec0a14187981 */ /* 0x000ee8000c1e9100 */
[----:B------:R-:W3:Y:S01]  /*5f70*/  LDG.E.U8.CONSTANT R27, desc[UR10][R20.64+0x1d9b9c] ;  /* 0x1d9b9c0a141b7981 */ /* 0x000ee2000c1e9100 */
[----:B------:R-:W-:-:S02]  /*5f80*/  SHF.R.S64 R28, R31, 0x8, R30 ;  /* 0x000000081f1c7819 */ /* 0x000fc4000000101e */
[----:B------:R-:W-:Y:S02]  /*5f90*/  SHF.R.S32.HI R29, RZ, 0x8, R30 ;  /* 0x00000008ff1d7819 */ /* 0x000fe4000001141e */
        /* <DEDUP_REMOVED lines=8> */
[----:B--2---:R-:W-:Y:S02]  /*6020*/  PRMT R25, R26, 0x3340, R25 ;  /* 0x000033401a197816 */ /* 0x004fe40000000019 */
[----:B---3--:R-:W-:-:S04]  /*6030*/  PRMT R24, R27, 0x3340, R24 ;  /* 0x000033401b187816 */ /* 0x008fc80000000018 */
[----:B------:R-:W-:-:S05]  /*6040*/  PRMT R24, R24, 0x5410, R25 ;  /* 0x0000541018187816 */ /* 0x000fca0000000019 */
[----:B0-----:R-:W-:Y:S02]  /*6050*/  IDP.4A.S8.S8 R26, R24, R23, RZ ;  /* 0x00000017181a7226 */ /* 0x001fe400000006ff */
[----:B------:R-:W-:-:S03]  /*6060*/  IMAD.MOV.U32 R23, RZ, RZ, 0x4 ;  /* 0x00000004ff177424 */ /* 0x000fc600078e00ff */
[----:B-1----:R-:W-:-:S07]  /*6070*/  SHF.R.S32.HI R25, RZ, 0x1f, R26 ;  /* 0x0000001fff197819 */ /* 0x002fce000001141a */
.L_x_732:
[----:B------:R-:W-:-:S05]  /*6080*/  IMAD R24, R23, 0x550, R14 ;  /* 0x0000055017187824 */ /* 0x000fca00078e020e */
[----:B------:R-:W-:Y:S01]  /*6090*/  IADD3 R20, P0, PT, R32, R24, RZ ;  /* 0x0000001820147210 */ /* 0x000fe20007f1e0ff */
[----:B------:R-:W-:-:S04]  /*60a0*/  VIADD R29, R24, 0x1540 ;  /* 0x00001540181d7836 */ /* 0x000fc80000000000 */
[----:B------:R-:W-:-:S05]  /*60b0*/  IMAD.X R21, RZ, RZ, R33, P0 ;  /* 0x000000ffff157224 */ /* 0x000fca00000e0621 */
[----:B------:R-:W2:Y:S04]  /*60c0*/  LDG.E.U8.CONSTANT R35, desc[UR10][R20.64+0x1dab8c] ;  /* 0x1dab8c0a14237981 */ /* 0x000ea8000c1e9100 */
[----:B------:R-:W2:Y:S04]  /*60d0*/  LDG.E.U8.CONSTANT R34, desc[UR10][R20.64+0x1da63c] ;  /* 0x1da63c0a14227981 */ /* 0x000ea8000c1e9100 */
[----:B------:R-:W3:Y:S04]  /*60e0*/  LDG.E.U8.CONSTANT R27, desc[UR10][R20.64+0x1da0ec] ;  /* 0x1da0ec0a141b7981 */ /* 0x000ee8000c1e9100 */
[----:B------:R0:W3:Y:S02]  /*60f0*/  LDG.E.U8.CONSTANT R31, desc[UR10][R20.64+0x1d9b9c] ;  /* 0x1d9b9c0a141f7981 */ /* 0x0000e4000c1e9100 */
[----:B0-----:R-:W-:-:S05]  /*6100*/  IADD3 R20, P0, PT, R32, R29, RZ ;  /* 0x0000001d20147210 */ /* 0x001fca0007f1e0ff */
[----:B------:R-:W-:-:S05]  /*6110*/  IMAD.X R21, RZ, RZ, R33, P0 ;  /* 0x000000ffff157224 */ /* 0x000fca00000e0621 */
[----:B------:R-:W4:Y:S04]  /*6120*/  LDG.E.U8.CONSTANT R28, desc[UR10][R20.64+0x1dab8c] ;  /* 0x1dab8c0a141c7981 */ /* 0x000f28000c1e9100 */
[----:B------:R-:W4:Y:S04]  /*6130*/  LDG.E.U8.CONSTANT R29, desc[UR10][R20.64+0x1da63c] ;  /* 0x1da63c0a141d7981 */ /* 0x000f28000c1e9100 */
[----:B------:R-:W4:Y:S04]  /*6140*/  LDG.E.U8.CONSTANT R30, desc[UR10][R20.64+0x1da0ec] ;  /* 0x1da0ec0a141e7981 */ /* 0x000f28000c1e9100 */
[----:B------:R0:W4:Y:S01]  /*6150*/  LDG.E.U8.CONSTANT R36, desc[UR10][R20.64+0x1d9b9c] ;  /* 0x1d9b9c0a14247981 */ /* 0x000122000c1e9100 */
[----:B--2---:R-:W-:Y:S01]  /*6160*/  PRMT R34, R34, 0x3340, R35 ;  /* 0x0000334022227816 */ /* 0x004fe20000000023 */
[----:B------:R-:W-:-:S05]  /*6170*/  VIADD R35, R24, 0x2a80 ;  /* 0x00002a8018237836 */ /* 0x000fca0000000000 */
[----:B0-----:R-:W-:Y:S02]  /*6180*/  IADD3 R20, P0, PT, R32, R35, RZ ;  /* 0x0000002320147210 */ /* 0x001fe40007f1e0ff */
[----:B---3--:R-:W-:-:S03]  /*6190*/  PRMT R27, R31, 0x3340, R27 ;  /* 0x000033401f1b7816 */ /* 0x008fc6000000001b */
[----:B------:R-:W-:Y:S01]  /*61a0*/  IMAD.X R21, RZ, RZ, R33, P0 ;  /* 0x000000ffff157224 */ /* 0x000fe200000e0621 */
[----:B------:R-:W-:-:S04]  /*61b0*/  PRMT R34, R27, 0x5410, R34 ;  /* 0x000054101b227816 */ /* 0x000fc80000000022 */
[----:B------:R-:W2:Y:S04]  /*61c0*/  LDG.E.U8.CONSTANT R31, desc[UR10][R20.64+0x1dab8c] ;  /* 0x1dab8c0a141f7981 */ /* 0x000ea8000c1e9100 */
[----:B------:R-:W2:Y:S01]  /*61d0*/  LDG.E.U8.CONSTANT R27, desc[UR10][R20.64+0x1da63c] ;  /* 0x1da63c0a141b7981 */ /* 0x000ea2000c1e9100 */
[----:B----4-:R-:W-:Y:S01]  /*61e0*/  PRMT R29, R29, 0x3340, R28 ;  /* 0x000033401d1d7816 */ /* 0x010fe2000000001c */
[----:B------:R-:W-:-:S05]  /*61f0*/  IMAD.IADD R28, R22, 0x1, R23 ;  /* 0x00000001161c7824 */ /* 0x000fca00078e0217 */
[----:B------:R-:W0:Y:S01]  /*6200*/  LDS R35, [R28+0x4] ;  /* 0x000004001c237984 */ /* 0x000e220000000800 */
[----:B------:R-:W-:-:S04]  /*6210*/  PRMT R30, R36, 0x3340, R30 ;  /* 0x00003340241e7816 */ /* 0x000fc8000000001e */
[----:B------:R-:W-:Y:S02]  /*6220*/  PRMT R30, R30, 0x5410, R29 ;  /* 0x000054101e1e7816 */ /* 0x000fe4000000001d */
[----:B------:R-:W1:Y:S03]  /*6230*/  LDS R29, [R28] ;  /* 0x000000001c1d7984 */ /* 0x000e660000000800 */
[----:B0-----:R-:W-:Y:S02]  /*6240*/  IDP.4A.S8.S8 R30, R30, R35, RZ ;  /* 0x000000231e1e7226 */ /* 0x001fe400000006ff */
[----:B------:R-:W3:Y:S01]  /*6250*/  LDG.E.U8.CONSTANT R35, desc[UR10][R20.64+0x1d9b9c] ;  /* 0x1d9b9c0a14237981 */ /* 0x000ee2000c1e9100 */
[----:B-1----:R-:W-:-:S05]  /*6260*/  IDP.4A.S8.S8 R29, R34, R29, RZ ;  /* 0x0000001d221d7226 */ /* 0x002fca00000006ff */
[----:B------:R-:W-:Y:S02]  /*6270*/  IADD3 R26, P0, P2, R30, R29, R26 ;  /* 0x0000001d1e1a7210 */ /* 0x000fe40007a1e01a */
[----:B------:R-:W-:Y:S02]  /*6280*/  SHF.R.S32.HI R30, RZ, 0x1f, R30 ;  /* 0x0000001fff1e7819 */ /* 0x000fe4000001141e */
[----:B------:R-:W-:Y:S01]  /*6290*/  SHF.R.S32.HI R34, RZ, 0x1f, R29 ;  /* 0x0000001fff227819 */ /* 0x000fe2000001141d */
[----:B------:R-:W-:-:S03]  /*62a0*/  VIADD R29, R24, 0x3fc0 ;  /* 0x00003fc0181d7836 */ /* 0x000fc60000000000 */
[----:B------:R-:W-:Y:S02]  /*62b0*/  IADD3.X R25, PT, PT, R30, R34, R25, P0, P2 ;  /* 0x000000221e197210 */ /* 0x000fe400007e4419 */
[----:B------:R0:W3:Y:S02]  /*62c0*/  LDG.E.U8.CONSTANT R30, desc[UR10][R20.64+0x1da0ec] ;  /* 0x1da0ec0a141e7981 */ /* 0x0000e4000c1e9100 */
[----:B0-----:R-:W-:-:S05]  /*62d0*/  IADD3 R20, P0, PT, R32, R29, RZ ;  /* 0x0000001d20147210 */ /* 0x001fca0007f1e0ff */
        /* <DEDUP_REMOVED lines=8> */
[----:B0-----:R-:W-:-:S05]  /*6360*/  IADD3 R20, P0, PT, R32, R35, RZ ;  /* 0x0000002320147210 */ /* 0x001fca0007f1e0ff */
[----:B------:R-:W-:Y:S01]  /*6370*/  IMAD.X R21, RZ, RZ, R33, P0 ;  /* 0x000000ffff157224 */ /* 0x000fe200000e0621 */
[----:B------:R-:W-:-:S04]  /*6380*/  PRMT R31, R30, 0x5410, R31 ;  /* 0x000054101e1f7816 */ /* 0x000fc8000000001f */
[----:B------:R-:W3:Y:S04]  /*6390*/  LDG.E.U8.CONSTANT R30, desc[UR10][R20.64+0x1dab8c] ;  /* 0x1dab8c0a141e7981 */ /* 0x000ee8000c1e9100 */
[----:B------:R-:W3:Y:S01]  /*63a0*/  LDG.E.U8.CONSTANT R35, desc[UR10][R20.64+0x1d9b9c] ;  /* 0x1d9b9c0a14237981 */ /* 0x000ee2000c1e9100 */
[----:B----4-:R-:W-:-:S03]  /*63b0*/  PRMT R37, R34, 0x3340, R29 ;  /* 0x0000334022257816 */ /* 0x010fc6000000001d */
[----:B------:R-:W3:Y:S04]  /*63c0*/  LDG.E.U8.CONSTANT R29, desc[UR10][R20.64+0x1da63c] ;  /* 0x1da63c0a141d7981 */ /* 0x000ee8000c1e9100 */
[----:B------:R0:W4:Y:S01]  /*63d0*/  LDG.E.U8.CONSTANT R34, desc[UR10][R20.64+0x1da0ec] ;  /* 0x1da0ec0a14227981 */ /* 0x000122000c1e9100 */
[----:B--2---:R-:W-:-:S04]  /*63e0*/  PRMT R36, R36, 0x3340, R27 ;  /* 0x0000334024247816 */ /* 0x004fc8000000001b */
[----:B------:R-:W-:Y:S01]  /*63f0*/  PRMT R27, R36, 0x5410, R37 ;  /* 0x00005410241b7816 */ /* 0x000fe20000000025 */
[----:B------:R-:W-:-:S05]  /*6400*/  VIADD R37, R24, 0x6a40 ;  /* 0x00006a4018257836 */ /* 0x000fca0000000000 */
[----:B0-----:R-:W-:-:S05]  /*6410*/  IADD3 R20, P0, PT, R32, R37, RZ ;  /* 0x0000002520147210 */ /* 0x001fca0007f1e0ff */
[----:B------:R-:W-:Y:S01]  /*6420*/  IMAD.X R21, RZ, RZ, R33, P0 ;  /* 0x000000ffff157224 */ /* 0x000fe200000e0621 */
[----:B---3--:R-:W-:-:S04]  /*6430*/  PRMT R36, R29, 0x3340, R30 ;  /* 0x000033401d247816 */ /* 0x008fc8000000001e */
[----:B------:R-:W2:Y:S04]  /*6440*/  LDG.E.U8.CONSTANT R29, desc[UR10][R20.64+0x1dab8c] ;  /* 0x1dab8c0a141d7981 */ /* 0x000ea8000c1e9100 */
[----:B------:R-:W2:Y:S01]  /*6450*/  LDG.E.U8.CONSTANT R30, desc[UR10][R20.64+0x1da63c] ;  /* 0x1da63c0a141e7981 */ /* 0x000ea2000c1e9100 */
[----:B----4-:R-:W-:-:S04]  /*6460*/  PRMT R35, R35, 0x3340, R34 ;  /* 0x0000334023237816 */ /* 0x010fc80000000022 */
[----:B------:R-:W-:Y:S02]  /*6470*/  PRMT R34, R35, 0x5410, R36 ;  /* 0x0000541023227816 */ /* 0x000fe40000000024 */
[----:B------:R-:W3:Y:S04]  /*6480*/  LDG.E.U8.CONSTANT R35, desc[UR10][R20.64+0x1da0ec] ;  /* 0x1da0ec0a14237981 */ /* 0x000ee8000c1e9100 */
[----:B------:R0:W3:Y:S01]  /*6490*/  LDG.E.U8.CONSTANT R36, desc[UR10][R20.64+0x1d9b9c] ;  /* 0x1d9b9c0a14247981 */ /* 0x0000e2000c1e9100 */
[----:B------:R-:W-:-:S05]  /*64a0*/  VIADD R37, R24, 0x7f80 ;  /* 0x00007f8018257836 */ /* 0x000fca0000000000 */
[----:B0-----:R-:W-:-:S05]  /*64b0*/  IADD3 R20, P0, PT, R32, R37, RZ ;  /* 0x0000002520147210 */ /* 0x001fca0007f1e0ff */
[----:B------:R-:W-:-:S05]  /*64c0*/  IMAD.X R21, RZ, RZ, R33, P0 ;  /* 0x000000ffff157224 */ /* 0x000fca00000e0621 */
[----:B------:R-:W4:Y:S04]  /*64d0*/  LDG.E.U8.CONSTANT R24, desc[UR10][R20.64+0x1da63c] ;  /* 0x1da63c0a14187981 */ /* 0x000f28000c1e9100 */
[----:B------:R-:W4:Y:S01]  /*64e0*/  LDG.E.U8.CONSTANT R37, desc[UR10][R20.64+0x1d9b9c] ;  /* 0x1d9b9c0a14257981 */ /* 0x000f22000c1e9100 */
[----:B--2---:R-:W-:-:S03]  /*64f0*/  PRMT R30, R30, 0x3340, R29 ;  /* 0x000033401e1e7816 */ /* 0x004fc6000000001d */
[----:B------:R-:W4:Y:S01]  /*6500*/  LDG.E.U8.CONSTANT R29, desc[UR10][R20.64+0x1dab8c] ;  /* 0x1dab8c0a141d7981 */ /* 0x000f22000c1e9100 */
[----:B---3--:R-:W-:-:S03]  /*6510*/  PRMT R35, R36, 0x3340, R35 ;  /* 0x0000334024237816 */ /* 0x008fc60000000023 */
[----:B------:R-:W0:Y:S01]  /*6520*/  LDS R36, [R28+0x8] ;  /* 0x000008001c247984 */ /* 0x000e220000000800 */
[----:B------:R-:W-:-:S03]  /*6530*/  PRMT R35, R35, 0x5410, R30 ;  /* 0x0000541023237816 */ /* 0x000fc6000000001e */
[----:B------:R1:W2:Y:S01]  /*6540*/  LDG.E.U8.CONSTANT R30, desc[UR10][R20.64+0x1da0ec] ;  /* 0x1da0ec0a141e7981 */ /* 0x0002a2000c1e9100 */
[----:B0-----:R-:W-:-:S03]  /*6550*/  IDP.4A.S8.S8 R31, R31, R36, RZ ;  /* 0x000000241f1f7226 */ /* 0x001fc600000006ff */
[----:B------:R-:W0:Y:S01]  /*6560*/  LDS R36, [R28+0xc] ;  /* 0x00000c001c247984 */ /* 0x000e220000000800 */
[----:B------:R-:W-:Y:S01]  /*6570*/  VIADD R23, R23, 0x1c ;  /* 0x0000001c17177836 */ /* 0x000fe20000000000 */
[----:B-1----:R-:W-:Y:S01]  /*6580*/  SHF.R.S32.HI R20, RZ, 0x1f, R31 ;  /* 0x0000001fff147819 */ /* 0x002fe2000001141f */
[----:B0-----:R-:W-:Y:S02]  /*6590*/  IDP.4A.S8.S8 R27, R27, R36, RZ ;  /* 0x000000241b1b7226 */ /* 0x001fe400000006ff */
[----:B------:R-:W0:Y:S03]  /*65a0*/  LDS R36, [R28+0x14] ;  /* 0x000014001c247984 */ /* 0x000e260000000800 */
[----:B------:R-:W-:Y:S02]  /*65b0*/  IADD3 R21, P0, P2, R27, R31, R26 ;  /* 0x0000001f1b157210 */ /* 0x000fe40007a1e01a */
[----:B------:R-:W-:-:S04]  /*65c0*/  SHF.R.S32.HI R27, RZ, 0x1f, R27 ;  /* 0x0000001fff1b7819 */ /* 0x000fc8000001141b */
[----:B------:R-:W-:Y:S02]  /*65d0*/  IADD3.X R20, PT, PT, R27, R20, R25, P0, P2 ;  /* 0x000000141b147210 */ /* 0x000fe400007e4419 */
[----:B------:R-:W-:Y:S01]  /*65e0*/  ISETP.NE.AND P0, PT, R23, 0x154, PT ;  /* 0x000001541700780c */ /* 0x000fe20003f05270 */
[----:B0-----:R-:W-:Y:S01]  /*65f0*/  IDP.4A.S8.S8 R35, R35, R36, RZ ;  /* 0x0000002423237226 */ /* 0x001fe200000006ff */
[----:B----4-:R-:W-:Y:S02]  /*6600*/  PRMT R24, R24, 0x3340, R29 ;  /* 0x0000334018187816 */ /* 0x010fe4000000001d */
[----:B------:R-:W0:Y:S02]  /*6610*/  LDS R29, [R28+0x10] ;  /* 0x000010001c1d7984 */ /* 0x000e240000000800 */
[----:B0-----:R-:W-:Y:S02]  /*6620*/  IDP.4A.S8.S8 R34, R34, R29, RZ ;  /* 0x0000001d22227226 */ /* 0x001fe400000006ff */
[----:B------:R-:W0:Y:S01]  /*6630*/  LDS R29, [R28+0x18] ;  /* 0x000018001c1d7984 */ /* 0x000e220000000800 */
[----:B--2---:R-:W-:-:S04]  /*6640*/  PRMT R37, R37, 0x3340, R30 ;  /* 0x0000334025257816 */ /* 0x004fc8000000001e */
[----:B------:R-:W-:Y:S02]  /*6650*/  PRMT R24, R37, 0x5410, R24 ;  /* 0x0000541025187816 */ /* 0x000fe40000000018 */
[----:B------:R-:W-:Y:S02]  /*6660*/  IADD3 R21, P2, P3, R35, R34, R21 ;  /* 0x0000002223157210 */ /* 0x000fe40007b5e015 */
[----:B------:R-:W-:Y:S02]  /*6670*/  SHF.R.S32.HI R34, RZ, 0x1f, R34 ;  /* 0x0000001fff227819 */ /* 0x000fe40000011422 */
[----:B------:R-:W-:-:S04]  /*6680*/  SHF.R.S32.HI R35, RZ, 0x1f, R35 ;  /* 0x0000001fff237819 */ /* 0x000fc80000011423 */
[----:B------:R-:W-:Y:S01]  /*6690*/  IADD3.X R35, PT, PT, R35, R34, R20, P2, P3 ;  /* 0x0000002223237210 */ /* 0x000fe200017e6414 */
[----:B0-----:R-:W-:-:S05]  /*66a0*/  IDP.4A.S8.S8 R24, R24, R29, RZ ;  /* 0x0000001d18187226 */ /* 0x001fca00000006ff */
[----:B------:R-:W-:-:S04]  /*66b0*/  IADD3 R26, P4, PT, R24, R21, RZ ;  /* 0x00000015181a7210 */ /* 0x000fc80007f9e0ff */
[----:B------:R-:W-:Y:S01]  /*66c0*/  LEA.HI.X.SX32 R25, R24, R35, 0x1, P4 ;  /* 0x0000002318197211 */ /* 0x000fe200020f0eff */
[----:B------:R-:W-:Y:S08]  /*66d0*/  @P0 BRA `(.L_x_732) ;  /* 0xfffffff800680947 */ /* 0x000ff0000383ffff */
[--C-:B------:R-:W-:Y:S01]  /*66e0*/  SHF.R.S64 R20, R26, 0x8, R25.reuse ;  /* 0x000000081a147819 */ /* 0x100fe20000001019 */
[----:B------:R-:W-:Y:S01]  /*66f0*/  VIADD R14, R14, UR12 ;  /* 0x0000000c0e0e7c36 */ /* 0x000fe20008000000 */
[----:B------:R-:W-:Y:S02]  /*6700*/  SHF.R.S32.HI R21, RZ, 0x8, R25 ;  /* 0x00000008ff157819 */ /* 0x000fe40000011419 */
[----:B------:R-:W-:-:S04]  /*6710*/  ISETP.GT.U32.AND P0, PT, R20, -0x7f, PT ;  /* 0xffffff811400780c */ /* 0x000fc80003f04070 */
[----:B------:R-:W-:-:S04]  /*6720*/  ISETP.GT.AND.EX P0, PT, R21, -0x1, PT, P0 ;  /* 0xffffffff1500780c */ /* 0x000fc80003f04300 */
[----:B------:R-:W-:Y:S02]  /*6730*/  SEL R20, R20, 0xffffff81, P0 ;  /* 0xffffff8114147807 */ /* 0x000fe40000000000 */
[----:B------:R-:W-:Y:S02]  /*6740*/  SEL R21, R21, 0xffffffff, P0 ;  /* 0xffffffff15157807 */ /* 0x000fe40000000000 */
[----:B------:R-:W-:-:S04]  /*6750*/  ISETP.LT.U32.AND P0, PT, R20, 0x7f, PT ;  /* 0x0000007f1400780c */ /* 0x000fc80003f01070 */
[----:B------:R-:W-:-:S04]  /*6760*/  ISETP.LT.AND.EX P0, PT, R21, RZ, PT, P0 ;  /* 0x000000ff1500720c */ /* 0x000fc80003f01300 */
[----:B------:R-:W-:Y:S02]  /*6770*/  SEL R20, R20, 0x7f, P0 ;  /* 0x0000007f14147807 */ /* 0x000fe40000000000 */
[----:B------:R-:W-:-:S03]  /*6780*/  ISETP.GE.U32.AND P0, PT, R14, 0x154, PT ;  /* 0x000001540e00780c */ /* 0x000fc60003f06070 */
[----:B------:R1:W-:Y:S10]  /*6790*/  STL.U8 [R15+0x3], R20 ;  /* 0x000003140f007387 */ /* 0x0003f40000100000 */
[----:B-1----:R-:W-:Y:S05]  /*67a0*/  @!P0 BRA `(.L_x_733) ;  /* 0xffffffdc00c08947 */ /* 0x002fea000383ffff */
.L_x_728:
[----:B------:R-:W-:Y:S05]  /*67b0*/  BSYNC.RECONVERGENT B0 ;  /* 0x0000000000007941 */ /* 0x000fea0003800200 */
.L_x_727:
[----:B------:R-:W-:Y:S06]  /*67c0*/  BAR.SYNC.DEFER_BLOCKING 0x0 ;  /* 0x0000000000007b1d */ /* 0x000fec0000010000 */
[----:B------:R-:W-:Y:S04]  /*67d0*/  BSSY.RECONVERGENT B0, `(.L_x_734) ;  /* 0x0000029000007945 */ /* 0x000fe80003800200 */
[----:B------:R-:W-:Y:S05]  /*67e0*/  @P1 BRA `(.L_x_735) ;  /* 0x00000000009c1947 */ /* 0x000fea0003800000 */
[----:B------:R-:W1:Y:S01]  /*67f0*/  I2F.U32.RP R20, UR12 ;  /* 0x0000000c00147d06 */ /* 0x000e620008209000 */
[----:B------:R-:W2:Y:S01]  /*6800*/  S2R R23, SR_CgaCtaId ;  /* 0x0000000000177919 */ /* 0x000ea20000008800 */
[----:B------:R-:W-:Y:S02]  /*6810*/  MOV R21, 0x400 ;  /* 0x0000040000157802 */ /* 0x000fe40000000f00 */
[----:B------:R-:W-:Y:S02]  /*6820*/  ISETP.NE.U32.AND P3, PT, RZ, UR12, PT ;  /* 0x0000000cff007c0c */ /* 0x000fe4000bf65070 */
[----:B------:R-:W-:Y:S01]  /*6830*/  LOP3.LUT R27, RZ, UR12, RZ, 0x33, !PT ;  /* 0x0000000cff1b7c12 */ /* 0x000fe2000f8e33ff */
[----:B0-----:R-:W-:Y:S01]  /*6840*/  VIADD R22, R21, 0x110 ;  /* 0x0000011015167836 */ /* 0x001fe20000000000 */
[----:B-1----:R-:W0:Y:S02]  /*6850*/  MUFU.RCP R20, R20 ;  /* 0x0000001400147308 */ /* 0x002e240000001000 */
[----:B0-----:R-:W-:-:S02]  /*6860*/  VIADD R14, R20, 0xffffffe ;  /* 0x0ffffffe140e7836 */ /* 0x001fc40000000000 */
[----:B--2---:R-:W-:-:S04]  /*6870*/  LEA R26, R23, R22, 0x18 ;  /* 0x00000016171a7211 */ /* 0x004fc800078ec0ff */
[----:B------:R0:W1:Y:S02]  /*6880*/  F2I.FTZ.U32.TRUNC.NTZ R15, R14 ;  /* 0x0000000e000f7305 */ /* 0x000064000021f000 */
[----:B0-----:R-:W-:Y:S02]  /*6890*/  IMAD.MOV.U32 R14, RZ, RZ, RZ ;  /* 0x000000ffff0e7224 */ /* 0x001fe400078e00ff */
[----:B-1----:R-:W-:-:S04]  /*68a0*/  IMAD.MOV R24, RZ, RZ, -R15 ;  /* 0x000000ffff187224 */ /* 0x002fc800078e0a0f */
[----:B------:R-:W-:-:S04]  /*68b0*/  IMAD R21, R24, UR12, RZ ;  /* 0x0000000c18157c24 */ /* 0x000fc8000f8e02ff */
[----:B------:R-:W-:-:S04]  /*68c0*/  IMAD.HI.U32 R25, R15, R21, R14 ;  /* 0x000000150f197227 */ /* 0x000fc800078e000e */
[----:B------:R-:W-:-:S07]  /*68d0*/  IMAD.MOV.U32 R15, RZ, RZ, R0 ;  /* 0x000000ffff0f7224 */ /* 0x000fce00078e0000 */
.L_x_736:
        /* <DEDUP_REMOVED lines=10> */
[----:B------:R-:W-:-:S06]  /*6980*/  IMAD R20, R20, 0x4, R7 ;  /* 0x0000000414147824 */ /* 0x000fcc00078e0207 */
[----:B------:R-:W2:Y:S01]  /*6990*/  LDL R20, [R20] ;  /* 0x0000000014147983 */ /* 0x000ea20000100800 */
[----:B------:R-:W-:Y:S02]  /*69a0*/  IMAD.IADD R24, R26, 0x1, R15 ;  /* 0x000000011a187824 */ /* 0x000fe400078e020f */
[----:B------:R-:W-:-:S05]  /*69b0*/  VIADD R15, R15, UR12 ;  /* 0x0000000c0f0f7c36 */ /* 0x000fca0008000000 */
[----:B------:R-:W-:Y:S02]  /*69c0*/  ISETP.GE.U32.AND P0, PT, R15, 0x154, PT ;  /* 0x000001540f00780c */ /* 0x000fe40003f06070 */
[C---:B--2---:R-:W-:Y:S02]  /*69d0*/  PRMT R14, R20.reuse, 0x7770, RZ ;  /* 0x00007770140e7816 */ /* 0x044fe400000000ff */
[C---:B------:R-:W-:Y:S02]  /*69e0*/  PRMT R21, R20.reuse, 0x7771, RZ ;  /* 0x0000777114157816 */ /* 0x040fe400000000ff */
[C---:B------:R-:W-:Y:S01]  /*69f0*/  PRMT R22, R20.reuse, 0x7772, RZ ;  /* 0x0000777214167816 */ /* 0x040fe200000000ff */
[----:B------:R1:W-:Y:S01]  /*6a00*/  STS.U8 [R24], R14 ;  /* 0x0000000e18007388 */ /* 0x0003e20000000000 */
[----:B------:R-:W-:-:S03]  /*6a10*/  PRMT R23, R20, 0x7773, RZ ;  /* 0x0000777314177816 */ /* 0x000fc600000000ff */
[----:B------:R1:W-:Y:S04]  /*6a20*/  STS.U8 [R24+0x154], R21 ;  /* 0x0001541518007388 */ /* 0x0003e80000000000 */
[----:B------:R1:W-:Y:S04]  /*6a30*/  STS.U8 [R24+0x2a8], R22 ;  /* 0x0002a81618007388 */ /* 0x0003e80000000000 */
[----:B------:R1:W-:Y:S01]  /*6a40*/  STS.U8 [R24+0x3fc], R23 ;  /* 0x0003fc1718007388 */ /* 0x0003e20000000000 */
[----:B------:R-:W-:Y:S05]  /*6a50*/  @!P0 BRA `(.L_x_736) ;  /* 0xfffffffc00a08947 */ /* 0x000fea000383ffff */
.L_x_735:
[----:B------:R-:W-:Y:S05]  /*6a60*/  BSYNC.RECONVERGENT B0 ;  /* 0x0000000000007941 */ /* 0x000fea0003800200 */
.L_x_734:
[----:B------:R-:W-:Y:S06]  /*6a70*/  BAR.SYNC.DEFER_BLOCKING 0x0 ;  /* 0x0000000000007b1d */ /* 0x000fec0000010000 */
[----:B------:R-:W2:Y:S01]  /*6a80*/  LDCU.64 UR14, c[0x0][0x380] ;  /* 0x00007000ff0e77ac */ /* 0x000ea20008000a00 */
[----:B------:R-:W-:Y:S04]  /*6a90*/  BSSY.RECONVERGENT B0, `(.L_x_737) ;  /* 0x00000a1000007945 */ /* 0x000fe80003800200 */
[----:B------:R-:W-:Y:S05]  /*6aa0*/  @P1 BRA `(.L_x_738) ;  /* 0x00000008007c1947 */ /* 0x000fea0003800000 */
[----:B-1----:R-:W-:-:S07]  /*6ab0*/  IMAD.MOV.U32 R24, RZ, RZ, R0 ;  /* 0x000000ffff187224 */ /* 0x002fce00078e0000 */
.L_x_740:
[----:B0-----:R-:W-:Y:S02]  /*6ac0*/  IMAD.U32 R15, RZ, RZ, UR5 ;  /* 0x00000005ff0f7e24 */ /* 0x001fe4000f8e00ff */
[----:B------:R-:W-:Y:S02]  /*6ad0*/  IMAD.MOV.U32 R25, RZ, RZ, RZ ;  /* 0x000000ffff197224 */ /* 0x000fe400078e00ff */
[----:B------:R-:W-:Y:S02]  /*6ae0*/  IMAD.MOV.U32 R28, RZ, RZ, RZ ;  /* 0x000000ffff1c7224 */ /* 0x000fe400078e00ff */
[----:B------:R-:W-:Y:S02]  /*6af0*/  IMAD.MOV.U32 R27, RZ, RZ, RZ ;  /* 0x000000ffff1b7224 */ /* 0x000fe400078e00ff */
[----:B------:R-:W-:-:S07]  /*6b00*/  IMAD R26, R15, 0xe1c80, R24 ;  /* 0x000e1c800f1a7824 */ /* 0x000fce00078e0218 */
.L_x_739:
[----:B------:R-:W-:-:S05]  /*6b10*/  IMAD R29, R27, 0x154, RZ ;  /* 0x000001541b1d7824 */ /* 0x000fca00078e02ff */
[----:B--2---:R-:W-:-:S04]  /*6b20*/  IADD3 R20, P0, P2, R29, UR14, R26 ;  /* 0x0000000e1d147c10 */ /* 0x004fc8000fa1e01a */
[----:B------:R-:W-:-:S05]  /*6b30*/  IADD3.X R21, PT, PT, RZ, UR15, RZ, P0, P2 ;  /* 0x0000000fff157c10 */ /* 0x000fca00087e44ff */
[----:B------:R-:W2:Y:S04]  /*6b40*/  LDG.E.U8.CONSTANT R31, desc[UR10][R20.64+0x24a9dc] ;  /* 0x24a9dc0a141f7981 */ /* 0x000ea8000c1e9100 */
[----:B------:R-:W2:Y:S04]  /*6b50*/  LDG.E.U8.CONSTANT R32, desc[UR10][R20.64+0x24a888] ;  /* 0x24a8880a14207981 */ /* 0x000ea8000c1e9100 */
[----:B------:R-:W3:Y:S04]  /*6b60*/  LDG.E.U8.CONSTANT R33, desc[UR10][R20.64+0x24a734] ;  /* 0x24a7340a14217981 */ /* 0x000ee8000c1e9100 */
[----:B------:R-:W3:Y:S04]  /*6b70*/  LDG.E.U8.CONSTANT R34, desc[UR10][R20.64+0x24a5e0] ;  /* 0x24a5e00a14227981 */ /* 0x000ee8000c1e9100 */
[----:B------:R-:W4:Y:S04]  /*6b80*/  LDG.E.U8.CONSTANT R23, desc[UR10][R20.64+0x24af2c] ;  /* 0x24af2c0a14177981 */ /* 0x000f28000c1e9100 */
[----:B------:R-:W4:Y:S04]  /*6b90*/  LDG.E.U8.CONSTANT R30, desc[UR10][R20.64+0x24add8] ;  /* 0x24add80a141e7981 */ /* 0x000f28000c1e9100 */
[----:B------:R-:W4:Y:S04]  /*6ba0*/  LDG.E.U8.CONSTANT R22, desc[UR10][R20.64+0x24ac84] ;  /* 0x24ac840a14167981 */ /* 0x000f28000c1e9100 */
[----:B------:R-:W4:Y:S01]  /*6bb0*/  LDG.E.U8.CONSTANT R37, desc[UR10][R20.64+0x24ab30] ;  /* 0x24ab300a14257981 */ /* 0x000f22000c1e9100 */
[----:B------:R-:W-:-:S05]  /*6bc0*/  VIADD R15, R29, 0xaa0 ;  /* 0x00000aa01d0f7836 */ /* 0x000fca0000000000 */
[----:B------:R-:W-:-:S04]  /*6bd0*/  IADD3 R14, P0, P2, R15, UR14, R26 ;  /* 0x0000000e0f0e7c10 */ /* 0x000fc8000fa1e01a */
[----:B------:R-:W-:-:S05]  /*6be0*/  IADD3.X R15, PT, PT, RZ, UR15, RZ, P0, P2 ;  /* 0x0000000fff0f7c10 */ /* 0x000fca00087e44ff */
[----:B------:R-:W4:Y:S04]  /*6bf0*/  LDG.E.U8.CONSTANT R35, desc[UR10][R14.64+0x24a734] ;  /* 0x24a7340a0e237981 */ /* 0x000f28000c1e9100 */
[----:B------:R-:W4:Y:S01]  /*6c00*/  LDG.E.U8.CONSTANT R36, desc[UR10][R14.64+0x24a5e0] ;  /* 0x24a5e00a0e247981 */ /* 0x000f22000c1e9100 */
[----:B------:R-:W0:Y:S01]  /*6c10*/  S2UR UR8, SR_CgaCtaId ;  /* 0x00000000000879c3 */ /* 0x000e220000008800 */
[----:B--2---:R-:W-:Y:S02]  /*6c20*/  PRMT R31, R32, 0x3340, R31 ;  /* 0x00003340201f7816 */ /* 0x004fe4000000001f */
[----:B---3--:R-:W-:Y:S02]  /*6c30*/  PRMT R32, R34, 0x3340, R33 ;  /* 0x0000334022207816 */ /* 0x008fe40000000021 */
[----:B------:R-:W2:Y:S02]  /*6c40*/  LDG.E.U8.CONSTANT R33, desc[UR10][R14.64+0x24a9dc] ;  /* 0x24a9dc0a0e217981 */ /* 0x000ea4000c1e9100 */
[----:B------:R-:W-:-:S02]  /*6c50*/  PRMT R31, R32, 0x5410, R31 ;  /* 0x00005410201f7816 */ /* 0x000fc4000000001f */
[----:B------:R-:W2:Y:S01]  /*6c60*/  LDG.E.U8.CONSTANT R34, desc[UR10][R14.64+0x24a888] ;  /* 0x24a8880a0e227981 */ /* 0x000ea2000c1e9100 */
[----:B----4-:R-:W-:-:S03]  /*6c70*/  PRMT R30, R30, 0x3340, R23 ;  /* 0x000033401e1e7816 */ /* 0x010fc60000000017 */
[----:B------:R-:W3:Y:S04]  /*6c80*/  LDG.E.U8.CONSTANT R23, desc[UR10][R14.64+0x24add8] ;  /* 0x24add80a0e177981 */ /* 0x000ee8000c1e9100 */
[----:B------:R-:W4:Y:S01]  /*6c90*/  LDG.E.U8.CONSTANT R32, desc[UR10][R14.64+0x24ac84] ;  /* 0x24ac840a0e207981 */ /* 0x000f22000c1e9100 */
[----:B------:R-:W-:-:S03]  /*6ca0*/  PRMT R21, R37, 0x3340, R22 ;  /* 0x0000334025157816 */ /* 0x000fc60000000016 */
[----:B------:R-:W3:Y:S04]  /*6cb0*/  LDG.E.U8.CONSTANT R22, desc[UR10][R14.64+0x24af2c] ;  /* 0x24af2c0a0e167981 */ /* 0x000ee8000c1e9100 */
[----:B------:R1:W4:Y:S01]  /*6cc0*/  LDG.E.U8.CONSTANT R37, desc[UR10][R14.64+0x24ab30] ;  /* 0x24ab300a0e257981 */ /* 0x000322000c1e9100 */
[----:B------:R-:W-:Y:S02]  /*6cd0*/  UMOV UR7, 0x400 ;  /* 0x0000040000077882 */ /* 0x000fe40000000000 */
[----:B------:R-:W-:-:S04]  /*6ce0*/  UIADD3 UR7, UPT, UPT, UR7, 0x110, URZ ;  /* 0x0000011007077890 */ /* 0x000fc8000fffe0ff */
[----:B0-----:R-:W-:Y:S01]  /*6cf0*/  ULEA UR7, UR8, UR7, 0x18 ;  /* 0x0000000708077291 */ /* 0x001fe2000f8ec0ff */
[----:B------:R-:W-:-:S08]  /*6d00*/  PRMT R30, R21, 0x5410, R30 ;  /* 0x00005410151e7816 */ /* 0x000fd0000000001e */
[----:B-1----:R-:W0:Y:S04]  /*6d10*/  LDS.64 R14, [R27+UR7] ;  /* 0x000000071b0e7984 */ /* 0x002e280008000a00 */
[----:B------:R-:W1:Y:S01]  /*6d20*/  LDS.64 R20, [R27+UR7+0x8] ;  /* 0x000008071b147984 */ /* 0x000e620008000a00 */
[----:B------:R-:W-:Y:S01]  /*6d30*/  PRMT R36, R36, 0x3340, R35 ;  /* 0x0000334024247816 */ /* 0x000fe20000000023 */
[----:B------:R-:W-:Y:S02]  /*6d40*/  VIADD R35, R29, 0x1540 ;  /* 0x000015401d237836 */ /* 0x000fe40000000000 */
[----:B0-----:R-:W-:-:S04]  /*6d50*/  IDP.4A.S8.S8 R31, R31, R14, RZ ;  /* 0x0000000e1f1f7226 */ /* 0x001fc800000006ff */
[----:B------:R-:W-:Y:S01]  /*6d60*/  IDP.4A.S8.S8 R30, R30, R15, R31 ;  /* 0x0000000f1e1e7226 */ /* 0x000fe2000000061f */
[----:B--2---:R-:W-:-:S04]  /*6d70*/  PRMT R33, R34, 0x3340, R33 ;  /* 0x0000334022217816 */ /* 0x004fc80000000021 */
[----:B------:R-:W-:Y:S02]  /*6d80*/  PRMT R33, R36, 0x5410, R33 ;  /* 0x0000541024217816 */ /* 0x000fe40000000021 */
[----:B---3--:R-:W-:Y:S02]  /*6d90*/  PRMT R23, R23, 0x3340, R22 ;  /* 0x0000334017177816 */ /* 0x008fe40000000016 */
[----:B------:R-:W-:Y:S02]  /*6da0*/  IADD3 R22, P0, P2, R35, UR14, R26 ;  /* 0x0000000e23167c10 */ /* 0x000fe4000fa1e01a */
[----:B----4-:R-:W-:-:S04]  /*6db0*/  PRMT R32, R37, 0x3340, R32 ;  /* 0x0000334025207816 */ /* 0x010fc80000000020 */
[----:B------:R-:W-:Y:S02]  /*6dc0*/  PRMT R32, R32, 0x5410, R23 ;  /* 0x0000541020207816 */ /* 0x000fe40000000017 */
[----:B------:R-:W-:Y:S01]  /*6dd0*/  IADD3.X R23, PT, PT, RZ, UR15, RZ, P0, P2 ;  /* 0x0000000fff177c10 */ /* 0x000fe200087e44ff */
[----:B-1----:R-:W-:-:S04]  /*6de0*/  IDP.4A.S8.S8 R20, R33, R20, RZ ;  /* 0x0000001421147226 */ /* 0x002fc800000006ff */
[----:B------:R-:W2:Y:S04]  /*6df0*/  LDG.E.U8.CONSTANT R33, desc[UR10][R22.64+0x24a9dc] ;  /* 0x24a9dc0a16217981 */ /* 0x000ea8000c1e9100 */
[----:B------:R-:W2:Y:S04]  /*6e00*/  LDG.E.U8.CONSTANT R14, desc[UR10][R22.64+0x24a888] ;  /* 0x24a8880a160e7981 */ /* 0x000ea8000c1e9100 */
[----:B------:R-:W3:Y:S04]  /*6e10*/  LDG.E.U8.CONSTANT R34, desc[UR10][R22.64+0x24a734] ;  /* 0x24a7340a16227981 */ /* 0x000ee8000c1e9100 */
[----:B------:R-:W3:Y:S01]  /*6e20*/  LDG.E.U8.CONSTANT R15, desc[UR10][R22.64+0x24a5e0] ;  /* 0x24a5e00a160f7981 */ /* 0x000ee2000c1e9100 */
[----:B------:R-:W-:-:S03]  /*6e30*/  IDP.4A.S8.S8 R31, R32, R21, R20 ;  /* 0x00000015201f7226 */ /* 0x000fc60000000614 */
[----:B------:R-:W4:Y:S04]  /*6e40*/  LDG.E.U8.CONSTANT R32, desc[UR10][R22.64+0x24af2c] ;  /* 0x24af2c0a16207981 */ /* 0x000f28000c1e9100 */
[----:B------:R-:W4:Y:S04]  /*6e50*/  LDG.E.U8.CONSTANT R21, desc[UR10][R22.64+0x24add8] ;  /* 0x24add80a16157981 */ /* 0x000f28000c1e9100 */
[----:B------:R-:W4:Y:S04]  /*6e60*/  LDG.E.U8.CONSTANT R20, desc[UR10][R22.64+0x24ac84] ;  /* 0x24ac840a16147981 */ /* 0x000f28000c1e9100 */
[----:B------:R-:W4:Y:S01]  /*6e70*/  LDG.E.U8.CONSTANT R35, desc[UR10][R22.64+0x24ab30] ;  /* 0x24ab300a16237981 */ /* 0x000f22000c1e9100 */
[----:B------:R-:W-:Y:S01]  /*6e80*/  VIADD R37, R29, 0x1fe0 ;  /* 0x00001fe01d257836 */ /* 0x000fe20000000000 */
[----:B--2---:R-:W-:-:S04]  /*6e90*/  PRMT R33, R14, 0x3340, R33 ;  /* 0x000033400e217816 */ /* 0x004fc80000000021 */
[----:B------:R-:W-:Y:S02]  /*6ea0*/  IADD3 R14, P0, P2, R37, UR14, R26 ;  /* 0x0000000e250e7c10 */ /* 0x000fe4000fa1e01a */
[----:B---3--:R-:W-:Y:S02]  /*6eb0*/  PRMT R34, R15, 0x3340, R34 ;  /* 0x000033400f227816 */ /* 0x008fe40000000022 */
[----:B------:R-:W-:-:S05]  /*6ec0*/  IADD3.X R15, PT, PT, RZ, UR15, RZ, P0, P2 ;  /* 0x0000000fff0f7c10 */ /* 0x000fca00087e44ff */
[----:B------:R-:W2:Y:S01]  /*6ed0*/  LDG.E.U8.CONSTANT R37, desc[UR10][R14.64+0x24a888] ;  /* 0x24a8880a0e257981 */ /* 0x000ea2000c1e9100 */
[----:B----4-:R-:W-:-:S03]  /*6ee0*/  PRMT R36, R21, 0x3340, R32 ;  /* 0x0000334015247816 */ /* 0x010fc60000000020 */
[----:B------:R-:W3:Y:S04]  /*6ef0*/  LDG.E.U8.CONSTANT R32, desc[UR10][R14.64+0x24a734] ;  /* 0x24a7340a0e207981 */ /* 0x000ee8000c1e9100 */
[----:B------:R-:W3:Y:S01]  /*6f00*/  LDG.E.U8.CONSTANT R21, desc[UR10][R14.64+0x24a5e0] ;  /* 0x24a5e00a0e157981 */ /* 0x000ee2000c1e9100 */
[----:B------:R-:W-:-:S03]  /*6f10*/  PRMT R23, R35, 0x3340, R20 ;  /* 0x0000334023177816 */ /* 0x000fc60000000014 */
[----:B------:R-:W2:Y:S01]  /*6f20*/  LDG.E.U8.CONSTANT R20, desc[UR10][R14.64+0x24a9dc] ;  /* 0x24a9dc0a0e147981 */ /* 0x000ea2000c1e9100 */
[----:B------:R-:W-:Y:S02]  /*6f30*/  PRMT R35, R34, 0x5410, R33 ;  /* 0x0000541022237816 */ /* 0x000fe40000000021 */
[----:B------:R-:W-:Y:S01]  /*6f40*/  PRMT R34, R23, 0x5410, R36 ;  /* 0x0000541017227816 */ /* 0x000fe20000000024 */
[----:B------:R-:W4:Y:S04]  /*6f50*/  LDG.E.U8.CONSTANT R22, desc[UR10][R14.64+0x24af2c] ;  /* 0x24af2c0a0e167981 */ /* 0x000f28000c1e9100 */
[----:B------:R-:W4:Y:S04]  /*6f60*/  LDG.E.U8.CONSTANT R23, desc[UR10][R14.64+0x24add8] ;  /* 0x24add80a0e177981 */ /* 0x000f28000c1e9100 */
[----:B------:R-:W4:Y:S01]  /*6f70*/  LDG.E.U8.CONSTANT R36, desc[UR10][R14.64+0x24ac84] ;  /* 0x24ac840a0e247981 */ /* 0x000f22000c1e9100 */
[----:B---3--:R-:W-:-:S02]  /*6f80*/  PRMT R32, R21, 0x3340, R32 ;  /* 0x0000334015207816 */ /* 0x008fc40000000020 */
[----:B--2---:R-:W-:Y:S02]  /*6f90*/  PRMT R33, R37, 0x3340, R20 ;  /* 0x0000334025217816 */ /* 0x004fe40000000014 */
[----:B------:R-:W0:Y:S01]  /*6fa0*/  LDS.64 R20, [R27+UR7+0x10] ;  /* 0x000010071b147984 */ /* 0x000e220008000a00 */
[----:B------:R-:W-:Y:S01]  /*6fb0*/  VIADD R37, R29, 0x2a80 ;  /* 0x00002a801d257836 */ /* 0x000fe20000000000 */
[----:B----4-:R-:W-:-:S04]  /*6fc0*/  PRMT R29, R23, 0x3340, R22 ;  /* 0x00003340171d7816 */ /* 0x010fc80000000016 */
[----:B------:R-:W-:Y:S02]  /*6fd0*/  IADD3 R22, P0, P2, R37, UR14, R26 ;  /* 0x0000000e25167c10 */ /* 0x000fe4000fa1e01a */
[----:B------:R0:W2:Y:S02]  /*6fe0*/  LDG.E.U8.CONSTANT R37, desc[UR10][R14.64+0x24ab30] ;  /* 0x24ab300a0e257981 */ /* 0x0000a4000c1e9100 */
[----:B------:R-:W-:Y:S02]  /*6ff0*/  IADD3.X R23, PT, PT, RZ, UR15, RZ, P0, P2 ;  /* 0x0000000fff177c10 */ /* 0x000fe400087e44ff */
[----:B------:R-:W-:-:S03]  /*7000*/  PRMT R33, R32, 0x5410, R33 ;  /* 0x0000541020217816 */ /* 0x000fc60000000021 */
[----:B------:R-:W3:Y:S01]  /*7010*/  LDG.E.U8.CONSTANT R15, desc[UR10][R22.64+0x24a5e0] ;  /* 0x24a5e00a160f7981 */ /* 0x000ee2000c1e9100 */
[----:B0-----:R-:W-:-:S03]  /*7020*/  IDP.4A.S8.S8 R14, R35, R20, RZ ;  /* 0x00000014230e7226 */ /* 0x001fc600000006ff */
[----:B------:R-:W4:Y:S04]  /*7030*/  LDG.E.U8.CONSTANT R20, desc[UR10][R22.64+0x24a9dc] ;  /* 0x24a9dc0a16147981 */ /* 0x000f28000c1e9100 */
[----:B------:R-:W4:Y:S01]  /*7040*/  LDG.E.U8.CONSTANT R35, desc[UR10][R22.64+0x24a888] ;  /* 0x24a8880a16237981 */ /* 0x000f22000c1e9100 */
[----:B------:R-:W-:-:S03]  /*7050*/  IDP.4A.S8.S8 R34, R34, R21, R14 ;  /* 0x0000001522227226 */ /* 0x000fc6000000060e */
[----:B------:R-:W3:Y:S04]  /*7060*/  LDG.E.U8.CONSTANT R14, desc[UR10][R22.64+0x24ac84] ;  /* 0x24ac840a160e7981 */ /* 0x000ee8000c1e9100 */
[----:B------:R-:W3:Y:S01]  /*7070*/  LDG.E.U8.CONSTANT R21, desc[UR10][R22.64+0x24ab30] ;  /* 0x24ab300a16157981 */ /* 0x000ee2000c1e9100 */
[----:B--2---:R-:W-:-:S04]  /*7080*/  PRMT R36, R37, 0x3340, R36 ;  /* 0x0000334025247816 */ /* 0x004fc80000000024 */
[----:B------:R-:W-:Y:S02]  /*7090*/  PRMT R32, R36, 0x5410, R29 ;  /* 0x0000541024207816 */ /* 0x000fe4000000001d */
[----:B------:R-:W2:Y:S04]  /*70a0*/  LDG.E.U8.CONSTANT R36, desc[UR10][R22.64+0x24a734] ;  /* 0x24a7340a16247981 */ /* 0x000ea8000c1e9100 */
[----:B------:R-:W2:Y:S01]  /*70b0*/  LDG.E.U8.CONSTANT R29, desc[UR10][R22.64+0x24af2c] ;  /* 0x24af2c0a161d7981 */ /* 0x000ea2000c1e9100 */
[----:B----4-:R-:W-:-:S03]  /*70c0*/  PRMT R35, R35, 0x3340, R20 ;  /* 0x0000334023237816 */ /* 0x010fc60000000014 */
[----:B------:R-:W4:Y:S01]  /*70d0*/  LDG.E.U8.CONSTANT R20, desc[UR10][R22.64+0x24add8] ;  /* 0x24add80a16147981 */ /* 0x000f22000c1e9100 */
[----:B---3--:R-:W-:Y:S02]  /*70e0*/  PRMT R37, R21, 0x3340, R14 ;  /* 0x0000334015257816 */ /* 0x008fe4000000000e */
[----:B------:R-:W-:Y:S02]  /*70f0*/  IADD3 R25, P0, P2, R31, R30, R25 ;  /* 0x0000001e1f197210 */ /* 0x000fe40007a1e019 */
[----:B------:R-:W-:Y:S02]  /*7100*/  SHF.R.S32.HI R31, RZ, 0x1f, R31 ;  /* 0x0000001fff1f7819 */ /* 0x000fe4000001141f */
[----:B--2---:R-:W-:Y:S02]  /*7110*/  PRMT R36, R15, 0x3340, R36 ;  /* 0x000033400f247816 */ /* 0x004fe40000000024 */
[----:B------:R-:W0:Y:S01]  /*7120*/  LDS.64 R14, [R27+UR7+0x18] ;  /* 0x000018071b0e7984 */ /* 0x000e220008000a00 */
[----:B----4-:R-:W-:-:S03]  /*7130*/  PRMT R29, R20, 0x3340, R29 ;  /* 0x00003340141d7816 */ /* 0x010fc6000000001d */
[----:B------:R1:W2:Y:S01]  /*7140*/  LDS.64 R20, [R27+UR7+0x20] ;  /* 0x000020071b147984 */ /* 0x0002a20008000a00 */
[----:B------:R-:W-:Y:S02]  /*7150*/  PRMT R35, R36, 0x5410, R35 ;  /* 0x0000541024237816 */ /* 0x000fe40000000023 */
[----:B------:R-:W-:Y:S02]  /*7160*/  PRMT R36, R37, 0x5410, R29 ;  /* 0x0000541025247816 */ /* 0x000fe4000000001d */
[----:B------:R-:W-:Y:S01]  /*7170*/  SHF.R.S32.HI R29, RZ, 0x1f, R30 ;  /* 0x0000001fff1d7819 */ /* 0x000fe2000001141e */
[----:B-1----:R-:W-:Y:S02]  /*7180*/  VIADD R27, R27, 0x28 ;  /* 0x000000281b1b7836 */ /* 0x002fe40000000000 */
[----:B0-----:R-:W-:Y:S01]  /*7190*/  IDP.4A.S8.S8 R14, R33, R14, RZ ;  /* 0x0000000e210e7226 */ /* 0x001fe200000006ff */
[----:B------:R-:W-:Y:S02]  /*71a0*/  IADD3.X R29, PT, PT, R31, R29, R28, P0, P2 ;  /* 0x0000001d1f1d7210 */ /* 0x000fe400007e441c */
[----:B------:R-:W-:Y:S01]  /*71b0*/  ISETP.NE.AND P0, PT, R27, 0x550, PT ;  /* 0x000005501b00780c */ /* 0x000fe20003f05270 */
[----:B------:R-:W-:-:S05]  /*71c0*/  IDP.4A.S8.S8 R14, R32, R15, R14 ;  /* 0x0000000f200e7226 */ /* 0x000fca000000060e */
[----:B------:R-:W-:Y:S02]  /*71d0*/  IADD3 R25, P2, P3, R14, R34, R25 ;  /* 0x000000220e197210 */ /* 0x000fe40007b5e019 */
[----:B------:R-:W-:Y:S02]  /*71e0*/  SHF.R.S32.HI R34, RZ, 0x1f, R34 ;  /* 0x0000001fff227819 */ /* 0x000fe40000011422 */
[----:B------:R-:W-:-:S04]  /*71f0*/  SHF.R.S32.HI R15, RZ, 0x1f, R14 ;  /* 0x0000001fff0f7819 */ /* 0x000fc8000001140e */
[----:B------:R-:W-:Y:S01]  /*7200*/  IADD3.X R15, PT, PT, R15, R34, R29, P2, P3 ;  /* 0x000000220f0f7210 */ /* 0x000fe200017e641d */
[----:B--2---:R-:W-:-:S04]  /*7210*/  IDP.4A.S8.S8 R20, R35, R20, RZ ;  /* 0x0000001423147226 */ /* 0x004fc800000006ff */
[----:B------:R-:W-:-:S05]  /*7220*/  IDP.4A.S8.S8 R20, R36, R21, R20 ;  /* 0x0000001524147226 */ /* 0x000fca0000000614 */
[----:B------:R-:W-:-:S04]  /*7230*/  IADD3 R25, P4, PT, R20, R25, RZ ;  /* 0x0000001914197210 */ /* 0x000fc80007f9e0ff */
[----:B------:R-:W-:Y:S01]  /*7240*/  LEA.HI.X.SX32 R28, R20, R15, 0x1, P4 ;  /* 0x0000000f141c7211 */ /* 0x000fe200020f0eff */
[----:B------:R-:W-:Y:S08]  /*7250*/  @P0 BRA `(.L_x_739) ;  /* 0xfffffff8002c0947 */ /* 0x000ff0000383ffff */
[----:B------:R-:W0:Y:S01]  /*7260*/  I2F.U32.RP R21, UR12 ;  /* 0x0000000c00157d06 */ /* 0x000e220008209000 */
[----:B------:R-:W-:Y:S01]  /*7270*/  IMAD.MOV.U32 R14, RZ, RZ, RZ ;  /* 0x000000ffff0e7224 */ /* 0x000fe200078e00ff */
[----:B------:R-:W-:-:S06]  /*7280*/  ISETP.NE.U32.AND P3, PT, RZ, UR12, PT ;  /* 0x0000000cff007c0c */ /* 0x000fcc000bf65070 */
[----:B0-----:R-:W0:Y:S02]  /*7290*/  MUFU.RCP R21, R21 ;  /* 0x0000001500157308 */ /* 0x001e240000001000 */
        /* <DEDUP_REMOVED lines=15> */
[----:B------:R-:W-:-:S06]  /*7390*/  IMAD.IADD R14, R1, 0x1, R14 ;  /* 0x00000001010e7824 */ /* 0x000fcc00078e020e */
[----:B------:R-:W2:Y:S01]  /*73a0*/  LDL.S8 R14, [R14+0x20] ;  /* 0x000020000e0e7983 */ /* 0x000ea20000100200 */
[--C-:B------:R-:W-:Y:S02]  /*73b0*/  SHF.R.S64 R15, R25, 0x9, R28.reuse ;  /* 0x00000009190f7819 */ /* 0x100fe4000000101c */
[----:B------:R-:W-:Y:S02]  /*73c0*/  SHF.R.S32.HI R21, RZ, 0x9, R28 ;  /* 0x00000009ff157819 */ /* 0x000fe4000001141c */
[----:B--2---:R-:W-:-:S04]  /*73d0*/  IADD3 R15, P0, PT, R14, R15, RZ ;  /* 0x0000000f0e0f7210 */ /* 0x004fc80007f1e0ff */
        /* <DEDUP_REMOVED lines=12> */
.L_x_738:
[----:B--2---:R-:W-:Y:S05]  /*74a0*/  BSYNC.RECONVERGENT B0 ;  /* 0x0000000000007941 */ /* 0x004fea0003800200 */
.L_x_737:
[----:B01----:R-:W-:Y:S01]  /*74b0*/  IMAD.U32 R14, RZ, RZ, UR5 ;  /* 0x00000005ff0e7e24 */ /* 0x003fe2000f8e00ff */
[----:B------:R-:W-:Y:S03]  /*74c0*/  BAR.SYNC.DEFER_BLOCKING 0x0 ;  /* 0x0000000000007b1d */ /* 0x000fe60000010000 */
[----:B------:R-:W-:-:S05]  /*74d0*/  VIADD R14, R14, 0x1 ;  /* 0x000000010e0e7836 */ /* 0x000fca0000000000 */
[C---:B------:R-:W-:Y:S02]  /*74e0*/  ISETP.NE.AND P0, PT, R14.reuse, 0x4, PT ;  /* 0x000000040e00780c */ /* 0x040fe40003f05270 */
[----:B------:R-:W-:-:S11]  /*74f0*/  R2UR UR5, R14 ;  /* 0x000000000e0572ca */ /* 0x000fd600000e0000 */
[----:B------:R-:W-:Y:S05]  /*7500*/  @P0 BRA `(.L_x_741) ;  /* 0xffffff9c00140947 */ /* 0x000fea000383ffff */
[----:B------:R-:W-:Y:S01]  /*7510*/  BSSY.RECONVERGENT B0, `(.L_x_742) ;  /* 0x0000051000007945 */ /* 0x000fe20003800200 */
[----:B------:R-:W-:-:S03]  /*7520*/  CS2R R14, SRZ ;  /* 0x00000000000e7805 */ /* 0x000fc6000001ff00 */
[----:B------:R-:W-:Y:S05]  /*7530*/  @P1 BRA `(.L_x_743) ;  /* 0x0000000400381947 */ /* 0x000fea0003800000 */
[----:B------:R-:W-:Y:S01]  /*7540*/  ISETP.GE.U32.AND P0, PT, R4, 0x3, PT ;  /* 0x000000030400780c */ /* 0x000fe20003f06070 */
[----:B------:R-:W-:Y:S01]  /*7550*/  BSSY.RECONVERGENT B1, `(.L_x_744) ;  /* 0x000002d000017945 */ /* 0x000fe20003800200 */
[----:B------:R-:W-:Y:S02]  /*7560*/  ISETP.NE.AND P1, PT, R13, RZ, PT ;  /* 0x000000ff0d00720c */ /* 0x000fe40003f25270 */
[----:B------:R-:W-:Y:S01]  /*7570*/  CS2R R14, SRZ ;  /* 0x00000000000e7805 */ /* 0x000fe2000001ff00 */
[----:B------:R-:W-:-:S08]  /*7580*/  IMAD.MOV.U32 R20, RZ, RZ, R0 ;  /* 0x000000ffff147224 */ /* 0x000fd000078e0000 */
[----:B------:R-:W-:Y:S05]  /*7590*/  @!P0 BRA `(.L_x_745) ;  /* 0x0000000000a08947 */ /* 0x000fea0003800000 */
[----:B------:R-:W0:Y:S01]  /*75a0*/  S2R R23, SR_CgaCtaId ;  /* 0x0000000000177919 */ /* 0x000e220000008800 */
[----:B------:R-:W-:Y:S01]  /*75b0*/  MOV R14, 0x400 ;  /* 0x00000400000e7802 */ /* 0x000fe20000000f00 */
[----:B------:R-:W-:Y:S02]  /*75c0*/  VIADD R21, R4, 0x1 ;  /* 0x0000000104157836 */ /* 0x000fe40000000000 */
[----:B------:R-:W-:Y:S02]  /*75d0*/  IMAD.MOV.U32 R22, RZ, RZ, RZ ;  /* 0x000000ffff167224 */ /* 0x000fe400078e00ff */
[----:B------:R-:W-:Y:S01]  /*75e0*/  VIADD R14, R14, 0x110 ;  /* 0x000001100e0e7836 */ /* 0x000fe20000000000 */
[----:B------:R-:W-:Y:S01]  /*75f0*/  LOP3.LUT R21, R21, 0xfffffffc, RZ, 0xc0, !PT ;  /* 0xfffffffc15157812 */ /* 0x000fe200078ec0ff */
[----:B------:R-:W-:-:S03]  /*7600*/  IMAD.MOV.U32 R20, RZ, RZ, R0 ;  /* 0x000000ffff147224 */ /* 0x000fc600078e0000 */
[----:B0-----:R-:W-:Y:S02]  /*7610*/  LEA R23, R23, R14, 0x18 ;  /* 0x0000000e17177211 */ /* 0x001fe400078ec0ff */
[----:B------:R-:W-:-:S07]  /*7620*/  CS2R R14, SRZ ;  /* 0x00000000000e7805 */ /* 0x000fce000001ff00 */
.L_x_746:
[--C-:B------:R-:W-:Y:S02]  /*7630*/  IMAD.IADD R24, R23, 0x1, R20.reuse ;  /* 0x0000000117187824 */ /* 0x100fe400078e0214 */
[----:B------:R-:W-:Y:S02]  /*7640*/  VIADD R22, R22, 0x4 ;  /* 0x0000000416167836 */ /* 0x000fe40000000000 */
[----:B------:R-:W-:Y:S01]  /*7650*/  VIADD R26, R24, UR12 ;  /* 0x0000000c181a7c36 */ /* 0x000fe20008000000 */
[----:B------:R-:W0:Y:S01]  /*7660*/  LDS.S8 R25, [R24] ;  /* 0x0000000018197984 */ /* 0x000e220000000200 */
[----:B------:R-:W-:Y:S01]  /*7670*/  IMAD R20, R3, 0x4, R20 ;  /* 0x0000000403147824 */ /* 0x000fe200078e0214 */
[----:B------:R-:W-:Y:S01]  /*7680*/  ISETP.NE.AND P0, PT, R22, R21, PT ;  /* 0x000000151600720c */ /* 0x000fe20003f05270 */
[----:B------:R-:W-:Y:S01]  /*7690*/  VIADD R28, R26, UR12 ;  /* 0x0000000c1a1c7c36 */ /* 0x000fe20008000000 */
[----:B------:R-:W1:Y:S04]  /*76a0*/  LDS.S8 R27, [R24+UR12] ;  /* 0x0000000c181b7984 */ /* 0x000e680008000200 */
[----:B------:R-:W2:Y:S04]  /*76b0*/  LDS.S8 R26, [R26+UR12] ;  /* 0x0000000c1a1a7984 */ /* 0x000ea80008000200 */
[----:B------:R-:W3:Y:S01]  /*76c0*/  LDS.S8 R28, [R28+UR12] ;  /* 0x0000000c1c1c7984 */ /* 0x000ee20008000200 */
[----:B0-----:R-:W-:-:S02]  /*76d0*/  PRMT R25, R25, 0x9910, RZ ;  /* 0x0000991019197816 */ /* 0x001fc400000000ff */
[----:B-1----:R-:W-:Y:S02]  /*76e0*/  PRMT R27, R27, 0x9910, RZ ;  /* 0x000099101b1b7816 */ /* 0x002fe400000000ff */
[----:B------:R-:W-:Y:S02]  /*76f0*/  IABS R25, R25 ;  /* 0x0000001900197213 */ /* 0x000fe40000000000 */
[----:B------:R-:W-:Y:S02]  /*7700*/  IABS R27, R27 ;  /* 0x0000001b001b7213 */ /* 0x000fe40000000000 */
[----:B--2---:R-:W-:Y:S02]  /*7710*/  PRMT R29, R26, 0x9910, RZ ;  /* 0x000099101a1d7816 */ /* 0x004fe400000000ff */
[----:B---3--:R-:W-:Y:S02]  /*7720*/  PRMT R30, R28, 0x9910, RZ ;  /* 0x000099101c1e7816 */ /* 0x008fe400000000ff */
[----:B------:R-:W-:-:S02]  /*7730*/  PRMT R25, R25, 0x7710, RZ ;  /* 0x0000771019197816 */ /* 0x000fc400000000ff */
[----:B------:R-:W-:Y:S02]  /*7740*/  PRMT R27, R27, 0x7710, RZ ;  /* 0x000077101b1b7816 */ /* 0x000fe400000000ff */
[----:B------:R-:W-:Y:S02]  /*7750*/  IABS R29, R29 ;  /* 0x0000001d001d7213 */ /* 0x000fe40000000000 */
[----:B------:R-:W-:Y:S02]  /*7760*/  IABS R30, R30 ;  /* 0x0000001e001e7213 */ /* 0x000fe40000000000 */
[----:B------:R-:W-:Y:S02]  /*7770*/  LOP3.LUT R24, R25, 0xffff, RZ, 0xc0, !PT ;  /* 0x0000ffff19187812 */ /* 0x000fe400078ec0ff */
[----:B------:R-:W-:Y:S02]  /*7780*/  LOP3.LUT R25, R27, 0xffff, RZ, 0xc0, !PT ;  /* 0x0000ffff1b197812 */ /* 0x000fe400078ec0ff */
[----:B------:R-:W-:-:S02]  /*7790*/  PRMT R26, R29, 0x7710, RZ ;  /* 0x000077101d1a7816 */ /* 0x000fc400000000ff */
[----:B------:R-:W-:Y:S02]  /*77a0*/  PRMT R27, R30, 0x7710, RZ ;  /* 0x000077101e1b7816 */ /* 0x000fe400000000ff */
[----:B------:R-:W-:Y:S02]  /*77b0*/  IADD3 R25, P2, P3, R25, R15, R24 ;  /* 0x0000000f19197210 */ /* 0x000fe40007b5e018 */
[----:B------:R-:W-:Y:S02]  /*77c0*/  LOP3.LUT R15, R26, 0xffff, RZ, 0xc0, !PT ;  /* 0x0000ffff1a0f7812 */ /* 0x000fe400078ec0ff */
[----:B------:R-:W-:Y:S02]  /*77d0*/  LOP3.LUT R24, R27, 0xffff, RZ, 0xc0, !PT ;  /* 0x0000ffff1b187812 */ /* 0x000fe400078ec0ff */
[----:B------:R-:W-:Y:S02]  /*77e0*/  IADD3.X R14, PT, PT, RZ, R14, RZ, P2, P3 ;  /* 0x0000000eff0e7210 */ /* 0x000fe400017e64ff */
[----:B------:R-:W-:-:S04]  /*77f0*/  IADD3 R15, P4, P5, R24, R25, R15 ;  /* 0x00000019180f7210 */ /* 0x000fc80007d9e00f */
[----:B------:R-:W-:Y:S01]  /*7800*/  IADD3.X R14, PT, PT, RZ, R14, RZ, P4, P5 ;  /* 0x0000000eff0e7210 */ /* 0x000fe200027ea4ff */
[----:B------:R-:W-:Y:S08]  /*7810*/  @P0 BRA `(.L_x_746) ;  /* 0xfffffffc00840947 */ /* 0x000ff0000383ffff */
.L_x_745:
[----:B------:R-:W-:Y:S05]  /*7820*/  BSYNC.RECONVERGENT B1 ;  /* 0x0000000000017941 */ /* 0x000fea0003800200 */
.L_x_744:
[----:B------:R-:W-:Y:S05]  /*7830*/  @!P1 BRA `(.L_x_743) ;  /* 0x0000000000789947 */ /* 0x000fea0003800000 */
[----:B------:R-:W0:Y:S01]  /*7840*/  S2UR UR7, SR_CgaCtaId ;  /* 0x00000000000779c3 */ /* 0x000e220000008800 */
[----:B------:R-:W-:Y:S01]  /*7850*/  UMOV UR5, 0x400 ;  /* 0x0000040000057882 */ /* 0x000fe20000000000 */
[----:B------:R-:W-:Y:S01]  /*7860*/  ISETP.NE.AND P0, PT, R13, 0x1, PT ;  /* 0x000000010d00780c */ /* 0x000fe20003f05270 */
[----:B------:R-:W-:-:S04]  /*7870*/  UIADD3 UR5, UPT, UPT, UR5, 0x110, URZ ;  /* 0x0000011005057890 */ /* 0x000fc8000fffe0ff */
[----:B0-----:R-:W-:-:S09]  /*7880*/  ULEA UR5, UR7, UR5, 0x18 ;  /* 0x0000000507057291 */ /* 0x001fd2000f8ec0ff */
[----:B------:R-:W0:Y:S02]  /*7890*/  LDS.S8 R21, [R20+UR5] ;  /* 0x0000000514157984 */ /* 0x000e240008000200 */
[----:B0-----:R-:W-:-:S04]  /*78a0*/  PRMT R21, R21, 0x9910, RZ ;  /* 0x0000991015157816 */ /* 0x001fc800000000ff */
[----:B------:R-:W-:-:S04]  /*78b0*/  IABS R21, R21 ;  /* 0x0000001500157213 */ /* 0x000fc80000000000 */
[----:B------:R-:W-:-:S04]  /*78c0*/  PRMT R22, R21, 0x7710, RZ ;  /* 0x0000771015167816 */ /* 0x000fc800000000ff */
[----:B------:R-:W-:-:S04]  /*78d0*/  LOP3.LUT R22, R22, 0xffff, RZ, 0xc0, !PT ;  /* 0x0000ffff16167812 */ /* 0x000fc800078ec0ff */
[----:B------:R-:W-:Y:S01]  /*78e0*/  IADD3 R15, P1, PT, R22, R15, RZ ;  /* 0x0000000f160f7210 */ /* 0x000fe20007f3e0ff */
[----:B------:R-:W-:-:S04]  /*78f0*/  VIADD R22, R20, UR5 ;  /* 0x0000000514167c36 */ /* 0x000fc80008000000 */
[----:B------:R-:W-:Y:S01]  /*7900*/  IMAD.X R14, RZ, RZ, R14, P1 ;  /* 0x000000ffff0e7224 */ /* 0x000fe200008e060e */
[----:B------:R-:W-:Y:S07]  /*7910*/  @!P0 BRA `(.L_x_743) ;  /* 0x0000000000408947 */ /* 0x000fee0003800000 */
[----:B------:R-:W-:Y:S01]  /*7920*/  ISETP.NE.AND P0, PT, R13, 0x2, PT ;  /* 0x000000020d00780c */ /* 0x000fe20003f05270 */
[----:B------:R-:W-:Y:S01]  /*7930*/  VIADD R23, R22, UR12 ;  /* 0x0000000c16177c36 */ /* 0x000fe20008000000 */
[----:B------:R-:W0:Y:S11]  /*7940*/  LDS.S8 R20, [R22+UR12] ;  /* 0x0000000c16147984 */ /* 0x000e360008000200 */
[----:B------:R-:W1:Y:S01]  /*7950*/  @P0 LDS.S8 R21, [R23+UR12] ;  /* 0x0000000c17150984 */ /* 0x000e620008000200 */
[----:B0-----:R-:W-:-:S04]  /*7960*/  PRMT R20, R20, 0x9910, RZ ;  /* 0x0000991014147816 */ /* 0x001fc800000000ff */
[----:B------:R-:W-:-:S04]  /*7970*/  IABS R20, R20 ;  /* 0x0000001400147213 */ /* 0x000fc80000000000 */
[----:B------:R-:W-:Y:S02]  /*7980*/  PRMT R20, R20, 0x7710, RZ ;  /* 0x0000771014147816 */ /* 0x000fe400000000ff */
[----:B-1----:R-:W-:Y:S02]  /*7990*/  @P0 PRMT R21, R21, 0x9910, RZ ;  /* 0x0000991015150816 */ /* 0x002fe400000000ff */
[----:B------:R-:W-:Y:S02]  /*79a0*/  LOP3.LUT R20, R20, 0xffff, RZ, 0xc0, !PT ;  /* 0x0000ffff14147812 */ /* 0x000fe400078ec0ff */
[----:B------:R-:W-:Y:S02]  /*79b0*/  @P0 IABS R21, R21 ;  /* 0x0000001500150213 */ /* 0x000fe40000000000 */
[----:B------:R-:W-:Y:S02]  /*79c0*/  IADD3 R15, P1, PT, R20, R15, RZ ;  /* 0x0000000f140f7210 */ /* 0x000fe40007f3e0ff */
[----:B------:R-:W-:-:S03]  /*79d0*/  @P0 PRMT R21, R21, 0x7710, RZ ;  /* 0x0000771015150816 */ /* 0x000fc600000000ff */
[----:B------:R-:W-:Y:S01]  /*79e0*/  IMAD.X R14, RZ, RZ, R14, P1 ;  /* 0x000000ffff0e7224 */ /* 0x000fe200008e060e */
[----:B------:R-:W-:-:S04]  /*79f0*/  @P0 LOP3.LUT R20, R21, 0xffff, RZ, 0xc0, !PT ;  /* 0x0000ffff15140812 */ /* 0x000fc800078ec0ff */
[----:B------:R-:W-:-:S05]  /*7a00*/  @P0 IADD3 R15, P2, PT, R20, R15, RZ ;  /* 0x0000000f140f0210 */ /* 0x000fca0007f5e0ff */
[----:B------:R-:W-:-:S08]  /*7a10*/  @P0 IMAD.X R14, RZ, RZ, R14, P2 ;  /* 0x000000ffff0e0224 */ /* 0x000fd000010e060e */
.L_x_743:
[----:B------:R-:W-:Y:S05]  /*7a20*/  BSYNC.RECONVERGENT B0 ;  /* 0x0000000000007941 */ /* 0x000fea0003800200 */
.L_x_742:
        /* <DEDUP_REMOVED lines=38> */
[----:B------:R-:W2:Y:S01]  /*7c90*/  SHFL.DOWN PT, R27, R15, 0x10, 0x1f ;  /* 0x0a001f000f1b7f89 */ /* 0x000ea200000e0000 */
[----:B-1----:R-:W-:-:S04]  /*7ca0*/  IADD3 R24, P2, PT, R25, R14, RZ ;  /* 0x0000000e19187210 */ /* 0x002fc80007f5e0ff */
[----:B------:R-:W-:Y:S01]  /*7cb0*/  IADD3 R30, P3, PT, RZ, R24, RZ ;  /* 0x00000018ff1e7210 */ /* 0x000fe20007f7e0ff */
[----:B------:R-:W1:Y:S03]  /*7cc0*/  SHFL.DOWN PT, R25, R24, 0x8, 0x1f ;  /* 0x09001f0018197f89 */ /* 0x000e6600000e0000 */
[----:B--2---:R-:W-:-:S05]  /*7cd0*/  IADD3.X R31, PT, PT, R27, RZ, R15, P3, P2 ;  /* 0x000000ff1b1f7210 */ /* 0x004fca0001fe440f */
        /* <DEDUP_REMOVED lines=12> */
[----:B------:R-:W-:Y:S02]  /*7da0*/  IADD3 R15, P3, PT, RZ, R14, RZ ;  /* 0x0000000eff0f7210 */ /* 0x000fe40007f7e0ff */
[----:B------:R-:W1:Y:S02]  /*7db0*/  SHFL.DOWN PT, R14, R14, 0x1, 0x1f ;  /* 0x08201f000e0e7f89 */ /* 0x000e6400000e0000 */
[----:B--2---:R-:W-:-:S05]  /*7dc0*/  IADD3.X R25, PT, PT, R24, RZ, R27, P3, P2 ;  /* 0x000000ff18197210 */ /* 0x004fca0001fe441b */
[----:B------:R2:W3:Y:S04]  /*7dd0*/  SHFL.DOWN PT, R24, R25, 0x1, 0x1f ;  /* 0x08201f0019187f89 */ /* 0x0004e800000e0000 */
.L_x_840:
[----:B0-----:R-:W0:Y:S01]  /*7de0*/  @!P1 S2R R21, SR_CgaCtaId ;  /* 0x0000000000159919 */ /* 0x001e220000008800 */
[----:B-1----:R-:W-:Y:S02]  /*7df0*/  IADD3 R14, P2, P3, RZ, R15, R14 ;  /* 0x0000000fff0e7210 */ /* 0x002fe40007b5e00e */
[----:B------:R-:W-:Y:S02]  /*7e00*/  @!P1 MOV R20, 0x400 ;  /* 0x0000040000149802 */ /* 0x000fe40000000f00 */
[----:B---3--:R-:W-:Y:S02]  /*7e10*/  IADD3.X R15, PT, PT, R24, R25, RZ, P2, P3 ;  /* 0x00000019180f7210 */ /* 0x008fe400017e64ff */
[----:B------:R-:W-:Y:S02]  /*7e20*/  @!P1 PLOP3.LUT P0, PT, PT, PT, PT, 0x80, 0x8 ;  /* 0x000000000008981c */ /* 0x000fe40003f0f070 */
[----:B0-----:R-:W-:-:S05]  /*7e30*/  @!P1 LEA R21, R21, R20, 0x18 ;  /* 0x0000001415159211 */ /* 0x001fca00078ec0ff */
[----:B------:R3:W-:Y:S06]  /*7e40*/  @!P1 STS.64 [R21+0x8], R14 ;  /* 0x0000080e15009388 */ /* 0x0007ec0000000a00 */
.L_x_747:
[----:B------:R-:W-:Y:S05]  /*7e50*/  WARPSYNC.ALL ;  /* 0x0000000000007948 */ /* 0x000fea0003800000 */
[----:B------:R-:W-:Y:S01]  /*7e60*/  BAR.SYNC.DEFER_BLOCKING 0x0 ;  /* 0x0000000000007b1d */ /* 0x000fe20000010000 */
[----:B------:R-:W-:-:S13]  /*7e70*/  ISETP.GT.U32.AND P2, PT, R0, 0x153, PT ;  /* 0x000001530000780c */ /* 0x000fda0003f44070 */
[----:B------:R-:W-:Y:S05]  /*7e80*/  @P2 BRA.U `(.L_x_749) ;  /* 0x0000001500a42947 */ /* 0x000fea0003800000 */
[----:B------:R-:W4:Y:S01]  /*7e90*/  S2UR UR7, SR_CgaCtaId ;  /* 0x00000000000779c3 */ /* 0x000f220000008800 */
[----:B------:R-:W-:Y:S01]  /*7ea0*/  UMOV UR5, 0x400 ;  /* 0x0000040000057882 */ /* 0x000fe20000000000 */
[----:B------:R-:W0:Y:S01]  /*7eb0*/  LDCU.64 UR8, c[0x0][0x380] ;  /* 0x00007000ff0877ac */ /* 0x000e220008000a00 */
[----:B------:R-:W-:Y:S01]  /*7ec0*/  BSSY.RECONVERGENT B0, `(.L_x_749) ;  /* 0x0000165000007945 */ /* 0x000fe20003800200 */
[----:B----4-:R-:W-:-:S09]  /*7ed0*/  ULEA UR5, UR7, UR5, 0x18 ;  /* 0x0000000507057291 */ /* 0x010fd2000f8ec0ff */
[----:B0--3--:R-:W0:Y:S02]  /*7ee0*/  LDS.64 R20, [UR5+0x8] ;  /* 0x00000805ff147984 */ /* 0x009e240008000a00 */
[----:B0-----:R-:W-:-:S04]  /*7ef0*/  ISETP.GT.U32.AND P1, PT, R20, 0x1, PT ;  /* 0x000000011400780c */ /* 0x001fc80003f24070 */
[----:B------:R-:W-:-:S04]  /*7f00*/  ISETP.GT.U32.AND.EX P1, PT, R21, RZ, PT, P1 ;  /* 0x000000ff1500720c */ /* 0x000fc80003f24110 */
[----:B------:R-:W-:Y:S02]  /*7f10*/  SEL R29, R21, RZ, P1 ;  /* 0x000000ff151d7207 */ /* 0x000fe40000800000 */
[----:B------:R-:W-:Y:S02]  /*7f20*/  SEL R27, R20, 0x1, P1 ;  /* 0x00000001141b7807 */ /* 0x000fe40000800000 */
[C---:B------:R-:W-:Y:S01]  /*7f30*/  ISETP.LT.AND P3, PT, R29.reuse, RZ, PT ;  /* 0x000000ff1d00720c */ /* 0x040fe20003f61270 */
[----:B-1----:R-:W-:-:S04]  /*7f40*/  IMAD.WIDE.U32 R14, R29, 0x60606061, RZ ;  /* 0x606060611d0e7825 */ /* 0x002fc800078e00ff */
[----:B------:R-:W-:-:S04]  /*7f50*/  IMAD.WIDE.U32 R20, R27, 0x60606061, RZ ;  /* 0x606060611b147825 */ /* 0x000fc800078e00ff */
[----:B------:R-:W-:-:S04]  /*7f60*/  IMAD.WIDE.U32 R14, P1, R27, 0x60606060, R14 ;  /* 0x606060601b0e7825 */ /* 0x000fc8000782000e */
[----:B------:R-:W-:Y:S01]  /*7f70*/  IMAD.X R23, RZ, RZ, RZ, P1 ;  /* 0x000000ffff177224 */ /* 0x000fe200008e06ff */
[----:B------:R-:W-:Y:S01]  /*7f80*/  IADD3 RZ, P1, PT, R21, R14, RZ ;  /* 0x0000000e15ff7210 */ /* 0x000fe20007f3e0ff */
[----:B------:R-:W-:-:S04]  /*7f90*/  IMAD.MOV.U32 R22, RZ, RZ, R15 ;  /* 0x000000ffff167224 */ /* 0x000fc800078e000f */
[----:B------:R-:W-:-:S03]  /*7fa0*/  IMAD.WIDE.U32.X R22, R29, 0x60606060, R22, P1 ;  /* 0x606060601d167825 */ /* 0x000fc600008e0416 */
[----:B--2---:R-:W-:-:S04]  /*7fb0*/  IADD3 R25, P1, PT, R22, -0x60606061, RZ ;  /* 0x9f9f9f9f16197810 */ /* 0x004fc80007f3e0ff */
        /* <DEDUP_REMOVED lines=13> */
[----:B------:R-:W-:Y:S01]  /*8090*/  LOP3.LUT R22, R4, 0x3, RZ, 0xc0, !PT ;  /* 0x0000000304167812 */ /* 0x000fe200078ec0ff */
[----:B------:R-:W-:Y:S01]  /*80a0*/  BSSY.RECONVERGENT B1, `(.L_x_751) ;  /* 0x000008b000017945 */ /* 0x000fe20003800200 */
[----:B------:R-:W-:Y:S02]  /*80b0*/  IMAD.MOV.U32 R29, RZ, RZ, R0 ;  /* 0x000000ffff1d7224 */ /* 0x000fe400078e0000 */
[----:B------:R-:W-:-:S13]  /*80c0*/  ISETP.NE.AND P1, PT, R22, 0x3, PT ;  /* 0x000000031600780c */ /* 0x000fda0003f25270 */
[----:B------:R-:W-:Y:S05]  /*80d0*/  @!P1 BRA `(.L_x_752) ;  /* 0x00000008001c9947 */ /* 0x000fea0003800000 */
[----:B------:R-:W2:Y:S01]  /*80e0*/  LDG.E.U8.CONSTANT R15, desc[UR10][R18.64+0x576840] ;  /* 0x5768400a120f7981 */ /* 0x000ea2000c1e9100 */
[----:B------:R-:W-:Y:S03]  /*80f0*/  BSSY.RECONVERGENT B2, `(.L_x_753) ;  /* 0x000001f000027945 */ /* 0x000fe60003800200 */
[----:B------:R-:W0:Y:S01]  /*8100*/  LDS.S8 R14, [R0+UR6] ;  /* 0x00000006000e7984 */ /* 0x000e220008000200 */
        /* <DEDUP_REMOVED lines=25> */
.L_x_754:
[----:B------:R-:W-:Y:S01]  /*82a0*/  IMAD.MOV.U32 R23, RZ, RZ, R15 ;  /* 0x000000ffff177224 */ /* 0x000fe200078e000f */
[----:B------:R-:W-:Y:S01]  /*82b0*/  MOV R15, 0x82e0 ;  /* 0x000082e0000f7802 */ /* 0x000fe20000000f00 */
[----:B------:R-:W-:-:S07]  /*82c0*/  IMAD.MOV.U32 R24, RZ, RZ, R14 ;  /* 0x000000ffff187224 */ /* 0x000fce00078e000e */
[----:B-----5:R-:W-:Y:S05]  /*82d0*/  CALL.REL.NOINC `($__internal_3_$__cuda_sm20_div_s64) ;  /* 0x0000004000047944 */ /* 0x020fea0003c00000 */
.L_x_755:
[----:B------:R-:W-:Y:S05]  /*82e0*/  BSYNC.RECONVERGENT B2 ;  /* 0x0000000000027941 */ /* 0x000fea0003800200 */
.L_x_753:
[----:B------:R-:W-:Y:S01]  /*82f0*/  ISETP.GT.U32.AND P1, PT, R20, -0x7f, PT ;  /* 0xffffff811400780c */ /* 0x000fe20003f24070 */
[----:B------:R-:W-:-:S03]  /*8300*/  VIADD R28, R0, UR12 ;  /* 0x0000000c001c7c36 */ /* 0x000fc60008000000 */
[----:B------:R-:W-:Y:S01]  /*8310*/  ISETP.GT.AND.EX P1, PT, R21, -0x1, PT, P1 ;  /* 0xffffffff1500780c */ /* 0x000fe20003f24310 */
[----:B------:R-:W-:-:S03]  /*8320*/  IMAD.MOV.U32 R29, RZ, RZ, R28 ;  /* 0x000000ffff1d7224 */ /* 0x000fc600078e001c */
[----:B------:R-:W-:Y:S02]  /*8330*/  SEL R15, R20, 0xffffff81, P1 ;  /* 0xffffff81140f7807 */ /* 0x000fe40000800000 */
[----:B------:R-:W-:Y:S02]  /*8340*/  SEL R20, R21, 0xffffffff, P1 ;  /* 0xffffffff15147807 */ /* 0x000fe40000800000 */
[----:B------:R-:W-:-:S04]  /*8350*/  ISETP.LT.U32.AND P1, PT, R15, 0x7f, PT ;  /* 0x0000007f0f00780c */ /* 0x000fc80003f21070 */
[----:B------:R-:W-:-:S04]  /*8360*/  ISETP.LT.AND.EX P1, PT, R20, RZ, PT, P1 ;  /* 0x000000ff1400720c */ /* 0x000fc80003f21310 */
[----:B------:R-:W-:Y:S02]  /*8370*/  SEL R15, R15, 0x7f, P1 ;  /* 0x0000007f0f0f7807 */ /* 0x000fe40000800000 */
[----:B------:R-:W-:-:S03]  /*8380*/  ISETP.NE.AND P1, PT, R22, RZ, PT ;  /* 0x000000ff1600720c */ /* 0x000fc60003f25270 */
[----:B------:R0:W-:Y:S10]  /*8390*/  STS.U8 [R0+UR6], R15 ;  /* 0x0000000f00007988 */ /* 0x0001f40008000006 */
[----:B0-----:R-:W-:Y:S05]  /*83a0*/  @!P1 BRA `(.L_x_752) ;  /* 0x0000000400689947 */ /* 0x001fea0003800000 */
[----:B------:R-:W-:Y:S01]  /*83b0*/  VIADD R16, R18, UR12 ;  /* 0x0000000c12107c36 */ /* 0x000fe20008000000 */
[----:B------:R-:W0:Y:S04]  /*83c0*/  LDS.S8 R14, [R8+UR12] ;  /* 0x0000000c080e7984 */ /* 0x000e280008000200 */
[----:B------:R-:W2:Y:S01]  /*83d0*/  LDG.E.U8.CONSTANT R15, desc[UR10][R16.64+0x576840] ;  /* 0x5768400a100f7981 */ /* 0x000ea2000c1e9100 */
[----:B------:R-:W-:Y:S01]  /*83e0*/  BSSY.RECONVERGENT B2, `(.L_x_756) ;  /* 0x000001e000027945 */ /* 0x000fe20003800200 */
        /* <DEDUP_REMOVED lines=9> */
[----:B------:R-:W0:Y:S02]  /*8480*/  F2I.FTZ.U32.TRUNC.NTZ R21, R21 ;  /* 0x0000001500157305 */ /* 0x000e24000021f000 */
[----:B0-----:R-:W-:-:S04]  /*8490*/  IMAD.MOV R20, RZ, RZ, -R21 ;  /* 0x000000ffff147224 */ /* 0x001fc800078e0a15 */
[----:B------:R-:W-:Y:S02]  /*84a0*/  IMAD R15, R20, R25, RZ ;  /* 0x00000019140f7224 */ /* 0x000fe400078e02ff */
[----:B------:R-:W-:-:S04]  /*84b0*/  IMAD.MOV.U32 R20, RZ, RZ, RZ ;  /* 0x000000ffff147224 */ /* 0x000fc800078e00ff */
[----:B------:R-:W-:-:S04]  /*84c0*/  IMAD.HI.U32 R15, R21, R15, R20 ;  /* 0x0000000f150f7227 */ /* 0x000fc800078e0014 */
[----:B------:R-:W-:Y:S02]  /*84d0*/  IMAD.MOV.U32 R21, RZ, RZ, RZ ;  /* 0x000000ffff157224 */ /* 0x000fe400078e00ff */
[----:B------:R-:W-:-:S04]  /*84e0*/  IMAD.HI.U32 R20, R15, R14, RZ ;  /* 0x0000000e0f147227 */ /* 0x000fc800078e00ff */
[----:B------:R-:W-:-:S04]  /*84f0*/  IMAD.MOV R15, RZ, RZ, -R20 ;  /* 0x000000ffff0f7224 */ /* 0x000fc800078e0a14 */
[----:B------:R-:W-:-:S05]  /*8500*/  IMAD R14, R25, R15, R14 ;  /* 0x0000000f190e7224 */ /* 0x000fca00078e020e */
[----:B------:R-:W-:-:S13]  /*8510*/  ISETP.GE.U32.AND P1, PT, R14, R25, PT ;  /* 0x000000190e00720c */ /* 0x000fda0003f26070 */
[----:B------:R-:W-:Y:S02]  /*8520*/  @P1 IMAD.IADD R14, R14, 0x1, -R25 ;  /* 0x000000010e0e1824 */ /* 0x000fe400078e0a19 */
[----:B------:R-:W-:-:S03]  /*8530*/  @P1 VIADD R20, R20, 0x1 ;  /* 0x0000000114141836 */ /* 0x000fc60000000000 */
[----:B------:R-:W-:-:S13]  /*8540*/  ISETP.GE.U32.AND P2, PT, R14, R25, PT ;  /* 0x000000190e00720c */ /* 0x000fda0003f46070 */
[----:B------:R-:W-:Y:S01]  /*8550*/  @P2 VIADD R20, R20, 0x1 ;  /* 0x0000000114142836 */ /* 0x000fe20000000000 */
[----:B------:R-:W-:Y:S01]  /*8560*/  @!P3 LOP3.LUT R20, RZ, R25, RZ, 0x33, !PT ;  /* 0x00000019ff14b212 */ /* 0x000fe200078e33ff */
[----:B------:R-:W-:Y:S06]  /*8570*/  BRA `(.L_x_758) ;  /* 0x0000000000107947 */ /* 0x000fec0003800000 */
.L_x_757:
[----:B------:R-:W-:Y:S01]  /*8580*/  IMAD.MOV.U32 R23, RZ, RZ, R15 ;  /* 0x000000ffff177224 */ /* 0x000fe200078e000f */
[----:B------:R-:W-:Y:S01]  /*8590*/  MOV R15, 0x85c0 ;  /* 0x000085c0000f7802 */ /* 0x000fe20000000f00 */
[----:B------:R-:W-:-:S07]  /*85a0*/  IMAD.MOV.U32 R24, RZ, RZ, R14 ;  /* 0x000000ffff187224 */ /* 0x000fce00078e000e */
[----:B-----5:R-:W-:Y:S05]  /*85b0*/  CALL.REL.NOINC `($__internal_3_$__cuda_sm20_div_s64) ;  /* 0x0000003c004c7944 */ /* 0x020fea0003c00000 */
.L_x_758:
[----:B------:R-:W-:Y:S05]  /*85c0*/  BSYNC.RECONVERGENT B2 ;  /* 0x0000000000027941 */ /* 0x000fea0003800200 */
.L_x_756:
        /* <DEDUP_REMOVED lines=9> */
[----:B------:R-:W-:-:S03]  /*8660*/  ISETP.NE.AND P1, PT, R22, 0x1, PT ;  /* 0x000000011600780c */ /* 0x000fc60003f25270 */
[----:B------:R0:W-:Y:S10]  /*8670*/  STS.U8 [R8+UR12], R15 ;  /* 0x0000000f08007988 */ /* 0x0001f4000800000c */
[----:B0-----:R-:W-:Y:S05]  /*8680*/  @!P1 BRA `(.L_x_752) ;  /* 0x0000000000b09947 */ /* 0x001fea0003800000 */
[----:B------:R-:W-:Y:S01]  /*8690*/  IADD3 R14, P1, PT, R16, UR12, RZ ;  /* 0x0000000c100e7c10 */ /* 0x000fe2000ff3e0ff */
[----:B------:R-:W0:Y:S03]  /*86a0*/  LDS.S8 R20, [R11+UR12] ;  /* 0x0000000c0b147984 */ /* 0x000e260008000200 */
[----:B------:R-:W-:-:S05]  /*86b0*/  LEA.HI.X.SX32 R15, R3, R17, 0x1, P1 ;  /* 0x00000011030f7211 */ /* 0x000fca00008f0eff */
        /* <DEDUP_REMOVED lines=27> */
.L_x_760:
[----:B------:R-:W-:Y:S01]  /*8870*/  IMAD.MOV.U32 R23, RZ, RZ, R15 ;  /* 0x000000ffff177224 */ /* 0x000fe200078e000f */
[----:B------:R-:W-:Y:S01]  /*8880*/  MOV R15, 0x88b0 ;  /* 0x000088b0000f7802 */ /* 0x000fe20000000f00 */
[----:B------:R-:W-:-:S07]  /*8890*/  IMAD.MOV.U32 R24, RZ, RZ, R14 ;  /* 0x000000ffff187224 */ /* 0x000fce00078e000e */
[----:B-----5:R-:W-:Y:S05]  /*88a0*/  CALL.REL.NOINC `($__internal_3_$__cuda_sm20_div_s64) ;  /* 0x0000003800907944 */ /* 0x020fea0003c00000 */
.L_x_761:
[----:B------:R-:W-:Y:S05]  /*88b0*/  BSYNC.RECONVERGENT B2 ;  /* 0x0000000000027941 */ /* 0x000fea0003800200 */
.L_x_759:
[----:B------:R-:W-:Y:S01]  /*88c0*/  ISETP.GT.U32.AND P1, PT, R20, -0x7f, PT ;  /* 0xffffff811400780c */ /* 0x000fe20003f24070 */
[----:B------:R-:W-:-:S03]  /*88d0*/  VIADD R29, R28, UR12 ;  /* 0x0000000c1c1d7c36 */ /* 0x000fc60008000000 */
[----:B------:R-:W-:-:S04]  /*88e0*/  ISETP.GT.AND.EX P1, PT, R21, -0x1, PT, P1 ;  /* 0xffffffff1500780c */ /* 0x000fc80003f24310 */
[----:B------:R-:W-:Y:S02]  /*88f0*/  SEL R14, R20, 0xffffff81, P1 ;  /* 0xffffff81140e7807 */ /* 0x000fe40000800000 */
[----:B------:R-:W-:Y:S02]  /*8900*/  SEL R20, R21, 0xffffffff, P1 ;  /* 0xffffffff15147807 */ /* 0x000fe40000800000 */
[----:B------:R-:W-:-:S04]  /*8910*/  ISETP.LT.U32.AND P1, PT, R14, 0x7f, PT ;  /* 0x0000007f0e00780c */ /* 0x000fc80003f21070 */
[----:B------:R-:W-:-:S04]  /*8920*/  ISETP.LT.AND.EX P1, PT, R20, RZ, PT, P1 ;  /* 0x000000ff1400720c */ /* 0x000fc80003f21310 */
[----:B------:R-:W-:-:S05]  /*8930*/  SEL R14, R14, 0x7f, P1 ;  /* 0x0000007f0e0e7807 */ /* 0x000fca0000800000 */
[----:B------:R0:W-:Y:S04]  /*8940*/  STS.U8 [R11+UR12], R14 ;  /* 0x0000000e0b007988 */ /* 0x0001e8000800000c */
.L_x_752:
[----:B------:R-:W-:Y:S05]  /*8950*/  BSYNC.RECONVERGENT B1 ;  /* 0x0000000000017941 */ /* 0x000fea0003800200 */
.L_x_751:
[----:B------:R-:W-:-:S13]  /*8960*/  ISETP.GE.U32.AND P1, PT, R4, 0x3, PT ;  /* 0x000000030400780c */ /* 0x000fda0003f26070 */
[----:B------:R-:W-:Y:S05]  /*8970*/  @!P1 BRA `(.L_x_750) ;  /* 0x0000000800e49947 */ /* 0x000fea0003800000 */
.L_x_774:
[----:B0-----:R-:W-:-:S05]  /*8980*/  IADD3 R14, P1, PT, R29, UR8, RZ ;  /* 0x000000081d0e7c10 */ /* 0x001fca000ff3e0ff */
        /* <DEDUP_REMOVED lines=34> */
.L_x_763:
[----:B------:R-:W-:Y:S01]  /*8bb0*/  IMAD.MOV.U32 R23, RZ, RZ, R15 ;  /* 0x000000ffff177224 */ /* 0x000fe200078e000f */
[----:B------:R-:W-:Y:S01]  /*8bc0*/  MOV R15, 0x8bf0 ;  /* 0x00008bf0000f7802 */ /* 0x000fe20000000f00 */
[----:B------:R-:W-:-:S07]  /*8bd0*/  IMAD.MOV.U32 R24, RZ, RZ, R14 ;  /* 0x000000ffff187224 */ /* 0x000fce00078e000e */
[----:B-----5:R-:W-:Y:S05]  /*8be0*/  CALL.REL.NOINC `($__internal_3_$__cuda_sm20_div_s64) ;  /* 0x0000003400c07944 */ /* 0x020fea0003c00000 */
.L_x_764:
[----:B------:R-:W-:Y:S05]  /*8bf0*/  BSYNC.RECONVERGENT B1 ;  /* 0x0000000000017941 */ /* 0x000fea0003800200 */
.L_x_762:
[----:B------:R-:W-:-:S05]  /*8c00*/  VIADD R29, R29, UR12 ;  /* 0x0000000c1d1d7c36 */ /* 0x000fca0008000000 */
[----:B------:R-:W-:-:S05]  /*8c10*/  IADD3 R14, P1, PT, R29, UR8, RZ ;  /* 0x000000081d0e7c10 */ /* 0x000fca000ff3e0ff */
[----:B------:R-:W-:-:S05]  /*8c20*/  IMAD.X R15, RZ, RZ, UR9, P1 ;  /* 0x00000009ff0f7e24 */ /* 0x000fca00088e06ff */
[----:B------:R-:W2:Y:S01]  /*8c30*/  LDG.E.U8.CONSTANT R14, desc[UR10][R14.64+0x576840] ;  /* 0x5768400a0e0e7981 */ /* 0x000ea2000c1e9100 */
[----:B------:R-:W-:Y:S01]  /*8c40*/  ISETP.GT.U32.AND P1, PT, R20, -0x7f, PT ;  /* 0xffffff811400780c */ /* 0x000fe20003f24070 */
[----:B------:R-:W-:Y:S01]  /*8c50*/  BSSY.RECONVERGENT B1, `(.L_x_765) ;  /* 0x0000027000017945 */ /* 0x000fe20003800200 */
[----:B------:R-:W-:Y:S02]  /*8c60*/  VIADD R22, R28, UR12 ;  /* 0x0000000c1c167c36 */ /* 0x000fe40008000000 */
[----:B------:R-:W-:-:S04]  /*8c70*/  ISETP.GT.AND.EX P1, PT, R21, -0x1, PT, P1 ;  /* 0xffffffff1500780c */ /* 0x000fc80003f24310 */
[----:B------:R-:W-:Y:S02]  /*8c80*/  SEL R20, R20, 0xffffff81, P1 ;  /* 0xffffff8114147807 */ /* 0x000fe40000800000 */
[----:B------:R-:W-:Y:S02]  /*8c90*/  SEL R21, R21, 0xffffffff, P1 ;  /* 0xffffffff15157807 */ /* 0x000fe40000800000 */
[----:B------:R-:W-:-:S04]  /*8ca0*/  ISETP.LT.U32.AND P1, PT, R20, 0x7f, PT ;  /* 0x0000007f1400780c */ /* 0x000fc80003f21070 */
[----:B------:R-:W-:-:S04]  /*8cb0*/  ISETP.LT.AND.EX P1, PT, R21, RZ, PT, P1 ;  /* 0x000000ff1500720c */ /* 0x000fc80003f21310 */
[----:B------:R-:W-:-:S05]  /*8cc0*/  SEL R21, R20, 0x7f, P1 ;  /* 0x0000007f14157807 */ /* 0x000fca0000800000 */
[----:B------:R-:W-:Y:S04]  /*8cd0*/  STS.U8 [R28], R21 ;  /* 0x000000151c007388 */ /* 0x000fe80000000000 */
        /* <DEDUP_REMOVED lines=26> */
.L_x_766:
[----:B------:R-:W-:Y:S01]  /*8e80*/  IMAD.MOV.U32 R23, RZ, RZ, R15 ;  /* 0x000000ffff177224 */ /* 0x000fe200078e000f */
[----:B------:R-:W-:Y:S01]  /*8e90*/  MOV R15, 0x8ec0 ;  /* 0x00008ec0000f7802 */ /* 0x000fe20000000f00 */
[----:B------:R-:W-:-:S07]  /*8ea0*/  IMAD.MOV.U32 R24, RZ, RZ, R14 ;  /* 0x000000ffff187224 */ /* 0x000fce00078e000e */
[----:B-----5:R-:W-:Y:S05]  /*8eb0*/  CALL.REL.NOINC `($__internal_3_$__cuda_sm20_div_s64) ;  /* 0x00000034000c7944 */ /* 0x020fea0003c00000 */
.L_x_767:
[----:B------:R-:W-:Y:S05]  /*8ec0*/  BSYNC.RECONVERGENT B1 ;  /* 0x0000000000017941 */ /* 0x000fea0003800200 */
.L_x_765:
[----:B------:R-:W-:-:S05]  /*8ed0*/  VIADD R29, R29, UR12 ;  /* 0x0000000c1d1d7c36 */ /* 0x000fca0008000000 */
[----:B------:R-:W-:-:S05]  /*8ee0*/  IADD3 R14, P1, PT, R29, UR8, RZ ;  /* 0x000000081d0e7c10 */ /* 0x000fca000ff3e0ff */
[----:B------:R-:W-:-:S05]  /*8ef0*/  IMAD.X R15, RZ, RZ, UR9, P1 ;  /* 0x00000009ff0f7e24 */ /* 0x000fca00088e06ff */
[----:B------:R-:W2:Y:S01]  /*8f00*/  LDG.E.U8.CONSTANT R14, desc[UR10][R14.64+0x576840] ;  /* 0x5768400a0e0e7981 */ /* 0x000ea2000c1e9100 */
[----:B------:R-:W-:Y:S01]  /*8f10*/  ISETP.GT.U32.AND P1, PT, R20, -0x7f, PT ;  /* 0xffffff811400780c */ /* 0x000fe20003f24070 */
[----:B------:R-:W-:Y:S03]  /*8f20*/  BSSY.RECONVERGENT B1, `(.L_x_768) ;  /* 0x0000027000017945 */ /* 0x000fe60003800200 */
[----:B------:R-:W-:-:S04]  /*8f30*/  ISETP.GT.AND.EX P1, PT, R21, -0x1, PT, P1 ;  /* 0xffffffff1500780c */ /* 0x000fc80003f24310 */
[----:B------:R-:W-:Y:S02]  /*8f40*/  SEL R20, R20, 0xffffff81, P1 ;  /* 0xffffff8114147807 */ /* 0x000fe40000800000 */
[----:B------:R-:W-:Y:S02]  /*8f50*/  SEL R21, R21, 0xffffffff, P1 ;  /* 0xffffffff15157807 */ /* 0x000fe40000800000 */
[----:B------:R-:W-:-:S04]  /*8f60*/  ISETP.LT.U32.AND P1, PT, R20, 0x7f, PT ;  /* 0x0000007f1400780c */ /* 0x000fc80003f21070 */
[----:B------:R-:W-:-:S04]  /*8f70*/  ISETP.LT.AND.EX P1, PT, R21, RZ, PT, P1 ;  /* 0x000000ff1500720c */ /* 0x000fc80003f21310 */
[----:B------:R-:W-:-:S05]  /*8f80*/  SEL R21, R20, 0x7f, P1 ;  /* 0x0000007f14157807 */ /* 0x000fca0000800000 */
[----:B------:R0:W-:Y:S04]  /*8f90*/  STS.U8 [R28+UR12], R21 ;  /* 0x000000151c007988 */ /* 0x0001e8000800000c */
[----:B------:R-:W1:Y:S01]  /*8fa0*/  LDS.S8 R20, [R22+UR12] ;  /* 0x0000000c16147984 */ /* 0x000e620008000200 */
[----:B0-----:R-:W-:Y:S01]  /*8fb0*/  VIADD R28, R22, UR12 ;  /* 0x0000000c161c7c36 */ /* 0x001fe20008000000 */
        /* <DEDUP_REMOVED lines=25> */
.L_x_769:
[----:B------:R-:W-:Y:S01]  /*9150*/  IMAD.MOV.U32 R23, RZ, RZ, R15 ;  /* 0x000000ffff177224 */ /* 0x000fe200078e000f */
[----:B------:R-:W-:Y:S01]  /*9160*/  MOV R15, 0x9190 ;  /* 0x00009190000f7802 */ /* 0x000fe20000000f00 */
[----:B------:R-:W-:-:S07]  /*9170*/  IMAD.MOV.U32 R24, RZ, RZ, R14 ;  /* 0x000000ffff187224 */ /* 0x000fce00078e000e */
[----:B-----5:R-:W-:Y:S05]  /*9180*/  CALL.REL.NOINC `($__internal_3_$__cuda_sm20_div_s64) ;  /* 0x0000003000587944 */ /* 0x020fea0003c00000 */
.L_x_770:
[----:B------:R-:W-:Y:S05]  /*9190*/  BSYNC.RECONVERGENT B1 ;  /* 0x0000000000017941 */ /* 0x000fea0003800200 */
.L_x_768:
        /* <DEDUP_REMOVED lines=12> */
[----:B------:R-:W-:Y:S04]  /*9260*/  STS.U8 [R22+UR12], R21 ;  /* 0x0000001516007988 */ /* 0x000fe8000800000c */
        /* <DEDUP_REMOVED lines=26> */
.L_x_772:
[----:B------:R-:W-:Y:S01]  /*9410*/  IMAD.MOV.U32 R23, RZ, RZ, R15 ;  /* 0x000000ffff177224 */ /* 0x000fe200078e000f */
[----:B------:R-:W-:Y:S01]  /*9420*/  MOV R15, 0x9450 ;  /* 0x00009450000f7802 */ /* 0x000fe20000000f00 */
[----:B------:R-:W-:-:S07]  /*9430*/  IMAD.MOV.U32 R24, RZ, RZ, R14 ;  /* 0x000000ffff187224 */ /* 0x000fce00078e000e */
[----:B-----5:R-:W-:Y:S05]  /*9440*/  CALL.REL.NOINC `($__internal_3_$__cuda_sm20_div_s64) ;  /* 0x0000002c00a87944 */ /* 0x020fea0003c00000 */
.L_x_773:
[----:B------:R-:W-:Y:S05]  /*9450*/  BSYNC.RECONVERGENT B1 ;  /* 0x0000000000017941 */ /* 0x000fea0003800200 */
.L_x_771:
[----:B------:R-:W-:Y:S01]  /*9460*/  ISETP.GT.U32.AND P1, PT, R20, -0x7f, PT ;  /* 0xffffff811400780c */ /* 0x000fe20003f24070 */
[----:B------:R-:W-:-:S03]  /*9470*/  VIADD R29, R29, UR12 ;  /* 0x0000000c1d1d7c36 */ /* 0x000fc60008000000 */
[----:B------:R-:W-:-:S04]  /*9480*/  ISETP.GT.AND.EX P1, PT, R21, -0x1, PT, P1 ;  /* 0xffffffff1500780c */ /* 0x000fc80003f24310 */
[----:B------:R-:W-:Y:S02]  /*9490*/  SEL R15, R20, 0xffffff81, P1 ;  /* 0xffffff81140f7807 */ /* 0x000fe40000800000 */
[----:B------:R-:W-:Y:S02]  /*94a0*/  SEL R20, R21, 0xffffffff, P1 ;  /* 0xffffffff15147807 */ /* 0x000fe40000800000 */
[----:B------:R-:W-:-:S04]  /*94b0*/  ISETP.LT.U32.AND P1, PT, R15, 0x7f, PT ;  /* 0x0000007f0f00780c */ /* 0x000fc80003f21070 */
[----:B------:R-:W-:-:S04]  /*94c0*/  ISETP.LT.AND.EX P1, PT, R20, RZ, PT, P1 ;  /* 0x000000ff1400720c */ /* 0x000fc80003f21310 */
[----:B------:R-:W-:Y:S02]  /*94d0*/  SEL R15, R15, 0x7f, P1 ;  /* 0x0000007f0f0f7807 */ /* 0x000fe40000800000 */
[----:B------:R-:W-:-:S03]  /*94e0*/  ISETP.GE.U32.AND P1, PT, R29, 0x154, PT ;  /* 0x000001541d00780c */ /* 0x000fc60003f26070 */
[----:B------:R1:W-:Y:S10]  /*94f0*/  STS.U8 [R28+UR12], R15 ;  /* 0x0000000f1c007988 */ /* 0x0003f4000800000c */
[----:B-1----:R-:W-:Y:S05]  /*9500*/  @!P1 BRA `(.L_x_774) ;  /* 0xfffffff4001c9947 */ /* 0x002fea000383ffff */
.L_x_750:
[----:B------:R-:W-:Y:S05]  /*9510*/  BSYNC.RECONVERGENT B0 ;  /* 0x0000000000007941 */ /* 0x000fea0003800200 */
.L_x_749:
[----:B------:R-:W-:Y:S01]  /*9520*/  BAR.SYNC.DEFER_BLOCKING 0x0 ;  /* 0x0000000000007b1d */ /* 0x000fe20000010000 */
[----:B------:R-:W-:-:S05]  /*9530*/  ISETP.GT.U32.AND P1, PT, R0, 0xff, PT ;  /* 0x000000ff0000780c */ /* 0x000fca0003f24070 */
[----:B------:R-:W-:Y:S08]  /*9540*/  BSSY.RECONVERGENT B0, `(.L_x_775) ;  /* 0x0000082000007945 */ /* 0x000ff00003800200 */
[----:B------:R-:W-:Y:S05]  /*9550*/  @P1 BRA `(.L_x_776) ;  /* 0x0000000800001947 */ /* 0x000fea0003800000 */
[----:B01-3--:R-:W-:-:S07]  /*9560*/  IMAD.MOV.U32 R14, RZ, RZ, R0 ;  /* 0x000000ffff0e7224 */ /* 0x00bfce00078e0000 */
.L_x_778:
[----:B------:R-:W0:Y:S02]  /*9570*/  LDC.64 R20, c[0x0][0x380] ;  /* 0x0000e000ff147b82 */ /* 0x000e240000000a00 */
[----:B0-----:R-:W-:-:S05]  /*9580*/  IADD3 R22, P1, PT, R14, R20, RZ ;  /* 0x000000140e167210 */ /* 0x001fca0007f3e0ff */
[----:B------:R-:W-:-:S05]  /*9590*/  IMAD.X R23, RZ, RZ, R21, P1 ;  /* 0x000000ffff177224 */ /* 0x000fca00008e0615 */
[----:B--2---:R-:W2:Y:S04]  /*95a0*/  LDG.E.U8.CONSTANT R25, desc[UR10][R22.64+0x560ca0] ;  /* 0x560ca00a16197981 */ /* 0x004ea8000c1e9100 */
[----:B------:R-:W2:Y:S04]  /*95b0*/  LDG.E.U8.CONSTANT R26, desc[UR10][R22.64+0x560ba0] ;  /* 0x560ba00a161a7981 */ /* 0x000ea8000c1e9100 */
[----:B------:R-:W3:Y:S04]  /*95c0*/  LDG.E.U8.CONSTANT R27, desc[UR10][R22.64+0x560aa0] ;  /* 0x560aa00a161b7981 */ /* 0x000ee8000c1e9100 */
[----:B------:R-:W3:Y:S01]  /*95d0*/  LDG.E.U8.CONSTANT R28, desc[UR10][R22.64+0x5609a0] ;  /* 0x5609a00a161c7981 */ /* 0x000ee2000c1e9100 */
[----:B------:R-:W-:Y:S01]  /*95e0*/  MOV R24, 0x400 ;  /* 0x0000040000187802 */ /* 0x000fe20000000f00 */
[----:B------:R-:W0:Y:S03]  /*95f0*/  S2R R15, SR_CgaCtaId ;  /* 0x00000000000f7919 */ /* 0x000e260000008800 */
[----:B0-----:R-:W-:-:S06]  /*9600*/  LEA R30, R15, R24, 0x18 ;  /* 0x000000180f1e7211 */ /* 0x001fcc00078ec0ff */
[----:B------:R-:W0:Y:S01]  /*9610*/  LDS R30, [R30+0x110] ;  /* 0x000110001e1e7984 */ /* 0x000e220000000800 */
[----:B--2---:R-:W-:Y:S02]  /*9620*/  PRMT R25, R26, 0x3340, R25 ;  /* 0x000033401a197816 */ /* 0x004fe40000000019 */
[----:B---3--:R-:W-:-:S04]  /*9630*/  PRMT R28, R28, 0x3340, R27 ;  /* 0x000033401c1c7816 */ /* 0x008fc8000000001b */
[----:B------:R-:W-:-:S05]  /*9640*/  PRMT R25, R28, 0x5410, R25 ;  /* 0x000054101c197816 */ /* 0x000fca0000000019 */
[----:B0-----:R-:W-:Y:S02]  /*9650*/  IDP.4A.S8.S8 R27, R25, R30, RZ ;  /* 0x0000001e191b7226 */ /* 0x001fe400000006ff */
[----:B------:R-:W-:-:S03]  /*9660*/  IMAD.MOV.U32 R25, RZ, RZ, 0x4 ;  /* 0x00000004ff197424 */ /* 0x000fc600078e00ff */
[----:B------:R-:W-:-:S07]  /*9670*/  SHF.R.S32.HI R28, RZ, 0x1f, R27 ;  /* 0x0000001fff1c7819 */ /* 0x000fce000001141b */
.L_x_777:
[----:B------:R-:W-:-:S05]  /*9680*/  IMAD R26, R25, 0x100, R14 ;  /* 0x00000100191a7824 */ /* 0x000fca00078e020e */
[----:B------:R-:W-:-:S05]  /*9690*/  IADD3 R22, P1, PT, R26, R20, RZ ;  /* 0x000000141a167210 */ /* 0x000fca0007f3e0ff */
[----:B------:R-:W-:-:S05]  /*96a0*/  IMAD.X R23, RZ, RZ, R21, P1 ;  /* 0x000000ffff177224 */ /* 0x000fca00008e0615 */
[----:B------:R-:W2:Y:S04]  /*96b0*/  LDG.E.U8.CONSTANT R35, desc[UR10][R22.64+0x560ca0] ;  /* 0x560ca00a16237981 */ /* 0x000ea8000c1e9100 */
[----:B------:R-:W2:Y:S04]  /*96c0*/  LDG.E.U8.CONSTANT R34, desc[UR10][R22.64+0x560ba0] ;  /* 0x560ba00a16227981 */ /* 0x000ea8000c1e9100 */
[----:B------:R-:W3:Y:S04]  /*96d0*/  LDG.E.U8.CONSTANT R29, desc[UR10][R22.64+0x560aa0] ;  /* 0x560aa00a161d7981 */ /* 0x000ee8000c1e9100 */
[----:B------:R0:W3:Y:S01]  /*96e0*/  LDG.E.U8.CONSTANT R33, desc[UR10][R22.64+0x5609a0] ;  /* 0x5609a00a16217981 */ /* 0x0000e2000c1e9100 */
[----:B------:R-:W-:-:S05]  /*96f0*/  VIADD R31, R26, 0x400 ;  /* 0x000004001a1f7836 */ /* 0x000fca0000000000 */
        /* <DEDUP_REMOVED lines=15> */
[----:B------:R-:W-:-:S05]  /*97f0*/  VIADD R30, R24, 0x110 ;  /* 0x00000110181e7836 */ /* 0x000fca0000000000 */
[----:B------:R-:W-:Y:S02]  /*9800*/  LEA R30, R15, R30, 0x18 ;  /* 0x0000001e0f1e7211 */ /* 0x000fe400078ec0ff */
[----:B------:R-:W-:-:S04]  /*9810*/  PRMT R31, R36, 0x3340, R31 ;  /* 0x00003340241f7816 */ /* 0x000fc8000000001f */
[----:B------:R-:W-:Y:S01]  /*9820*/  PRMT R36, R31, 0x5410, R32 ;  /* 0x000054101f247816 */ /* 0x000fe20000000020 */
[----:B------:R-:W-:-:S05]  /*9830*/  IMAD.IADD R31, R30, 0x1, R25 ;  /* 0x000000011e1f7824 */ /* 0x000fca00078e0219 */
[----:B------:R-:W0:Y:S02]  /*9840*/  LDS R35, [R31] ;  /* 0x000000001f237984 */ /* 0x000e240000000800 */
[----:B0-----:R-:W-:Y:S02]  /*9850*/  IDP.4A.S8.S8 R32, R34, R35, RZ ;  /* 0x0000002322207226 */ /* 0x001fe400000006ff */
[----:B------:R-:W0:Y:S03]  /*9860*/  LDS R35, [R31+0x4] ;  /* 0x000004001f237984 */ /* 0x000e260000000800 */
[----:B------:R-:W-:Y:S01]  /*9870*/  SHF.R.S32.HI R37, RZ, 0x1f, R32 ;  /* 0x0000001fff257819 */ /* 0x000fe20000011420 */
[----:B------:R-:W3:Y:S01]  /*9880*/  LDG.E.U8.CONSTANT R34, desc[UR10][R22.64+0x560aa0] ;  /* 0x560aa00a16227981 */ /* 0x000ee2000c1e9100 */
[----:B0-----:R-:W-:-:S03]  /*9890*/  IDP.4A.S8.S8 R36, R36, R35, RZ ;  /* 0x0000002324247226 */ /* 0x001fc600000006ff */
[----:B------:R0:W3:Y:S02]  /*98a0*/  LDG.E.U8.CONSTANT R35, desc[UR10][R22.64+0x5609a0] ;  /* 0x5609a00a16237981 */ /* 0x0000e4000c1e9100 */
[----:B------:R-:W-:Y:S02]  /*98b0*/  IADD3 R27, P1, P2, R36, R32, R27 ;  /* 0x00000020241b7210 */ /* 0x000fe40007a3e01b */
[----:B------:R-:W-:-:S04]  /*98c0*/  SHF.R.S32.HI R32, RZ, 0x1f, R36 ;  /* 0x0000001fff207819 */ /* 0x000fc80000011424 */
[----:B------:R-:W-:Y:S01]  /*98d0*/  IADD3.X R32, PT, PT, R32, R37, R28, P1, P2 ;  /* 0x0000002520207210 */ /* 0x000fe20000fe441c */
[----:B------:R-:W-:-:S05]  /*98e0*/  VIADD R37, R26, 0xc00 ;  /* 0x00000c001a257836 */ /* 0x000fca0000000000 */
[----:B0-----:R-:W-:-:S05]  /*98f0*/  IADD3 R22, P1, PT, R37, R20, RZ ;  /* 0x0000001425167210 */ /* 0x001fca0007f3e0ff */
[----:B------:R-:W-:-:S05]  /*9900*/  IMAD.X R23, RZ, RZ, R21, P1 ;  /* 0x000000ffff177224 */ /* 0x000fca00008e0615 */
[----:B------:R-:W4:Y:S01]  /*9910*/  LDG.E.U8.CONSTANT R36, desc[UR10][R22.64+0x560ba0] ;  /* 0x560ba00a16247981 */ /* 0x000f22000c1e9100 */
[----:B--2---:R-:W-:-:S03]  /*9920*/  PRMT R28, R33, 0x3340, R29 ;  /* 0x00003340211c7816 */ /* 0x004fc6000000001d */
[----:B------:R-:W4:Y:S04]  /*9930*/  LDG.E.U8.CONSTANT R29, desc[UR10][R22.64+0x560ca0] ;  /* 0x560ca00a161d7981 */ /* 0x000f28000c1e9100 */
[----:B------:R-:W2:Y:S04]  /*9940*/  LDG.E.U8.CONSTANT R33, desc[UR10][R22.64+0x560aa0] ;  /* 0x560aa00a16217981 */ /* 0x000ea8000c1e9100 */
[----:B------:R0:W2:Y:S04]  /*9950*/  LDG.E.U8.CONSTANT R22, desc[UR10][R22.64+0x5609a0] ;  /* 0x5609a00a16167981 */ /* 0x0000a8000c1e9100 */
[----:B0-----:R-:W0:Y:S01]  /*9960*/  LDS R23, [R31+0xc] ;  /* 0x00000c001f177984 */ /* 0x001e220000000800 */
[----:B---3--:R-:W-:-:S04]  /*9970*/  PRMT R35, R35, 0x3340, R34 ;  /* 0x0000334023237816 */ /* 0x008fc80000000022 */
[----:B------:R-:W-:Y:S01]  /*9980*/  PRMT R34, R35, 0x5410, R28 ;  /* 0x0000541023227816 */ /* 0x000fe2000000001c */
[----:B------:R-:W-:-:S05]  /*9990*/  VIADD R35, R26, 0x1000 ;  /* 0x000010001a237836 */ /* 0x000fca0000000000 */
[----:B------:R-:W-:Y:S02]  /*99a0*/  IADD3 R28, P1, PT, R35, R20, RZ ;  /* 0x00000014231c7210 */ /* 0x000fe40007f3e0ff */
[----:B----4-:R-:W-:-:S03]  /*99b0*/  PRMT R36, R36, 0x3340, R29 ;  /* 0x0000334024247816 */ /* 0x010fc6000000001d */
[----:B------:R-:W-:-:S05]  /*99c0*/  IMAD.X R29, RZ, RZ, R21, P1 ;  /* 0x000000ffff1d7224 */ /* 0x000fca00008e0615 */
[----:B------:R-:W3:Y:S04]  /*99d0*/  LDG.E.U8.CONSTANT R35, desc[UR10][R28.64+0x560ca0] ;  /* 0x560ca00a1c237981 */ /* 0x000ee8000c1e9100 */
[----:B------:R-:W3:Y:S01]  /*99e0*/  LDG.E.U8.CONSTANT R37, desc[UR10][R28.64+0x560ba0] ;  /* 0x560ba00a1c257981 */ /* 0x000ee2000c1e9100 */
[----:B--2---:R-:W-:-:S04]  /*99f0*/  PRMT R33, R22, 0x3340, R33 ;  /* 0x0000334016217816 */ /* 0x004fc80000000021 */
[----:B------:R-:W-:Y:S02]  /*9a00*/  PRMT R36, R33, 0x5410, R36 ;  /* 0x0000541021247816 */ /* 0x000fe40000000024 */
[----:B------:R-:W1:Y:S01]  /*9a10*/  LDS R33, [R31+0x8] ;  /* 0x000008001f217984 */ /* 0x000e620000000800 */
[----:B------:R-:W-:-:S05]  /*9a20*/  VIADD R22, R26, 0x1400 ;  /* 0x000014001a167836 */ /* 0x000fca0000000000 */
[----:B------:R-:W-:Y:S01]  /*9a30*/  IADD3 R22, P1, PT, R22, R20, RZ ;  /* 0x0000001416167210 */ /* 0x000fe20007f3e0ff */
[----:B0-----:R-:W-:-:S04]  /*9a40*/  IDP.4A.S8.S8 R36, R36, R23, RZ ;  /* 0x0000001724247226 */ /* 0x001fc800000006ff */
[----:B------:R-:W-:Y:S02]  /*9a50*/  IMAD.X R23, RZ, RZ, R21, P1 ;  /* 0x000000ffff177224 */ /* 0x000fe400008e0615 */
[----:B-1----:R-:W-:Y:S02]  /*9a60*/  IDP.4A.S8.S8 R34, R34, R33, RZ ;  /* 0x0000002122227226 */ /* 0x002fe400000006ff */
[----:B------:R-:W2:Y:S01]  /*9a70*/  LDG.E.U8.CONSTANT R33, desc[UR10][R28.64+0x560aa0] ;  /* 0x560aa00a1c217981 */ /* 0x000ea2000c1e9100 */
[----:B---3--:R-:W-:-:S03]  /*9a80*/  PRMT R35, R37, 0x3340, R35 ;  /* 0x0000334025237816 */ /* 0x008fc60000000023 */
[----:B------:R-:W2:Y:S04]  /*9a90*/  LDG.E.U8.CONSTANT R37, desc[UR10][R28.64+0x5609a0] ;  /* 0x5609a00a1c257981 */ /* 0x000ea8000c1e9100 */
[----:B------:R-:W3:Y:S04]  /*9aa0*/  LDG.E.U8.CONSTANT R29, desc[UR10][R22.64+0x560ca0] ;  /* 0x560ca00a161d7981 */ /* 0x000ee8000c1e9100 */
[----:B------:R-:W3:Y:S01]  /*9ab0*/  LDG.E.U8.CONSTANT R28, desc[UR10][R22.64+0x560ba0] ;  /* 0x560ba00a161c7981 */ /* 0x000ee2000c1e9100 */
[----:B--2---:R-:W-:-:S03]  /*9ac0*/  PRMT R33, R37, 0x3340, R33 ;  /* 0x0000334025217816 */ /* 0x004fc60000000021 */
[----:B------:R-:W2:Y:S01]  /*9ad0*/  LDG.E.U8.CONSTANT R37, desc[UR10][R22.64+0x560aa0] ;  /* 0x560aa00a16257981 */ /* 0x000ea2000c1e9100 */
[----:B------:R-:W-:Y:S02]  /*9ae0*/  PRMT R35, R33, 0x5410, R35 ;  /* 0x0000541021237816 */ /* 0x000fe40000000023 */
[----:B---3--:R-:W-:Y:S02]  /*9af0*/  PRMT R33, R28, 0x3340, R29 ;  /* 0x000033401c217816 */ /* 0x008fe4000000001d */
[----:B------:R0:W2:Y:S01]  /*9b00*/  LDG.E.U8.CONSTANT R28, desc[UR10][R22.64+0x5609a0] ;  /* 0x5609a00a161c7981 */ /* 0x0000a2000c1e9100 */
[----:B------:R-:W-:-:S05]  /*9b10*/  VIADD R29, R26, 0x1800 ;  /* 0x000018001a1d7836 */ /* 0x000fca0000000000 */
[----:B0-----:R-:W-:-:S05]  /*9b20*/  IADD3 R22, P1, PT, R29, R20, RZ ;  /* 0x000000141d167210 */ /* 0x001fca0007f3e0ff */
[----:B------:R-:W-:-:S05]  /*9b30*/  IMAD.X R23, RZ, RZ, R21, P1 ;  /* 0x000000ffff177224 */ /* 0x000fca00008e0615 */
[----:B------:R-:W3:Y:S04]  /*9b40*/  LDG.E.U8.CONSTANT R26, desc[UR10][R22.64+0x560ca0] ;  /* 0x560ca00a161a7981 */ /* 0x000ee8000c1e9100 */
[----:B------:R-:W3:Y:S01]  /*9b50*/  LDG.E.U8.CONSTANT R29, desc[UR10][R22.64+0x560ba0] ;  /* 0x560ba00a161d7981 */ /* 0x000ee2000c1e9100 */
[----:B--2---:R-:W-:-:S03]  /*9b60*/  PRMT R28, R28, 0x3340, R37 ;  /* 0x000033401c1c7816 */ /* 0x004fc60000000025 */
[----:B------:R-:W2:Y:S01]  /*9b70*/  LDG.E.U8.CONSTANT R37, desc[UR10][R22.64+0x5609a0] ;  /* 0x5609a00a16257981 */ /* 0x000ea2000c1e9100 */
[----:B------:R-:W-:-:S03]  /*9b80*/  PRMT R28, R28, 0x5410, R33 ;  /* 0x000054101c1c7816 */ /* 0x000fc60000000021 */
[----:B------:R-:W0:Y:S02]  /*9b90*/  LDS R33, [R31+0x10] ;  /* 0x000010001f217984 */ /* 0x000e240000000800 */
[----:B0-----:R-:W-:Y:S02]  /*9ba0*/  IDP.4A.S8.S8 R35, R35, R33, RZ ;  /* 0x0000002123237226 */ /* 0x001fe400000006ff */
[----:B------:R-:W0:Y:S02]  /*9bb0*/  LDS R33, [R31+0x14] ;  /* 0x000014001f217984 */ /* 0x000e240000000800 */
[----:B0-----:R-:W-:Y:S02]  /*9bc0*/  IDP.4A.S8.S8 R28, R28, R33, RZ ;  /* 0x000000211c1c7226 */ /* 0x001fe400000006ff */
[----:B------:R-:W2:Y:S01]  /*9bd0*/  LDG.E.U8.CONSTANT R33, desc[UR10][R22.64+0x560aa0] ;  /* 0x560aa00a16217981 */ /* 0x000ea2000c1e9100 */
[----:B---3--:R-:W-:-:S03]  /*9be0*/  PRMT R26, R29, 0x3340, R26 ;  /* 0x000033401d1a7816 */ /* 0x008fc6000000001a */
[----:B------:R-:W0:Y:S01]  /*9bf0*/  LDS R29, [R31+0x18] ;  /* 0x000018001f1d7984 */ /* 0x000e220000000800 */
[----:B------:R-:W-:Y:S01]  /*9c00*/  VIADD R25, R25, 0x1c ;  /* 0x0000001c19197836 */ /* 0x000fe20000000000 */
[----:B--2---:R-:W-:-:S04]  /*9c10*/  PRMT R33, R37, 0x3340, R33 ;  /* 0x0000334025217816 */ /* 0x004fc80000000021 */
[----:B------:R-:W-:Y:S02]  /*9c20*/  PRMT R26, R33, 0x5410, R26 ;  /* 0x00005410211a7816 */ /* 0x000fe4000000001a */
[----:B------:R-:W-:Y:S02]  /*9c30*/  IADD3 R33, P1, P2, R36, R34, R27 ;  /* 0x0000002224217210 */ /* 0x000fe40007a3e01b */
[----:B------:R-:W-:Y:S02]  /*9c40*/  SHF.R.S32.HI R27, RZ, 0x1f, R34 ;  /* 0x0000001fff1b7819 */ /* 0x000fe40000011422 */
[----:B------:R-:W-:-:S04]  /*9c50*/  SHF.R.S32.HI R36, RZ, 0x1f, R36 ;  /* 0x0000001fff247819 */ /* 0x000fc80000011424 */
[----:B------:R-:W-:Y:S02]  /*9c60*/  IADD3.X R32, PT, PT, R36, R27, R32, P1, P2 ;  /* 0x0000001b24207210 */ /* 0x000fe40000fe4420 */
[----:B------:R-:W-:Y:S01]  /*9c70*/  ISETP.NE.AND P1, PT, R25, 0x154, PT ;  /* 0x000001541900780c */ /* 0x000fe20003f25270 */
[----:B0-----:R-:W-:Y:S01]  /*9c80*/  IDP.4A.S8.S8 R26, R26, R29, RZ ;  /* 0x0000001d1a1a7226 */ /* 0x001fe200000006ff */
[----:B------:R-:W-:Y:S02]  /*9c90*/  IADD3 R27, P2, P3, R28, R35, R33 ;  /* 0x000000231c1b7210 */ /* 0x000fe40007b5e021 */
[----:B------:R-:W-:Y:S02]  /*9ca0*/  SHF.R.S32.HI R35, RZ, 0x1f, R35 ;  /* 0x0000001fff237819 */ /* 0x000fe40000011423 */
[----:B------:R-:W-:Y:S02]  /*9cb0*/  SHF.R.S32.HI R28, RZ, 0x1f, R28 ;  /* 0x0000001fff1c7819 */ /* 0x000fe4000001141c */
[----:B------:R-:W-:-:S02]  /*9cc0*/  IADD3 R27, P4, PT, R26, R27, RZ ;  /* 0x0000001b1a1b7210 */ /* 0x000fc40007f9e0ff */
[----:B------:R-:W-:-:S04]  /*9cd0*/  IADD3.X R35, PT, PT, R28, R35, R32, P2, P3 ;  /* 0x000000231c237210 */ /* 0x000fc800017e6420 */
[----:B------:R-:W-:Y:S01]  /*9ce0*/  LEA.HI.X.SX32 R28, R26, R35, 0x1, P4 ;  /* 0x000000231a1c7211 */ /* 0x000fe200020f0eff */
[----:B------:R-:W-:Y:S06]  /*9cf0*/  @P1 BRA `(.L_x_777) ;  /* 0xfffffff800601947 */ /* 0x000fec000383ffff */
[----:B------:R-:W-:Y:S01]  /*9d00*/  SHF.R.U64 R27, R27, 0x8, R28 ;  /* 0x000000081b1b7819 */ /* 0x000fe2000000121c */
[----:B------:R-:W-:Y:S02]  /*9d10*/  IMAD.IADD R30, R30, 0x1, R14 ;  /* 0x000000011e1e7824 */ /* 0x000fe400078e020e */
[----:B------:R-:W-:-:S03]  /*9d20*/  VIADD R14, R14, UR12 ;  /* 0x0000000c0e0e7c36 */ /* 0x000fc60008000000 */
[----:B------:R4:W-:Y:S02]  /*9d30*/  STS.U8 [R30+0x154], R27 ;  /* 0x0001541b1e007388 */ /* 0x0009e40000000000 */
[----:B------:R-:W-:-:S13]  /*9d40*/  ISETP.GE.U32.AND P1, PT, R14, 0x100, PT ;  /* 0x000001000e00780c */ /* 0x000fda0003f26070 */
[----:B----4-:R-:W-:Y:S05]  /*9d50*/  @!P1 BRA `(.L_x_778) ;  /* 0xfffffff800049947 */ /* 0x010fea000383ffff */
.L_x_776:
[----:B------:R-:W-:Y:S05]  /*9d60*/  BSYNC.RECONVERGENT B0 ;  /* 0x0000000000007941 */ /* 0x000fea0003800200 */
.L_x_775:
[----:B------:R-:W4:Y:S02]  /*9d70*/  LDCU UR5, c[0x0][0x398] ;  /* 0x00007300ff0577ac */ /* 0x000f240008000800 */
[----:B----4-:R-:W-:Y:S01]  /*9d80*/  UISETP.GE.AND UP0, UPT, UR4, UR5, UPT ;  /* 0x000000050400728c */ /* 0x010fe2000bf06270 */
[----:B------:R-:W-:Y:S08]  /*9d90*/  BAR.SYNC.DEFER_BLOCKING 0x0 ;  /* 0x0000000000007b1d */ /* 0x000ff00000010000 */
[----:B------:R-:W-:Y:S05]  /*9da0*/  BRA.U !UP0, `(.L_x_779) ;  /* 0x0000001508007547 */ /* 0x000fea000b800000 */
[----:B------:R-:W-:Y:S01]  /*9db0*/  ISETP.GT.U32.AND P1, PT, R0, 0xff, PT ;  /* 0x000000ff0000780c */ /* 0x000fe20003f24070 */
[----:B------:R-:W-:Y:S01]  /*9dc0*/  BSSY.RECONVERGENT B0, `(.L_x_780) ;  /* 0x0000008000007945 */ /* 0x000fe20003800200 */
[----:B01-3--:R-:W-:-:S11]  /*9dd0*/  CS2R R14, SRZ ;  /* 0x00000000000e7805 */ /* 0x00bfd6000001ff00 */
[----:B------:R-:W-:Y:S05]  /*9de0*/  @P1 BRA `(.L_x_781) ;  /* 0x0000000000141947 */ /* 0x000fea0003800000 */
[----:B------:R-:W0:Y:S01]  /*9df0*/  LDS.S8 R15, [R12+0x154] ;  /* 0x000154000c0f7984 */ /* 0x000e220000000200 */
[----:B------:R-:W0:Y:S02]  /*9e00*/  LDC.64 R20, c[0x4][RZ] ;  /* 0x01000000ff147b82 */ /* 0x000e240000000a00 */
[----:B0-----:R-:W-:-:S05]  /*9e10*/  IMAD.WIDE R20, R15, 0x4, R20 ;  /* 0x000000040f147825 */ /* 0x001fca00078e0214 */
[----:B------:R-:W3:Y:S02]  /*9e20*/  LDG.E R14, desc[UR10][R20.64+0x200] ;  /* 0x0002000a140e7981 */ /* 0x000ee4000c1e1900 */
[----:B---3--:R-:W-:-:S07]  /*9e30*/  SHF.R.S32.HI R15, RZ, 0x1f, R14 ;  /* 0x0000001fff0f7819 */ /* 0x008fce000001140e */
.L_x_781:
[----:B------:R-:W-:Y:S05]  /*9e40*/  BSYNC.RECONVERGENT B0 ;  /* 0x0000000000007941 */ /* 0x000fea0003800200 */
.L_x_780:
[----:B------:R-:W0:Y:S01]  /*9e50*/  SHFL.DOWN PT, R21, R14, 0x10, 0x1f ;  /* 0x0a001f000e157f89 */ /* 0x000e2200000e0000 */
[----:B------:R-:W-:Y:S01]  /*9e60*/  BAR.SYNC.DEFER_BLOCKING 0x0 ;  /* 0x0000000000007b1d */ /* 0x000fe20000010000 */
[----:B------:R-:W-:Y:S02]  /*9e70*/  ISETP.NE.AND P3, PT, R5, RZ, PT ;  /* 0x000000ff0500720c */ /* 0x000fe40003f65270 */
[----:B------:R-:W-:-:S03]  /*9e80*/  ISETP.GE.U32.AND P4, PT, R0, UR13, PT ;  /* 0x0000000d00007c0c */ /* 0x000fc6000bf86070 */
[----:B------:R-:W-:Y:S01]  /*9e90*/  BSSY B0, `(.L_x_782) ;  /* 0x0000038000007945 */ /* 0x000fe20003800000 */
[----:B------:R-:W1:Y:S01]  /*9ea0*/  SHFL.DOWN PT, R23, R15, 0x10, 0x1f ;  /* 0x0a001f000f177f89 */ /* 0x000e6200000e0000 */
[----:B0-----:R-:W-:-:S04]  /*9eb0*/  IADD3 R22, P1, PT, R21, R14, RZ ;  /* 0x0000000e15167210 */ /* 0x001fc80007f3e0ff */
[----:B------:R-:W-:Y:S01]  /*9ec0*/  IADD3 R21, P2, PT, RZ, R22, RZ ;  /* 0x00000016ff157210 */ /* 0x000fe20007f5e0ff */
[----:B-----5:R-:W0:Y:S03]  /*9ed0*/  SHFL.DOWN PT, R6, R22, 0x8, 0x1f ;  /* 0x09001f0016067f89 */ /* 0x020e2600000e0000 */
[----:B-1----:R-:W-:-:S05]  /*9ee0*/  IADD3.X R23, PT, PT, R23, RZ, R15, P2, P1 ;  /* 0x000000ff17177210 */ /* 0x002fca00017e240f */
[----:B------:R-:W1:Y:S01]  /*9ef0*/  SHFL.DOWN PT, R20, R23, 0x8, 0x1f ;  /* 0x09001f0017147f89 */ /* 0x000e6200000e0000 */
[----:B0-----:R-:W-:-:S04]  /*9f00*/  IADD3 R26, P1, PT, R6, R21, RZ ;  /* 0x00000015061a7210 */ /* 0x001fc80007f3e0ff */
[----:B------:R-:W-:Y:S01]  /*9f10*/  IADD3 R21, P2, PT, RZ, R26, RZ ;  /* 0x0000001aff157210 */ /* 0x000fe20007f5e0ff */
[----:B------:R-:W0:Y:S03]  /*9f20*/  SHFL.DOWN PT, R6, R26, 0x4, 0x1f ;  /* 0x08801f001a067f89 */ /* 0x000e2600000e0000 */
[----:B-1----:R-:W-:-:S05]  /*9f30*/  IADD3.X R27, PT, PT, R20, RZ, R23, P2, P1 ;  /* 0x000000ff141b7210 */ /* 0x002fca00017e2417 */
[----:B------:R-:W2:Y:S01]  /*9f40*/  SHFL.DOWN PT, R14, R27, 0x4, 0x1f ;  /* 0x08801f001b0e7f89 */ /* 0x000ea200000e0000 */
[----:B0-----:R-:W-:-:S04]  /*9f50*/  IADD3 R24, P1, PT, R6, R21, RZ ;  /* 0x0000001506187210 */ /* 0x001fc80007f3e0ff */
[----:B------:R-:W-:Y:S01]  /*9f60*/  IADD3 R15, P2, PT, RZ, R24, RZ ;  /* 0x00000018ff0f7210 */ /* 0x000fe20007f5e0ff */
[----:B------:R-:W0:Y:S03]  /*9f70*/  SHFL.DOWN PT, R6, R24, 0x2, 0x1f ;  /* 0x08401f0018067f89 */ /* 0x000e2600000e0000 */
[----:B--2---:R-:W-:-:S05]  /*9f80*/  IADD3.X R25, PT, PT, R14, RZ, R27, P2, P1 ;  /* 0x000000ff0e197210 */ /* 0x004fca00017e241b */
        /* <DEDUP_REMOVED lines=14> */
[----:B------:R-:W-:-:S03]  /*a070*/  UMOV UR5, 0xffffffff ;  /* 0xffffffff00057882 */ /* 0x000fc60000000000 */
[----:B------:R-:W-:Y:S05]  /*a080*/  BRA.DIV UR5, `(.L_x_784) ;  /* 0x0000001e05887947 */ /* 0x000fea000b800000 */
        /* <DEDUP_REMOVED lines=22> */
.L_x_851:
[----:B-1----:R-:W-:-:S04]  /*a1f0*/  IADD3 R14, P1, P2, RZ, R15, R14 ;  /* 0x0000000fff0e7210 */ /* 0x002fc80007a3e00e */
[----:B---3--:R-:W-:-:S09]  /*a200*/  IADD3.X R15, PT, PT, R24, R25, RZ, P1, P2 ;  /* 0x00000019180f7210 */ /* 0x008fd20000fe44ff */
.L_x_783:
[----:B------:R-:W-:Y:S05]  /*a210*/  BSYNC B0 ;  /* 0x0000000000007941 */ /* 0x000fea0003800000 */
.L_x_782:
[----:B0-----:R-:W0:Y:S01]  /*a220*/  S2R R21, SR_CgaCtaId ;  /* 0x0000000000157919 */ /* 0x001e220000008800 */
[----:B------:R-:W-:Y:S01]  /*a230*/  MOV R6, 0x400 ;  /* 0x0000040000067802 */ /* 0x000fe20000000f00 */
[----:B------:R-:W-:Y:S05]  /*a240*/  WARPSYNC.ALL ;  /* 0x0000000000007948 */ /* 0x000fea0003800000 */
[----:B0-----:R-:W-:-:S05]  /*a250*/  LEA R21, R21, R6, 0x18 ;  /* 0x0000000615157211 */ /* 0x001fca00078ec0ff */
[----:B-1----:R0:W-:Y:S01]  /*a260*/  @P0 STS.64 [R21+0x8], R14 ;  /* 0x0000080e15000388 */ /* 0x0021e20000000a00 */
[----:B------:R-:W-:Y:S01]  /*a270*/  BAR.SYNC.DEFER_BLOCKING 0x0 ;  /* 0x0000000000007b1d */ /* 0x000fe20000010000 */
[----:B0-----:R-:W-:-:S05]  /*a280*/  CS2R R14, SRZ ;  /* 0x00000000000e7805 */ /* 0x001fca000001ff00 */
[----:B------:R-:W0:Y:S02]  /*a290*/  LDS.64 R20, [R21+0x8] ;  /* 0x0000080015147984 */ /* 0x000e240000000a00 */
[----:B0-----:R-:W-:-:S04]  /*a2a0*/  ISETP.GE.U32.AND P1, PT, R20, 0x1, PT ;  /* 0x000000011400780c */ /* 0x001fc80003f26070 */
[----:B------:R-:W-:-:S13]  /*a2b0*/  ISETP.GE.AND.EX P1, PT, R21, RZ, PT, P1 ;  /* 0x000000ff1500720c */ /* 0x000fda0003f26310 */
[----:B------:R-:W-:Y:S05]  /*a2c0*/  @!P1 BRA `(.L_x_785) ;  /* 0x0000000000909947 */ /* 0x000fea0003800000 */
[----:B------:R-:W0:Y:S01]  /*a2d0*/  LDCU UR5, c[0x0][0x388] ;  /* 0x00007100ff0577ac */ /* 0x000e220008000800 */
[----:B------:R-:W-:Y:S01]  /*a2e0*/  ISETP.NE.U32.AND P1, PT, R21, RZ, PT ;  /* 0x000000ff1500720c */ /* 0x000fe20003f25070 */
[----:B0-----:R-:W-:-:S04]  /*a2f0*/  UIMAD UR5, UR4, 0xde, UR5 ;  /* 0x000000de040578a4 */ /* 0x001fc8000f8e0205 */
[----:B------:R-:W-:-:S04]  /*a300*/  USHF.R.U32.HI UR7, URZ, 0x10, UR5 ;  /* 0x00000010ff077899 */ /* 0x000fc80008011605 */
[----:B------:R-:W-:-:S04]  /*a310*/  ULOP3.LUT UR7, UR7, UR5, URZ, 0x3c, !UPT ;  /* 0x0000000507077292 */ /* 0x000fc8000f8e3cff */
[----:B------:R-:W-:-:S04]  /*a320*/  UIMAD UR7, UR7, -0x7a143595, URZ ;  /* 0x85ebca6b070778a4 */ /* 0x000fc8000f8e02ff */
[----:B------:R-:W-:-:S04]  /*a330*/  USHF.R.U32.HI UR5, URZ, 0xd, UR7 ;  /* 0x0000000dff057899 */ /* 0x000fc80008011607 */
[----:B------:R-:W-:-:S04]  /*a340*/  ULOP3.LUT UR5, UR5, UR7, URZ, 0x3c, !UPT ;  /* 0x0000000705057292 */ /* 0x000fc8000f8e3cff */
[----:B------:R-:W-:-:S04]  /*a350*/  UIMAD UR5, UR5, -0x3d4d51cb, URZ ;  /* 0xc2b2ae35050578a4 */ /* 0x000fc8000f8e02ff */
[----:B------:R-:W-:-:S04]  /*a360*/  USHF.R.U32.HI UR7, URZ, 0x10, UR5 ;  /* 0x00000010ff077899 */ /* 0x000fc80008011605 */
[----:B------:R-:W-:Y:S01]  /*a370*/  ULOP3.LUT UR7, UR7, UR5, URZ, 0x3c, !UPT ;  /* 0x0000000507077292 */ /* 0x000fe2000f8e3cff */
[----:B------:R-:W-:Y:S11]  /*a380*/  @P1 BRA `(.L_x_786) ;  /* 0x0000000000501947 */ /* 0x000ff60003800000 */
[----:B------:R-:W0:Y:S01]  /*a390*/  I2F.U32.RP R6, R20 ;  /* 0x0000001400067306 */ /* 0x000e220000209000 */
[----:B------:R-:W-:Y:S01]  /*a3a0*/  IMAD.MOV R21, RZ, RZ, -R20 ;  /* 0x000000ffff157224 */ /* 0x000fe200078e0a14 */
[----:B------:R-:W-:-:S06]  /*a3b0*/  ISETP.NE.U32.AND P2, PT, R20, RZ, PT ;  /* 0x000000ff1400720c */ /* 0x000fcc0003f45070 */
[----:B0-----:R-:W0:Y:S02]  /*a3c0*/  MUFU.RCP R6, R6 ;  /* 0x0000000600067308 */ /* 0x001e240000001000 */
[----:B0-----:R-:W-:-:S06]  /*a3d0*/  VIADD R14, R6, 0xffffffe ;  /* 0x0ffffffe060e7836 */ /* 0x001fcc0000000000 */
[----:B------:R0:W1:Y:S02]  /*a3e0*/  F2I.FTZ.U32.TRUNC.NTZ R15, R14 ;  /* 0x0000000e000f7305 */ /* 0x000064000021f000 */
[----:B0-----:R-:W-:Y:S02]  /*a3f0*/  IMAD.MOV.U32 R14, RZ, RZ, RZ ;  /* 0x000000ffff0e7224 */ /* 0x001fe400078e00ff */
[----:B-1----:R-:W-:-:S04]  /*a400*/  IMAD R21, R21, R15, RZ ;  /* 0x0000000f15157224 */ /* 0x002fc800078e02ff */
[----:B------:R-:W-:-:S06]  /*a410*/  IMAD.HI.U32 R15, R15, R21, R14 ;  /* 0x000000150f0f7227 */ /* 0x000fcc00078e000e */
[----:B------:R-:W-:-:S04]  /*a420*/  IMAD.HI.U32 R15, R15, UR7, RZ ;  /* 0x000000070f0f7c27 */ /* 0x000fc8000f8e00ff */
[----:B------:R-:W-:-:S04]  /*a430*/  IMAD.MOV R15, RZ, RZ, -R15 ;  /* 0x000000ffff0f7224 */ /* 0x000fc800078e0a0f */
[----:B------:R-:W-:Y:S02]  /*a440*/  IMAD R21, R20, R15, UR7 ;  /* 0x0000000714157e24 */ /* 0x000fe4000f8e020f */
[----:B------:R-:W-:-:S03]  /*a450*/  IMAD.MOV.U32 R15, RZ, RZ, RZ ;  /* 0x000000ffff0f7224 */ /* 0x000fc600078e00ff */
[----:B------:R-:W-:-:S13]  /*a460*/  ISETP.GE.U32.AND P1, PT, R21, R20, PT ;  /* 0x000000141500720c */ /* 0x000fda0003f26070 */
[----:B------:R-:W-:-:S05]  /*a470*/  @P1 IMAD.IADD R21, R21, 0x1, -R20 ;  /* 0x0000000115151824 */ /* 0x000fca00078e0a14 */
[----:B------:R-:W-:-:S13]  /*a480*/  ISETP.GE.U32.AND P1, PT, R21, R20, PT ;  /* 0x000000141500720c */ /* 0x000fda0003f26070 */
[----:B------:R-:W-:Y:S01]  /*a490*/  @P1 IMAD.IADD R21, R21, 0x1, -R20 ;  /* 0x0000000115151824 */ /* 0x000fe200078e0a14 */
[----:B------:R-:W-:-:S05]  /*a4a0*/  @!P2 LOP3.LUT R21, RZ, R20, RZ, 0x33, !PT ;  /* 0x00000014ff15a212 */ /* 0x000fca00078e33ff */
[----:B------:R-:W-:Y:S01]  /*a4b0*/  IMAD.MOV.U32 R14, RZ, RZ, R21 ;  /* 0x000000ffff0e7224 */ /* 0x000fe200078e0015 */
[----:B------:R-:W-:Y:S06]  /*a4c0*/  BRA `(.L_x_785) ;  /* 0x0000000000107947 */ /* 0x000fec0003800000 */
.L_x_786:
[----:B------:R-:W-:-:S07]  /*a4d0*/  MOV R6, 0xa4f0 ;  /* 0x0000a4f000067802 */ /* 0x000fce0000000f00 */
[----:B--2---:R-:W-:Y:S05]  /*a4e0*/  CALL.REL.NOINC `($__internal_4_$__cuda_sm20_rem_u64) ;  /* 0x0000002000d07944 */ /* 0x004fea0003c00000 */
[----:B------:R-:W-:Y:S02]  /*a4f0*/  IMAD.MOV.U32 R14, RZ, RZ, R20 ;  /* 0x000000ffff0e7224 */ /* 0x000fe400078e0014 */
[----:B------:R-:W-:-:S07]  /*a500*/  IMAD.MOV.U32 R15, RZ, RZ, R21 ;  /* 0x000000ffff0f7224 */ /* 0x000fce00078e0015 */
.L_x_785:
[----:B------:R-:W0:Y:S01]  /*a510*/  @P0 S2R R21, SR_CgaCtaId ;  /* 0x0000000000150919 */ /* 0x000e220000008800 */
[----:B------:R-:W-:Y:S01]  /*a520*/  @P0 MOV R20, 0x400 ;  /* 0x0000040000140802 */ /* 0x000fe20000000f00 */
[----:B------:R-:W-:Y:S01]  /*a530*/  @P0 IMAD.MOV.U32 R6, RZ, RZ, 0xff ;  /* 0x000000ffff060424 */ /* 0x000fe200078e00ff */
[----:B------:R-:W-:Y:S02]  /*a540*/  BSSY.RECONVERGENT B0, `(.L_x_787) ;  /* 0x00000c1000007945 */ /* 0x000fe40003800200 */
[----:B0-----:R-:W-:-:S05]  /*a550*/  @P0 LEA R21, R21, R20, 0x18 ;  /* 0x0000001415150211 */ /* 0x001fca00078ec0ff */
[----:B------:R0:W-:Y:S01]  /*a560*/  @P0 STS [R21], R6 ;  /* 0x0000000615000388 */ /* 0x0001e20000000800 */
[----:B------:R-:W-:Y:S06]  /*a570*/  BAR.SYNC.DEFER_BLOCKING 0x0 ;  /* 0x0000000000007b1d */ /* 0x000fec0000010000 */
[----:B------:R-:W-:Y:S05]  /*a580*/  @!P0 BRA `(.L_x_788) ;  /* 0x0000000800f08947 */ /* 0x000fea0003800000 */
[----:B------:R-:W1:Y:S01]  /*a590*/  S2UR UR7, SR_CgaCtaId ;  /* 0x00000000000779c3 */ /* 0x000e620000008800 */
[----:B------:R-:W-:Y:S01]  /*a5a0*/  UMOV UR5, 0x400 ;  /* 0x0000040000057882 */ /* 0x000fe20000000000 */
[----:B------:R-:W-:Y:S01]  /*a5b0*/  IMAD.MOV.U32 R27, RZ, RZ, RZ ;  /* 0x000000ffff1b7224 */ /* 0x000fe200078e00ff */
[----:B------:R-:W-:Y:S01]  /*a5c0*/  UIADD3 UR5, UPT, UPT, UR5, 0x110, URZ ;  /* 0x0000011005057890 */ /* 0x000fe2000fffe0ff */
[----:B--2---:R-:W-:Y:S02]  /*a5d0*/  IMAD.MOV.U32 R25, RZ, RZ, RZ ;  /* 0x000000ffff197224 */ /* 0x004fe400078e00ff */
[----:B0-----:R-:W-:Y:S01]  /*a5e0*/  IMAD.MOV.U32 R6, RZ, RZ, RZ ;  /* 0x000000ffff067224 */ /* 0x001fe200078e00ff */
[----:B-1----:R-:W-:-:S12]  /*a5f0*/  ULEA UR5, UR7, UR5, 0x18 ;  /* 0x0000000507057291 */ /* 0x002fd8000f8ec0ff */
.L_x_805:
[----:B------:R-:W0:Y:S01]  /*a600*/  LDS.S8 R23, [R6+UR5+0x154] ;  /* 0x0001540506177984 */ /* 0x000e220008000200 */
[----:B------:R-:W0:Y:S02]  /*a610*/  LDC.64 R20, c[0x4][RZ] ;  /* 0x01000000ff147b82 */ /* 0x000e240000000a00 */
[----:B0-----:R-:W-:-:S06]  /*a620*/  IMAD.WIDE R22, R23, 0x4, R20 ;  /* 0x0000000417167825 */ /* 0x001fcc00078e0214 */
[----:B------:R-:W2:Y:S01]  /*a630*/  LDG.E R22, desc[UR10][R22.64+0x200] ;  /* 0x0002000a16167981 */ /* 0x000ea2000c1e1900 */
[----:B------:R-:W-:Y:S01]  /*a640*/  VIADD R24, R6, UR5 ;  /* 0x0000000506187c36 */ /* 0x000fe20008000000 */
[----:B--2---:R-:W-:-:S04]  /*a650*/  IADD3 R27, P0, PT, R22, R27, RZ ;  /* 0x0000001b161b7210 */ /* 0x004fc80007f1e0ff */
[----:B------:R-:W-:Y:S02]  /*a660*/  LEA.HI.X.SX32 R25, R22, R25, 0x1, P0 ;  /* 0x0000001916197211 */ /* 0x000fe400000f0eff */
[----:B------:R-:W-:-:S04]  /*a670*/  ISETP.GT.U32.AND P0, PT, R27, R14, PT ;  /* 0x0000000e1b00720c */ /* 0x000fc80003f04070 */
[----:B------:R-:W-:-:S13]  /*a680*/  ISETP.GT.AND.EX P0, PT, R25, R15, PT, P0 ;  /* 0x0000000f1900720c */ /* 0x000fda0003f04300 */
[----:B------:R-:W-:Y:S05]  /*a690*/  @P0 BRA `(.L_x_789) ;  /* 0x0000000800780947 */ /* 0x000fea0003800000 */
[----:B------:R-:W0:Y:S02]  /*a6a0*/  LDS.S8 R23, [R24+0x155] ;  /* 0x0001550018177984 */ /* 0x000e240000000200 */
[----:B0-----:R-:W-:-:S06]  /*a6b0*/  IMAD.WIDE R22, R23, 0x4, R20 ;  /* 0x0000000417167825 */ /* 0x001fcc00078e0214 */
[----:B------:R-:W2:Y:S02]  /*a6c0*/  LDG.E R22, desc[UR10][R22.64+0x200] ;  /* 0x0002000a16167981 */ /* 0x000ea4000c1e1900 */
        /* <DEDUP_REMOVED lines=117> */
[----:B------:R-:W-:Y:S02]  /*ae20*/  VIADD R6, R6, 0x10 ;  /* 0x0000001006067836 */ /* 0x000fe40000000000 */
[----:B------:R-:W-:-:S03]  /*ae30*/  IMAD.MOV.U32 R27, RZ, RZ, R23 ;  /* 0x000000ffff1b7224 */ /* 0x000fc600078e0017 */
[----:B------:R-:W-:-:S13]  /*ae40*/  ISETP.NE.AND P0, PT, R6, 0x100, PT ;  /* 0x000001000600780c */ /* 0x000fda0003f05270 */
[----:B------:R-:W-:Y:S05]  /*ae50*/  @P0 BRA `(.L_x_805) ;  /* 0xfffffff400e80947 */ /* 0x000fea000383ffff */
[----:B------:R-:W0:Y:S01]  /*ae60*/  S2UR UR7, SR_CgaCtaId ;  /* 0x00000000000779c3 */ /* 0x000e220000008800 */
[----:B------:R-:W-:Y:S02]  /*ae70*/  UMOV UR5, 0x400 ;  /* 0x0000040000057882 */ /* 0x000fe40000000000 */
[----:B0-----:R-:W-:-:S09]  /*ae80*/  ULEA UR5, UR7, UR5, 0x18 ;  /* 0x0000000507057291 */ /* 0x001fd2000f8ec0ff */
[----:B------:R-:W0:Y:S01]  /*ae90*/  LDS R21, [UR5] ;  /* 0x00000005ff157984 */ /* 0x000e220008000800 */
[----:B------:R-:W-:Y:S05]  /*aea0*/  BRA `(.L_x_806) ;  /* 0x0000000000887947 */ /* 0x000fea0003800000 */
.L_x_804:
[----:B------:R-:W-:Y:S01]  /*aeb0*/  VIADD R6, R6, 0xf ;  /* 0x0000000f06067836 */ /* 0x000fe20000000000 */
[----:B------:R-:W-:Y:S06]  /*aec0*/  BRA `(.L_x_789) ;  /* 0x00000000006c7947 */ /* 0x000fec0003800000 */
.L_x_803:
[----:B------:R-:W-:Y:S01]  /*aed0*/  VIADD R6, R6, 0xe ;  /* 0x0000000e06067836 */ /* 0x000fe20000000000 */
[----:B------:R-:W-:Y:S06]  /*aee0*/  BRA `(.L_x_789) ;  /* 0x0000000000647947 */ /* 0x000fec0003800000 */
.L_x_802:
[----:B------:R-:W-:Y:S01]  /*aef0*/  VIADD R6, R6, 0xd ;  /* 0x0000000d06067836 */ /* 0x000fe20000000000 */
[----:B------:R-:W-:Y:S06]  /*af00*/  BRA `(.L_x_789) ;  /* 0x00000000005c7947 */ /* 0x000fec0003800000 */
.L_x_801:
[----:B------:R-:W-:Y:S01]  /*af10*/  VIADD R6, R6, 0xc ;  /* 0x0000000c06067836 */ /* 0x000fe20000000000 */
[----:B------:R-:W-:Y:S06]  /*af20*/  BRA `(.L_x_789) ;  /* 0x0000000000547947 */ /* 0x000fec0003800000 */
.L_x_800:
[----:B------:R-:W-:Y:S01]  /*af30*/  VIADD R6, R6, 0xb ;  /* 0x0000000b06067836 */ /* 0x000fe20000000000 */
[----:B------:R-:W-:Y:S06]  /*af40*/  BRA `(.L_x_789) ;  /* 0x00000000004c7947 */ /* 0x000fec0003800000 */
.L_x_799:
[----:B------:R-:W-:Y:S01]  /*af50*/  VIADD R6, R6, 0xa ;  /* 0x0000000a06067836 */ /* 0x000fe20000000000 */
[----:B------:R-:W-:Y:S06]  /*af60*/  BRA `(.L_x_789) ;  /* 0x0000000000447947 */ /* 0x000fec0003800000 */
.L_x_798:
[----:B------:R-:W-:Y:S01]  /*af70*/  VIADD R6, R6, 0x9 ;  /* 0x0000000906067836 */ /* 0x000fe20000000000 */
[----:B------:R-:W-:Y:S06]  /*af80*/  BRA `(.L_x_789) ;  /* 0x00000000003c7947 */ /* 0x000fec0003800000 */
.L_x_797:
[----:B------:R-:W-:Y:S01]  /*af90*/  VIADD R6, R6, 0x8 ;  /* 0x0000000806067836 */ /* 0x000fe20000000000 */
[----:B------:R-:W-:Y:S06]  /*afa0*/  BRA `(.L_x_789) ;  /* 0x0000000000347947 */ /* 0x000fec0003800000 */
.L_x_796:
[----:B------:R-:W-:Y:S01]  /*afb0*/  VIADD R6, R6, 0x7 ;  /* 0x0000000706067836 */ /* 0x000fe20000000000 */
[----:B------:R-:W-:Y:S06]  /*afc0*/  BRA `(.L_x_789) ;  /* 0x00000000002c7947 */ /* 0x000fec0003800000 */
.L_x_795:
[----:B------:R-:W-:Y:S01]  /*afd0*/  VIADD R6, R6, 0x6 ;  /* 0x0000000606067836 */ /* 0x000fe20000000000 */
[----:B------:R-:W-:Y:S06]  /*afe0*/  BRA `(.L_x_789) ;  /* 0x0000000000247947 */ /* 0x000fec0003800000 */
.L_x_794:
[----:B------:R-:W-:Y:S01]  /*aff0*/  VIADD R6, R6, 0x5 ;  /* 0x0000000506067836 */ /* 0x000fe20000000000 */
[----:B------:R-:W-:Y:S06]  /*b000*/  BRA `(.L_x_789) ;  /* 0x00000000001c7947 */ /* 0x000fec0003800000 */
.L_x_793:
[----:B------:R-:W-:Y:S01]  /*b010*/  VIADD R6, R6, 0x4 ;  /* 0x0000000406067836 */ /* 0x000fe20000000000 */
[----:B------:R-:W-:Y:S06]  /*b020*/  BRA `(.L_x_789) ;  /* 0x0000000000147947 */ /* 0x000fec0003800000 */
.L_x_792:
[----:B------:R-:W-:Y:S01]  /*b030*/  VIADD R6, R6, 0x3 ;  /* 0x0000000306067836 */ /* 0x000fe20000000000 */
[----:B------:R-:W-:Y:S06]  /*b040*/  BRA `(.L_x_789) ;  /* 0x00000000000c7947 */ /* 0x000fec0003800000 */
.L_x_791:
[----:B------:R-:W-:Y:S01]  /*b050*/  VIADD R6, R6, 0x2 ;  /* 0x0000000206067836 */ /* 0x000fe20000000000 */
[----:B------:R-:W-:Y:S06]  /*b060*/  BRA `(.L_x_789) ;  /* 0x0000000000047947 */ /* 0x000fec0003800000 */
.L_x_790:
[----:B------:R-:W-:-:S07]  /*b070*/  VIADD R6, R6, 0x1 ;  /* 0x0000000106067836 */ /* 0x000fce0000000000 */
.L_x_789:
[----:B------:R-:W0:Y:S01]  /*b080*/  S2UR UR7, SR_CgaCtaId ;  /* 0x00000000000779c3 */ /* 0x000e220000008800 */
[----:B------:R-:W-:Y:S01]  /*b090*/  UMOV UR5, 0x400 ;  /* 0x0000040000057882 */ /* 0x000fe20000000000 */
[----:B------:R-:W-:Y:S01]  /*b0a0*/  IMAD.MOV.U32 R21, RZ, RZ, R6 ;  /* 0x000000ffff157224 */ /* 0x000fe200078e0006 */
[----:B0-----:R-:W-:-:S09]  /*b0b0*/  ULEA UR5, UR7, UR5, 0x18 ;  /* 0x0000000507057291 */ /* 0x001fd2000f8ec0ff */
[----:B------:R1:W-:Y:S03]  /*b0c0*/  STS [UR5], R6 ;  /* 0x00000006ff007988 */ /* 0x0003e60008000805 */
.L_x_806:
[----:B------:R-:W2:Y:S01]  /*b0d0*/  LDCU UR5, c[0x0][0x398] ;  /* 0x00007300ff0577ac */ /* 0x000ea20008000800 */
[----:B------:R-:W3:Y:S01]  /*b0e0*/  LDCU.64 UR8, c[0x0][0x3a0] ;  /* 0x00007400ff0877ac */ /* 0x000ee20008000a00 */
[----:B--2---:R-:W-:-:S04]  /*b0f0*/  UIADD3 UR5, UPT, UPT, UR4, -UR5, URZ ;  /* 0x8000000504057290 */ /* 0x004fc8000fffe0ff */
[----:B---3--:R-:W-:-:S04]  /*b100*/  UIADD3 UR7, UP0, UPT, UR5, UR8, URZ ;  /* 0x0000000805077290 */ /* 0x008fc8000ff1e0ff */
[----:B------:R-:W-:Y:S02]  /*b110*/  ULEA.HI.X.SX32 UR5, UR5, UR9, 0x1, UP0 ;  /* 0x0000000905057291 */ /* 0x000fe400080f0eff */
[----:B------:R-:W-:-:S04]  /*b120*/  IMAD.U32 R14, RZ, RZ, UR7 ;  /* 0x00000007ff0e7e24 */ /* 0x000fc8000f8e00ff */
[----:B------:R-:W-:-:S05]  /*b130*/  IMAD.U32 R15, RZ, RZ, UR5 ;  /* 0x00000005ff0f7e24 */ /* 0x000fca000f8e00ff */
[----:B0-----:R3:W-:Y:S02]  /*b140*/  STG.E.U8 desc[UR10][R14.64], R21 ;  /* 0x000000150e007986 */ /* 0x0017e4000c10110a */
.L_x_788:
[----:B------:R-:W-:Y:S05]  /*b150*/  BSYNC.RECONVERGENT B0 ;  /* 0x0000000000007941 */ /* 0x000fea0003800200 */
.L_x_787:
[----:B------:R-:W4:Y:S08]  /*b160*/  S2UR UR7, SR_CgaCtaId ;  /* 0x00000000000779c3 */ /* 0x000f300000008800 */
[----:B------:R-:W-:Y:S06]  /*b170*/  BAR.SYNC.DEFER_BLOCKING 0x0 ;  /* 0x0000000000007b1d */ /* 0x000fec0000010000 */
[----:B------:R-:W-:-:S02]  /*b180*/  UMOV UR5, 0x400 ;  /* 0x0000040000057882 */ /* 0x000fc40000000000 */
[----:B----4-:R-:W-:-:S09]  /*b190*/  ULEA UR5, UR7, UR5, 0x18 ;  /* 0x0000000507057291 */ /* 0x010fd2000f8ec0ff */
[----:B01----:R-:W4:Y:S03]  /*b1a0*/  LDS.U8 R6, [UR5] ;  /* 0x00000005ff067984 */ /* 0x003f260008000000 */
.L_x_779:
[----:B------:R-:W-:-:S06]  /*b1b0*/  UIADD3 UR4, UPT, UPT, UR4, 0x1, URZ ;  /* 0x0000000104047890 */ /* 0x000fcc000fffe0ff */
[----:B------:R-:W-:-:S13]  /*b1c0*/  ISETP.NE.AND P0, PT, R2, UR4, PT ;  /* 0x0000000402007c0c */ /* 0x000fda000bf05270 */
[----:B------:R-:W-:Y:S05]  /*b1d0*/  @P0 BRA `(.L_x_807) ;  /* 0xffffff5800a40947 */ /* 0x000fea000383ffff */
[----:B------:R-:W-:Y:S05]  /*b1e0*/  EXIT ;  /* 0x000000000000794d */ /* 0x000fea0003800000 */
.L_x_693:
[----:B-1----:R-:W-:Y:S02]  /*b1f0*/  IMAD.MOV.U32 R23, RZ, RZ, R14 ;  /* 0x000000ffff177224 */ /* 0x002fe400078e000e */
[----:B------:R-:W-:Y:S02]  /*b200*/  IMAD.MOV.U32 R22, RZ, RZ, 0x10 ;  /* 0x00000010ff167424 */ /* 0x000fe400078e00ff */
[----:B------:R-:W-:Y:S02]  /*b210*/  IMAD.MOV.U32 R21, RZ, RZ, 0x1f ;  /* 0x0000001fff157424 */ /* 0x000fe400078e00ff */
[----:B------:R-:W-:-:S07]  /*b220*/  IMAD.MOV.U32 R20, RZ, RZ, -0x1 ;  /* 0xffffffffff147424 */ /* 0x000fce00078e00ff */
[----:B-----5:R-:W-:Y:S05]  /*b230*/  WARPSYNC.COLLECTIVE R20, `(.L_x_808) ;  /* 0x0000000014087348 */ /* 0x020fea0003c00000 */
[----:B------:R0:W1:Y:S02]  /*b240*/  SHFL.DOWN P2, R24, R23, R22, R21 ;  /* 0x0800001617187389 */ /* 0x0000640000040015 */
[----:B01---5:R-:W-:Y:S05]  /*b250*/  ENDCOLLECTIVE ;  /* 0x000000000000791b */ /* 0x023fea0003800000 */
.L_x_808:
[----:B------:R-:W-:Y:S02]  /*b260*/  IMAD.MOV.U32 R23, RZ, RZ, R15 ;  /* 0x000000ffff177224 */ /* 0x000fe400078e000f */
[----:B------:R-:W-:-:S07]  /*b270*/  IMAD.MOV.U32 R25, RZ, RZ, R24 ;  /* 0x000000ffff197224 */ /* 0x000fce00078e0018 */
[----:B------:R-:W-:Y:S05]  /*b280*/  WARPSYNC.COLLECTIVE R20, `(.L_x_809) ;  /* 0x0000000014087348 */ /* 0x000fea0003c00000 */
[----:B------:R0:W1:Y:S02]  /*b290*/  SHFL.DOWN P2, R24, R23, R22, R21 ;  /* 0x0800001617187389 */ /* 0x0000640000040015 */
[----:B01----:R-:W-:Y:S05]  /*b2a0*/  ENDCOLLECTIVE ;  /* 0x000000000000791b */ /* 0x003fea0003800000 */
.L_x_809:
        /* <DEDUP_REMOVED lines=9> */
.L_x_810:
[----:B------:R-:W-:Y:S02]  /*b340*/  IMAD.MOV.U32 R23, RZ, RZ, R31 ;  /* 0x000000ffff177224 */ /* 0x000fe400078e001f */
[----:B------:R-:W-:-:S07]  /*b350*/  IMAD.MOV.U32 R25, RZ, RZ, R24 ;  /* 0x000000ffff197224 */ /* 0x000fce00078e0018 */
[----:B------:R-:W-:Y:S05]  /*b360*/  WARPSYNC.COLLECTIVE R20, `(.L_x_811) ;  /* 0x0000000014087348 */ /* 0x000fea0003c00000 */
[----:B------:R0:W1:Y:S02]  /*b370*/  SHFL.DOWN P2, R24, R23, R22, R21 ;  /* 0x0800001617187389 */ /* 0x0000640000040015 */
[----:B01----:R-:W-:Y:S05]  /*b380*/  ENDCOLLECTIVE ;  /* 0x000000000000791b */ /* 0x003fea0003800000 */
.L_x_811:
        /* <DEDUP_REMOVED lines=8> */
.L_x_812:
[----:B------:R-:W-:-:S05]  /*b410*/  IADD3.X R29, PT, PT, R26, RZ, R31, P4, P3 ;  /* 0x000000ff1a1d7210 */ /* 0x000fca00027e641f */
[----:B------:R-:W-:Y:S02]  /*b420*/  IMAD.MOV.U32 R23, RZ, RZ, R29 ;  /* 0x000000ffff177224 */ /* 0x000fe400078e001d */
[----:B------:R-:W-:-:S07]  /*b430*/  IMAD.MOV.U32 R25, RZ, RZ, R24 ;  /* 0x000000ffff197224 */ /* 0x000fce00078e0018 */
[----:B------:R-:W-:Y:S05]  /*b440*/  WARPSYNC.COLLECTIVE R20, `(.L_x_813) ;  /* 0x0000000014087348 */ /* 0x000fea0003c00000 */
[----:B------:R0:W1:Y:S02]  /*b450*/  SHFL.DOWN P2, R24, R23, R22, R21 ;  /* 0x0800001617187389 */ /* 0x0000640000040015 */
[----:B01----:R-:W-:Y:S05]  /*b460*/  ENDCOLLECTIVE ;  /* 0x000000000000791b */ /* 0x003fea0003800000 */
.L_x_813:
        /* <DEDUP_REMOVED lines=8> */
.L_x_814:
[----:B------:R-:W-:-:S05]  /*b4f0*/  IADD3.X R27, PT, PT, R14, RZ, R29, P4, P3 ;  /* 0x000000ff0e1b7210 */ /* 0x000fca00027e641d */
[----:B------:R-:W-:Y:S02]  /*b500*/  IMAD.MOV.U32 R23, RZ, RZ, R27 ;  /* 0x000000ffff177224 */ /* 0x000fe400078e001b */
[----:B------:R-:W-:-:S07]  /*b510*/  IMAD.MOV.U32 R15, RZ, RZ, R24 ;  /* 0x000000ffff0f7224 */ /* 0x000fce00078e0018 */
[----:B------:R-:W-:Y:S05]  /*b520*/  WARPSYNC.COLLECTIVE R20, `(.L_x_815) ;  /* 0x0000000014087348 */ /* 0x000fea0003c00000 */
[----:B------:R0:W1:Y:S02]  /*b530*/  SHFL.DOWN P2, R24, R23, R22, R21 ;  /* 0x0800001617187389 */ /* 0x0000640000040015 */
[----:B01----:R-:W-:Y:S05]  /*b540*/  ENDCOLLECTIVE ;  /* 0x000000000000791b */ /* 0x003fea0003800000 */
.L_x_815:
        /* <DEDUP_REMOVED lines=8> */
.L_x_816:
[----:B------:R-:W-:Y:S02]  /*b5d0*/  IMAD.MOV.U32 R23, RZ, RZ, R25 ;  /* 0x000000ffff177224 */ /* 0x000fe400078e0019 */
[----:B------:R-:W-:-:S07]  /*b5e0*/  IMAD.MOV.U32 R14, RZ, RZ, R24 ;  /* 0x000000ffff0e7224 */ /* 0x000fce00078e0018 */
[----:B------:R-:W-:Y:S05]  /*b5f0*/  WARPSYNC.COLLECTIVE R20, `(.L_x_817) ;  /* 0x0000000014087348 */ /* 0x000fea0003c00000 */
[----:B------:R0:W1:Y:S02]  /*b600*/  SHFL.DOWN P2, R24, R23, R22, R21 ;  /* 0x0800001617187389 */ /* 0x0000640000040015 */
[----:B01----:R-:W-:Y:S05]  /*b610*/  ENDCOLLECTIVE ;  /* 0x000000000000791b */ /* 0x003fea0003800000 */
.L_x_817:
[----:B------:R-:W-:Y:S05]  /*b620*/  BRA `(.L_x_818) ;  /* 0xffffff6000187947 */ /* 0x000fea000383ffff */
.L_x_720:
[----:B-1----:R-:W-:Y:S02]  /*b630*/  IMAD.MOV.U32 R23, RZ, RZ, R14 ;  /* 0x000000ffff177224 */ /* 0x002fe400078e000e */
[----:B------:R-:W-:Y:S02]  /*b640*/  IMAD.MOV.U32 R22, RZ, RZ, 0x10 ;  /* 0x00000010ff167424 */ /* 0x000fe400078e00ff */
[----:B------:R-:W-:Y:S02]  /*b650*/  IMAD.MOV.U32 R21, RZ, RZ, 0x1f ;  /* 0x0000001fff157424 */ /* 0x000fe400078e00ff */
[----:B------:R-:W-:-:S07]  /*b660*/  IMAD.MOV.U32 R20, RZ, RZ, -0x1 ;  /* 0xffffffffff147424 */ /* 0x000fce00078e00ff */
[----:B-----5:R-:W-:Y:S05]  /*b670*/  WARPSYNC.COLLECTIVE R20, `(.L_x_819) ;  /* 0x0000000014087348 */ /* 0x020fea0003c00000 */
[----:B------:R0:W1:Y:S02]  /*b680*/  SHFL.DOWN P2, R24, R23, R22, R21 ;  /* 0x0800001617187389 */ /* 0x0000640000040015 */
[----:B01---5:R-:W-:Y:S05]  /*b690*/  ENDCOLLECTIVE ;  /* 0x000000000000791b */ /* 0x023fea0003800000 */
.L_x_819:
[----:B------:R-:W-:Y:S02]  /*b6a0*/  IMAD.MOV.U32 R23, RZ, RZ, R15 ;  /* 0x000000ffff177224 */ /* 0x000fe400078e000f */
[----:B------:R-:W-:-:S07]  /*b6b0*/  IMAD.MOV.U32 R25, RZ, RZ, R24 ;  /* 0x000000ffff197224 */ /* 0x000fce00078e0018 */
[----:B------:R-:W-:Y:S05]  /*b6c0*/  WARPSYNC.COLLECTIVE R20, `(.L_x_820) ;  /* 0x0000000014087348 */ /* 0x000fea0003c00000 */
[----:B------:R0:W1:Y:S02]  /*b6d0*/  SHFL.DOWN P2, R24, R23, R22, R21 ;  /* 0x0800001617187389 */ /* 0x0000640000040015 */
[----:B01----:R-:W-:Y:S05]  /*b6e0*/  ENDCOLLECTIVE ;  /* 0x000000000000791b */ /* 0x003fea0003800000 */
.L_x_820:
        /* <DEDUP_REMOVED lines=9> */
.L_x_821:
[----:B------:R-:W-:Y:S02]  /*b780*/  IMAD.MOV.U32 R23, RZ, RZ, R31 ;  /* 0x000000ffff177224 */ /* 0x000fe400078e001f */
[----:B------:R-:W-:-:S07]  /*b790*/  IMAD.MOV.U32 R25, RZ, RZ, R24 ;  /* 0x000000ffff197224 */ /* 0x000fce00078e0018 */
[----:B------:R-:W-:Y:S05]  /*b7a0*/  WARPSYNC.COLLECTIVE R20, `(.L_x_822) ;  /* 0x0000000014087348 */ /* 0x000fea0003c00000 */
[----:B------:R0:W1:Y:S02]  /*b7b0*/  SHFL.DOWN P2, R24, R23, R22, R21 ;  /* 0x0800001617187389 */ /* 0x0000640000040015 */
[----:B01----:R-:W-:Y:S05]  /*b7c0*/  ENDCOLLECTIVE ;  /* 0x000000000000791b */ /* 0x003fea0003800000 */
.L_x_822:
        /* <DEDUP_REMOVED lines=8> */
.L_x_823:
[----:B------:R-:W-:-:S05]  /*b850*/  IADD3.X R29, PT, PT, R26, RZ, R31, P3, P1 ;  /* 0x000000ff1a1d7210 */ /* 0x000fca0001fe241f */
[----:B------:R-:W-:Y:S02]  /*b860*/  IMAD.MOV.U32 R23, RZ, RZ, R29 ;  /* 0x000000ffff177224 */ /* 0x000fe400078e001d */
[----:B------:R-:W-:-:S07]  /*b870*/  IMAD.MOV.U32 R25, RZ, RZ, R24 ;  /* 0x000000ffff197224 */ /* 0x000fce00078e0018 */
[----:B------:R-:W-:Y:S05]  /*b880*/  WARPSYNC.COLLECTIVE R20, `(.L_x_824) ;  /* 0x0000000014087348 */ /* 0x000fea0003c00000 */
[----:B------:R0:W1:Y:S02]  /*b890*/  SHFL.DOWN P2, R24, R23, R22, R21 ;  /* 0x0800001617187389 */ /* 0x0000640000040015 */
[----:B01----:R-:W-:Y:S05]  /*b8a0*/  ENDCOLLECTIVE ;  /* 0x000000000000791b */ /* 0x003fea0003800000 */
.L_x_824:
        /* <DEDUP_REMOVED lines=8> */
.L_x_825:
[----:B------:R-:W-:-:S05]  /*b930*/  IADD3.X R27, PT, PT, R14, RZ, R29, P3, P1 ;  /* 0x000000ff0e1b7210 */ /* 0x000fca0001fe241d */
[----:B------:R-:W-:Y:S02]  /*b940*/  IMAD.MOV.U32 R23, RZ, RZ, R27 ;  /* 0x000000ffff177224 */ /* 0x000fe400078e001b */
[----:B------:R-:W-:-:S07]  /*b950*/  IMAD.MOV.U32 R15, RZ, RZ, R24 ;  /* 0x000000ffff0f7224 */ /* 0x000fce00078e0018 */
[----:B------:R-:W-:Y:S05]  /*b960*/  WARPSYNC.COLLECTIVE R20, `(.L_x_826) ;  /* 0x0000000014087348 */ /* 0x000fea0003c00000 */
[----:B------:R0:W1:Y:S02]  /*b970*/  SHFL.DOWN P2, R24, R23, R22, R21 ;  /* 0x0800001617187389 */ /* 0x0000640000040015 */
[----:B01----:R-:W-:Y:S05]  /*b980*/  ENDCOLLECTIVE ;  /* 0x000000000000791b */ /* 0x003fea0003800000 */
.L_x_826:
[----:B------:R-:W-:-:S05]  /*b990*/  IADD3 R14, P1, PT, R15, R26, RZ ;  /* 0x0000001a0f0e7210 */ /* 0x000fca0007f3e0ff */
[----:B------:R-:W-:Y:S02]  /*b9a0*/  IMAD.MOV.U32 R23, RZ, RZ, R14 ;  /* 0x000000ffff177224 */ /* 0x000fe400078e000e */
[----:B------:R-:W-:Y:S01]  /*b9b0*/  IMAD.MOV.U32 R22, RZ, RZ, 0x1 ;  /* 0x00000001ff167424 */ /* 0x000fe200078e00ff */
[----:B------:R-:W-:-:S04]  /*b9c0*/  IADD3 R15, P2, PT, RZ, R14, RZ ;  /* 0x0000000eff0f7210 */ /* 0x000fc80007f5e0ff */
[----:B------:R-:W-:-:S09]  /*b9d0*/  IADD3.X R25, PT, PT, R24, RZ, R27, P2, P1 ;  /* 0x000000ff18197210 */ /* 0x000fd200017e241b */
[----:B------:R-:W-:Y:S05]  /*b9e0*/  WARPSYNC.COLLECTIVE R20, `(.L_x_827) ;  /* 0x0000000014087348 */ /* 0x000fea0003c00000 */
[----:B------:R0:W1:Y:S02]  /*b9f0*/  SHFL.DOWN P2, R24, R23, R22, R21 ;  /* 0x0800001617187389 */ /* 0x0000640000040015 */
[----:B01----:R-:W-:Y:S05]  /*ba00*/  ENDCOLLECTIVE ;  /* 0x000000000000791b */ /* 0x003fea0003800000 */
.L_x_827:
[----:B------:R-:W-:Y:S02]  /*ba10*/  IMAD.MOV.U32 R23, RZ, RZ, R25 ;  /* 0x000000ffff177224 */ /* 0x000fe400078e0019 */
[----:B------:R-:W-:-:S07]  /*ba20*/  IMAD.MOV.U32 R14, RZ, RZ, R24 ;  /* 0x000000ffff0e7224 */ /* 0x000fce00078e0018 */
[----:B------:R-:W-:Y:S05]  /*ba30*/  WARPSYNC.COLLECTIVE R20, `(.L_x_828) ;  /* 0x0000000014087348 */ /* 0x000fea0003c00000 */
[----:B------:R0:W1:Y:S02]  /*ba40*/  SHFL.DOWN P2, R24, R23, R22, R21 ;  /* 0x0800001617187389 */ /* 0x0000640000040015 */
[----:B01----:R-:W-:Y:S05]  /*ba50*/  ENDCOLLECTIVE ;  /* 0x000000000000791b */ /* 0x003fea0003800000 */
.L_x_828:
[----:B------:R-:W-:Y:S05]  /*ba60*/  BRA `(.L_x_829) ;  /* 0xffffff8400807947 */ /* 0x000fea000383ffff */
.L_x_748:
[----:B-1----:R-:W-:Y:S02]  /*ba70*/  IMAD.MOV.U32 R23, RZ, RZ, R14 ;  /* 0x000000ffff177224 */ /* 0x002fe400078e000e */
[----:B------:R-:W-:Y:S02]  /*ba80*/  IMAD.MOV.U32 R22, RZ, RZ, 0x10 ;  /* 0x00000010ff167424 */ /* 0x000fe400078e00ff */
[----:B0-----:R-:W-:Y:S02]  /*ba90*/  IMAD.MOV.U32 R21, RZ, RZ, 0x1f ;  /* 0x0000001fff157424 */ /* 0x001fe400078e00ff */
[----:B------:R-:W-:-:S07]  /*baa0*/  IMAD.MOV.U32 R20, RZ, RZ, -0x1 ;  /* 0xffffffffff147424 */ /* 0x000fce00078e00ff */
[----:B-----5:R-:W-:Y:S05]  /*bab0*/  WARPSYNC.COLLECTIVE R20, `(.L_x_830) ;  /* 0x0000000014087348 */ /* 0x020fea0003c00000 */
[----:B------:R0:W1:Y:S02]  /*bac0*/  SHFL.DOWN P2, R24, R23, R22, R21 ;  /* 0x0800001617187389 */ /* 0x0000640000040015 */
[----:B01---5:R-:W-:Y:S05]  /*bad0*/  ENDCOLLECTIVE ;  /* 0x000000000000791b */ /* 0x023fea0003800000 */
.L_x_830:
[----:B------:R-:W-:Y:S02]  /*bae0*/  IMAD.MOV.U32 R23, RZ, RZ, R15 ;  /* 0x000000ffff177224 */ /* 0x000fe400078e000f */
[----:B------:R-:W-:-:S07]  /*baf0*/  IMAD.MOV.U32 R25, RZ, RZ, R24 ;  /* 0x000000ffff197224 */ /* 0x000fce00078e0018 */
[----:B------:R-:W-:Y:S05]  /*bb00*/  WARPSYNC.COLLECTIVE R20, `(.L_x_831) ;  /* 0x0000000014087348 */ /* 0x000fea0003c00000 */
[----:B------:R0:W1:Y:S02]  /*bb10*/  SHFL.DOWN P2, R24, R23, R22, R21 ;  /* 0x0800001617187389 */ /* 0x0000640000040015 */
[----:B01----:R-:W-:Y:S05]  /*bb20*/  ENDCOLLECTIVE ;  /* 0x000000000000791b */ /* 0x003fea0003800000 */
.L_x_831:
        /* <DEDUP_REMOVED lines=9> */
.L_x_832:
[----:B------:R-:W-:Y:S02]  /*bbc0*/  IMAD.MOV.U32 R23, RZ, RZ, R31 ;  /* 0x000000ffff177224 */ /* 0x000fe400078e001f */
[----:B------:R-:W-:-:S07]  /*bbd0*/  IMAD.MOV.U32 R25, RZ, RZ, R24 ;  /* 0x000000ffff197224 */ /* 0x000fce00078e0018 */
[----:B------:R-:W-:Y:S05]  /*bbe0*/  WARPSYNC.COLLECTIVE R20, `(.L_x_833) ;  /* 0x0000000014087348 */ /* 0x000fea0003c00000 */
[----:B------:R0:W1:Y:S02]  /*bbf0*/  SHFL.DOWN P2, R24, R23, R22, R21 ;  /* 0x0800001617187389 */ /* 0x0000640000040015 */
[----:B01----:R-:W-:Y:S05]  /*bc00*/  ENDCOLLECTIVE ;  /* 0x000000000000791b */ /* 0x003fea0003800000 */
.L_x_833:
        /* <DEDUP_REMOVED lines=8> */
.L_x_834:
[----:B------:R-:W-:-:S05]  /*bc90*/  IADD3.X R29, PT, PT, R26, RZ, R31, P4, P3 ;  /* 0x000000ff1a1d7210 */ /* 0x000fca00027e641f */
[----:B------:R-:W-:Y:S02]  /*bca0*/  IMAD.MOV.U32 R23, RZ, RZ, R29 ;  /* 0x000000ffff177224 */ /* 0x000fe400078e001d */
[----:B------:R-:W-:-:S07]  /*bcb0*/  IMAD.MOV.U32 R25, RZ, RZ, R24 ;  /* 0x000000ffff197224 */ /* 0x000fce00078e0018 */
[----:B------:R-:W-:Y:S05]  /*bcc0*/  WARPSYNC.COLLECTIVE R20, `(.L_x_835) ;  /* 0x0000000014087348 */ /* 0x000fea0003c00000 */
[----:B------:R0:W1:Y:S02]  /*bcd0*/  SHFL.DOWN P2, R24, R23, R22, R21 ;  /* 0x0800001617187389 */ /* 0x0000640000040015 */
[----:B01----:R-:W-:Y:S05]  /*bce0*/  ENDCOLLECTIVE ;  /* 0x000000000000791b */ /* 0x003fea0003800000 */
.L_x_835:
        /* <DEDUP_REMOVED lines=8> */
.L_x_836:
[----:B------:R-:W-:-:S05]  /*bd70*/  IADD3.X R27, PT, PT, R14, RZ, R29, P4, P3 ;  /* 0x000000ff0e1b7210 */ /* 0x000fca00027e641d */
[----:B------:R-:W-:Y:S02]  /*bd80*/  IMAD.MOV.U32 R23, RZ, RZ, R27 ;  /* 0x000000ffff177224 */ /* 0x000fe400078e001b */
[----:B------:R-:W-:-:S07]  /*bd90*/  IMAD.MOV.U32 R15, RZ, RZ, R24 ;  /* 0x000000ffff0f7224 */ /* 0x000fce00078e0018 */
[----:B------:R-:W-:Y:S05]  /*bda0*/  WARPSYNC.COLLECTIVE R20, `(.L_x_837) ;  /* 0x0000000014087348 */ /* 0x000fea0003c00000 */
[----:B------:R0:W1:Y:S02]  /*bdb0*/  SHFL.DOWN P2, R24, R23, R22, R21 ;  /* 0x0800001617187389 */ /* 0x0000640000040015 */
[----:B01----:R-:W-:Y:S05]  /*bdc0*/  ENDCOLLECTIVE ;  /* 0x000000000000791b */ /* 0x003fea0003800000 */
.L_x_837:
        /* <DEDUP_REMOVED lines=8> */
.L_x_838:
[----:B------:R-:W-:Y:S02]  /*be50*/  IMAD.MOV.U32 R23, RZ, RZ, R25 ;  /* 0x000000ffff177224 */ /* 0x000fe400078e0019 */
[----:B------:R-:W-:-:S07]  /*be60*/  IMAD.MOV.U32 R14, RZ, RZ, R24 ;  /* 0x000000ffff0e7224 */ /* 0x000fce00078e0018 */
[----:B------:R-:W-:Y:S05]  /*be70*/  WARPSYNC.COLLECTIVE R20, `(.L_x_839) ;  /* 0x0000000014087348 */ /* 0x000fea0003c00000 */
[----:B------:R0:W1:Y:S02]  /*be80*/  SHFL.DOWN P2, R24, R23, R22, R21 ;  /* 0x0800001617187389 */ /* 0x0000640000040015 */
[----:B01----:R-:W-:Y:S05]  /*be90*/  ENDCOLLECTIVE ;  /* 0x000000000000791b */ /* 0x003fea0003800000 */
.L_x_839:
[----:B------:R-:W-:Y:S05]  /*bea0*/  BRA `(.L_x_840) ;  /* 0xffffffbc00cc7947 */ /* 0x000fea000383ffff */
.L_x_784:
[----:B-1----:R-:W-:Y:S02]  /*beb0*/  IMAD.MOV.U32 R23, RZ, RZ, R14 ;  /* 0x000000ffff177224 */ /* 0x002fe400078e000e */
[----:B------:R-:W-:Y:S02]  /*bec0*/  IMAD.MOV.U32 R22, RZ, RZ, 0x10 ;  /* 0x00000010ff167424 */ /* 0x000fe400078e00ff */
[----:B0-----:R-:W-:Y:S02]  /*bed0*/  IMAD.MOV.U32 R21, RZ, RZ, 0x1f ;  /* 0x0000001fff157424 */ /* 0x001fe400078e00ff */
[----:B------:R-:W-:-:S07]  /*bee0*/  IMAD.MOV.U32 R20, RZ, RZ, -0x1 ;  /* 0xffffffffff147424 */ /* 0x000fce00078e00ff */
[----:B------:R-:W-:Y:S05]  /*bef0*/  WARPSYNC.COLLECTIVE R20, `(.L_x_841) ;  /* 0x0000000014087348 */ /* 0x000fea0003c00000 */
[----:B------:R0:W1:Y:S02]  /*bf00*/  SHFL.DOWN P2, R24, R23, R22, R21 ;  /* 0x0800001617187389 */ /* 0x0000640000040015 */
[----:B01----:R-:W-:Y:S05]  /*bf10*/  ENDCOLLECTIVE ;  /* 0x000000000000791b */ /* 0x003fea0003800000 */
.L_x_841:
[----:B------:R-:W-:Y:S02]  /*bf20*/  IMAD.MOV.U32 R23, RZ, RZ, R15 ;  /* 0x000000ffff177224 */ /* 0x000fe400078e000f */
[----:B------:R-:W-:-:S07]  /*bf30*/  IMAD.MOV.U32 R25, RZ, RZ, R24 ;  /* 0x000000ffff197224 */ /* 0x000fce00078e0018 */
[----:B------:R-:W-:Y:S05]  /*bf40*/  WARPSYNC.COLLECTIVE R20, `(.L_x_842) ;  /* 0x0000000014087348 */ /* 0x000fea0003c00000 */
[----:B------:R0:W1:Y:S02]  /*bf50*/  SHFL.DOWN P2, R24, R23, R22, R21 ;  /* 0x0800001617187389 */ /* 0x0000640000040015 */
[----:B01----:R-:W-:Y:S05]  /*bf60*/  ENDCOLLECTIVE ;  /* 0x000000000000791b */ /* 0x003fea0003800000 */
.L_x_842:
        /* <DEDUP_REMOVED lines=9> */
.L_x_843:
[----:B------:R-:W-:Y:S02]  /*c000*/  IMAD.MOV.U32 R23, RZ, RZ, R31 ;  /* 0x000000ffff177224 */ /* 0x000fe400078e001f */
[----:B------:R-:W-:-:S07]  /*c010*/  IMAD.MOV.U32 R25, RZ, RZ, R24 ;  /* 0x000000ffff197224 */ /* 0x000fce00078e0018 */
[----:B------:R-:W-:Y:S05]  /*c020*/  WARPSYNC.COLLECTIVE R20, `(.L_x_844) ;  /* 0x0000000014087348 */ /* 0x000fea0003c00000 */
[----:B------:R0:W1:Y:S02]  /*c030*/  SHFL.DOWN P2, R24, R23, R22, R21 ;  /* 0x0800001617187389 */ /* 0x0000640000040015 */
[----:B01----:R-:W-:Y:S05]  /*c040*/  ENDCOLLECTIVE ;  /* 0x000000000000791b */ /* 0x003fea0003800000 */
.L_x_844:
        /* <DEDUP_REMOVED lines=8> */
.L_x_845:
[----:B------:R-:W-:-:S05]  /*c0d0*/  IADD3.X R29, PT, PT, R6, RZ, R31, P3, P1 ;  /* 0x000000ff061d7210 */ /* 0x000fca0001fe241f */
[----:B------:R-:W-:Y:S02]  /*c0e0*/  IMAD.MOV.U32 R23, RZ, RZ, R29 ;  /* 0x000000ffff177224 */ /* 0x000fe400078e001d */
[----:B------:R-:W-:-:S07]  /*c0f0*/  IMAD.MOV.U32 R25, RZ, RZ, R24 ;  /* 0x000000ffff197224 */ /* 0x000fce00078e0018 */
[----:B------:R-:W-:Y:S05]  /*c100*/  WARPSYNC.COLLECTIVE R20, `(.L_x_846) ;  /* 0x0000000014087348 */ /* 0x000fea0003c00000 */
[----:B------:R0:W1:Y:S02]  /*c110*/  SHFL.DOWN P2, R24, R23, R22, R21 ;  /* 0x0800001617187389 */ /* 0x0000640000040015 */
[----:B01----:R-:W-:Y:S05]  /*c120*/  ENDCOLLECTIVE ;  /* 0x000000000000791b */ /* 0x003fea0003800000 */
.L_x_846:
        /* <DEDUP_REMOVED lines=8> */
.L_x_847:
[----:B------:R-:W-:-:S05]  /*c1b0*/  IADD3.X R27, PT, PT, R6, RZ, R29, P3, P1 ;  /* 0x000000ff061b7210 */ /* 0x000fca0001fe241d */
[----:B------:R-:W-:Y:S02]  /*c1c0*/  IMAD.MOV.U32 R23, RZ, RZ, R27 ;  /* 0x000000ffff177224 */ /* 0x000fe400078e001b */
[----:B------:R-:W-:-:S07]  /*c1d0*/  IMAD.MOV.U32 R14, RZ, RZ, R24 ;  /* 0x000000ffff0e7224 */ /* 0x000fce00078e0018 */
[----:B------:R-:W-:Y:S05]  /*c1e0*/  WARPSYNC.COLLECTIVE R20, `(.L_x_848) ;  /* 0x0000000014087348 */ /* 0x000fea0003c00000 */
[----:B------:R0:W1:Y:S02]  /*c1f0*/  SHFL.DOWN P2, R24, R23, R22, R21 ;  /* 0x0800001617187389 */ /* 0x0000640000040015 */
[----:B01----:R-:W-:Y:S05]  /*c200*/  ENDCOLLECTIVE ;  /* 0x000000000000791b */ /* 0x003fea0003800000 */
.L_x_848:
        /* <DEDUP_REMOVED lines=8> */
.L_x_849:
[----:B------:R-:W-:Y:S02]  /*c290*/  IMAD.MOV.U32 R23, RZ, RZ, R25 ;  /* 0x000000ffff177224 */ /* 0x000fe400078e0019 */
[----:B------:R-:W-:-:S07]  /*c2a0*/  IMAD.MOV.U32 R14, RZ, RZ, R24 ;  /* 0x000000ffff0e7224 */ /* 0x000fce00078e0018 */
[----:B------:R-:W-:Y:S05]  /*c2b0*/  WARPSYNC.COLLECTIVE R20, `(.L_x_850) ;  /* 0x0000000014087348 */ /* 0x000fea0003c00000 */
[----:B------:R0:W1:Y:S02]  /*c2c0*/  SHFL.DOWN P2, R24, R23, R22, R21 ;  /* 0x0800001617187389 */ /* 0x0000640000040015 */
[----:B01----:R-:W-:Y:S05]  /*c2d0*/  ENDCOLLECTIVE ;  /* 0x000000000000791b */ /* 0x003fea0003800000 */
.L_x_850:
[----:B------:R-:W-:Y:S05]  /*c2e0*/  BRA `(.L_x_851) ;  /* 0xffffffdc00c07947 */ /* 0x000fea000383ffff */
        .weak           $__internal_3_$__cuda_sm20_div_s64
        .type           $__internal_3_$__cuda_sm20_div_s64,@function
        .size           $__internal_3_$__cuda_sm20_div_s64,($__internal_4_$__cuda_sm20_rem_u64 - $__internal_3_$__cuda_sm20_div_s64)
$__internal_3_$__cuda_sm20_div_s64:
        /* <DEDUP_REMOVED lines=10> */
[C---:B------:R-:W-:Y:S01]  /*c390*/  IMAD R14, R30.reuse, R21, R35 ;  /* 0x000000151e0e7224 */ /* 0x040fe200078e0223 */
[----:B------:R-:W-:Y:S01]  /*c3a0*/  IADD3 R35, P2, PT, RZ, -R34, RZ ;  /* 0x80000022ff237210 */ /* 0x000fe20007f5e0ff */
[----:B------:R-:W-:Y:S02]  /*c3b0*/  IMAD.MOV.U32 R37, RZ, RZ, R30 ;  /* 0x000000ffff257224 */ /* 0x000fe400078e001e */
[----:B------:R-:W-:Y:S02]  /*c3c0*/  IMAD R14, R31, R20, R14 ;  /* 0x000000141f0e7224 */ /* 0x000fe400078e020e */
[----:B------:R-:W-:-:S04]  /*c3d0*/  IMAD.HI.U32 R36, R30, R35, RZ ;  /* 0x000000231e247227 */ /* 0x000fc800078e00ff */
[----:B------:R-:W-:-:S04]  /*c3e0*/  IMAD.X R14, RZ, RZ, ~R14, P2 ;  /* 0x000000ffff0e7224 */ /* 0x000fc800010e0e0e */
[----:B------:R-:W-:-:S04]  /*c3f0*/  IMAD.WIDE.U32 R36, P2, R30, R14, R36 ;  /* 0x0000000e1e247225 */ /* 0x000fc80007840024 */
[C---:B------:R-:W-:Y:S02]  /*c400*/  IMAD R34, R31.reuse, R14, RZ ;  /* 0x0000000e1f227224 */ /* 0x040fe400078e02ff */
[----:B------:R-:W-:-:S04]  /*c410*/  IMAD.HI.U32 R35, P3, R31, R35, R36 ;  /* 0x000000231f237227 */ /* 0x000fc80007860024 */
[----:B------:R-:W-:Y:S01]  /*c420*/  IMAD.HI.U32 R14, R31, R14, RZ ;  /* 0x0000000e1f0e7227 */ /* 0x000fe200078e00ff */
[----:B------:R-:W-:-:S03]  /*c430*/  IADD3 R35, P4, PT, R34, R35, RZ ;  /* 0x0000002322237210 */ /* 0x000fc60007f9e0ff */
[----:B------:R-:W-:Y:S02]  /*c440*/  IMAD.X R30, R14, 0x1, R31, P2 ;  /* 0x000000010e1e7824 */ /* 0x000fe400010e061f */
[----:B------:R-:W-:-:S03]  /*c450*/  IMAD.WIDE.U32 R36, R35, R20, RZ ;  /* 0x0000001423247225 */ /* 0x000fc600078e00ff */
[----:B------:R-:W-:Y:S01]  /*c460*/  IADD3.X R30, PT, PT, RZ, RZ, R30, P4, P3 ;  /* 0x000000ffff1e7210 */ /* 0x000fe200027e641e */
[----:B------:R-:W-:Y:S01]  /*c470*/  IMAD R27, R35, R21, R37 ;  /* 0x00000015231b7224 */ /* 0x000fe200078e0225 */
[----:B------:R-:W-:-:S03]  /*c480*/  IADD3 R14, P2, PT, RZ, -R36, RZ ;  /* 0x80000024ff0e7210 */ /* 0x000fc60007f5e0ff */
[----:B------:R-:W-:Y:S02]  /*c490*/  IMAD R27, R30, R20, R27 ;  /* 0x000000141e1b7224 */ /* 0x000fe400078e021b */
[----:B------:R-:W-:-:S04]  /*c4a0*/  IMAD.HI.U32 R34, R35, R14, RZ ;  /* 0x0000000e23227227 */ /* 0x000fc800078e00ff */
[----:B------:R-:W-:-:S04]  /*c4b0*/  IMAD.X R27, RZ, RZ, ~R27, P2 ;  /* 0x000000ffff1b7224 */ /* 0x000fc800010e0e1b */
[----:B------:R-:W-:-:S04]  /*c4c0*/  IMAD.WIDE.U32 R34, P3, R35, R27, R34 ;  /* 0x0000001b23227225 */ /* 0x000fc80007860022 */
[----:B------:R-:W-:-:S04]  /*c4d0*/  IMAD.HI.U32 R31, R30, R27, RZ ;  /* 0x0000001b1e1f7227 */ /* 0x000fc800078e00ff */
[----:B------:R-:W-:-:S04]  /*c4e0*/  IMAD.HI.U32 R14, P2, R30, R14, R34 ;  /* 0x0000000e1e0e7227 */ /* 0x000fc80007840022 */
[----:B------:R-:W-:Y:S02]  /*c4f0*/  IMAD R27, R30, R27, RZ ;  /* 0x0000001b1e1b7224 */ /* 0x000fe400078e02ff */
[----:B------:R-:W-:Y:S01]  /*c500*/  IMAD.X R31, R31, 0x1, R30, P3 ;  /* 0x000000011f1f7824 */ /* 0x000fe200018e061e */
[----:B------:R-:W-:Y:S01]  /*c510*/  ISETP.GE.AND P3, PT, R23, RZ, PT ;  /* 0x000000ff1700720c */ /* 0x000fe20003f66270 */
[----:B------:R-:W-:Y:S01]  /*c520*/  IMAD.MOV.U32 R35, RZ, RZ, RZ ;  /* 0x000000ffff237224 */ /* 0x000fe200078e00ff */
[----:B------:R-:W-:Y:S02]  /*c530*/  IADD3 R30, P4, PT, RZ, -R24, RZ ;  /* 0x80000018ff1e7210 */ /* 0x000fe40007f9e0ff */
[----:B------:R-:W-:Y:S02]  /*c540*/  IADD3 R27, P5, PT, R27, R14, RZ ;  /* 0x0000000e1b1b7210 */ /* 0x000fe40007fbe0ff */
[----:B------:R-:W-:Y:S01]  /*c550*/  SEL R30, R30, R24, !P3 ;  /* 0x000000181e1e7207 */ /* 0x000fe20005800000 */
[----:B------:R-:W-:Y:S01]  /*c560*/  IMAD.X R14, RZ, RZ, ~R23, P4 ;  /* 0x000000ffff0e7224 */ /* 0x000fe200020e0e17 */
[----:B------:R-:W-:-:S03]  /*c570*/  IADD3.X R31, PT, PT, RZ, RZ, R31, P5, P2 ;  /* 0x000000ffff1f7210 */ /* 0x000fc60002fe441f */
[----:B------:R-:W-:Y:S01]  /*c580*/  IMAD.HI.U32 R34, R27, R30, RZ ;  /* 0x0000001e1b227227 */ /* 0x000fe200078e00ff */
[-C--:B------:R-:W-:Y:S02]  /*c590*/  SEL R14, R14, R23.reuse, !P3 ;  /* 0x000000170e0e7207 */ /* 0x080fe40005800000 */
[----:B------:R-:W-:-:S03]  /*c5a0*/  LOP3.LUT R23, R26, R23, RZ, 0x3c, !PT ;  /* 0x000000171a177212 */ /* 0x000fc600078e3cff */
[----:B------:R-:W-:-:S04]  /*c5b0*/  IMAD.WIDE.U32 R34, R27, R14, R34 ;  /* 0x0000000e1b227225 */ /* 0x000fc800078e0022 */
[C---:B------:R-:W-:Y:S02]  /*c5c0*/  IMAD R24, R31.reuse, R14, RZ ;  /* 0x0000000e1f187224 */ /* 0x040fe400078e02ff */
[----:B------:R-:W-:-:S05]  /*c5d0*/  IMAD.HI.U32 R27, P3, R31, R30, R34 ;  /* 0x0000001e1f1b7227 */ /* 0x000fca0007860022 */
[----:B------:R-:W-:Y:S01]  /*c5e0*/  IADD3 R24, P2, PT, R24, R27, RZ ;  /* 0x0000001b18187210 */ /* 0x000fe20007f5e0ff */
[----:B------:R-:W-:-:S04]  /*c5f0*/  IMAD.HI.U32 R27, R31, R14, RZ ;  /* 0x0000000e1f1b7227 */ /* 0x000fc800078e00ff */
[----:B------:R-:W-:-:S04]  /*c600*/  IMAD.WIDE.U32 R34, R24, R20, RZ ;  /* 0x0000001418227225 */ /* 0x000fc800078e00ff */
[----:B------:R-:W-:Y:S01]  /*c610*/  IMAD.X R27, RZ, RZ, R27, P3 ;  /* 0x000000ffff1b7224 */ /* 0x000fe200018e061b */
[----:B------:R-:W-:Y:S01]  /*c620*/  IADD3 R30, P3, PT, -R34, R30, RZ ;  /* 0x0000001e221e7210 */ /* 0x000fe20007f7e1ff */
[----:B------:R-:W-:Y:S02]  /*c630*/  IMAD R31, R24, R21, R35 ;  /* 0x00000015181f7224 */ /* 0x000fe400078e0223 */
[----:B------:R-:W-:Y:S01]  /*c640*/  IMAD.X R27, RZ, RZ, R27, P2 ;  /* 0x000000ffff1b7224 */ /* 0x000fe200010e061b */
[----:B------:R-:W-:-:S03]  /*c650*/  ISETP.GE.U32.AND P2, PT, R30, R20, PT ;  /* 0x000000141e00720c */ /* 0x000fc60003f46070 */
[----:B------:R-:W-:-:S04]  /*c660*/  IMAD R31, R27, R20, R31 ;  /* 0x000000141b1f7224 */ /* 0x000fc800078e021f */
[----:B------:R-:W-:Y:S01]  /*c670*/  IMAD.X R14, R14, 0x1, ~R31, P3 ;  /* 0x000000010e0e7824 */ /* 0x000fe200018e0e1f */
[----:B------:R-:W-:-:S04]  /*c680*/  IADD3 R31, P3, PT, R30, -R20, RZ ;  /* 0x800000141e1f7210 */ /* 0x000fc80007f7e0ff */
[----:B------:R-:W-:-:S04]  /*c690*/  ISETP.GE.U32.AND.EX P2, PT, R14, R21, PT, P2 ;  /* 0x000000150e00720c */ /* 0x000fc80003f46120 */
[----:B------:R-:W-:Y:S02]  /*c6a0*/  SEL R31, R31, R30, P2 ;  /* 0x0000001e1f1f7207 */ /* 0x000fe40001000000 */
[----:B------:R-:W-:Y:S02]  /*c6b0*/  IADD3 R30, P4, PT, R24, 0x1, RZ ;  /* 0x00000001181e7810 */ /* 0x000fe40007f9e0ff */
[----:B------:R-:W-:Y:S01]  /*c6c0*/  ISETP.GE.U32.AND P5, PT, R31, R20, PT ;  /* 0x000000141f00720c */ /* 0x000fe20003fa6070 */
[----:B------:R-:W-:Y:S01]  /*c6d0*/  IMAD.X R20, R14, 0x1, ~R21, P3 ;  /* 0x000000010e147824 */ /* 0x000fe200018e0e15 */
[----:B------:R-:W-:Y:S01]  /*c6e0*/  SEL R30, R30, R24, P2 ;  /* 0x000000181e1e7207 */ /* 0x000fe20001000000 */
[----:B------:R-:W-:Y:S01]  /*c6f0*/  IMAD.X R24, RZ, RZ, R27, P4 ;  /* 0x000000ffff187224 */ /* 0x000fe200020e061b */
[----:B------:R-:W-:Y:S02]  /*c700*/  ISETP.GE.AND P4, PT, R23, RZ, PT ;  /* 0x000000ff1700720c */ /* 0x000fe40003f86270 */
[----:B------:R-:W-:-:S02]  /*c710*/  SEL R20, R20, R14, P2 ;  /* 0x0000000e14147207 */ /* 0x000fc40001000000 */
[----:B------:R-:W-:Y:S02]  /*c720*/  SEL R24, R24, R27, P2 ;  /* 0x0000001b18187207 */ /* 0x000fe40001000000 */
[----:B------:R-:W-:Y:S02]  /*c730*/  IADD3 R14, P2, PT, R30, 0x1, RZ ;  /* 0x000000011e0e7810 */ /* 0x000fe40007f5e0ff */
[----:B------:R-:W-:Y:S02]  /*c740*/  ISETP.GE.U32.AND.EX P5, PT, R20, R21, PT, P5 ;  /* 0x000000151400720c */ /* 0x000fe40003fa6150 */
[----:B------:R-:W-:Y:S01]  /*c750*/  ISETP.NE.U32.AND P3, PT, R25, RZ, PT ;  /* 0x000000ff1900720c */ /* 0x000fe20003f65070 */
[----:B------:R-:W-:Y:S01]  /*c760*/  IMAD.X R20, RZ, RZ, R24, P2 ;  /* 0x000000ffff147224 */ /* 0x000fe200010e0618 */
[----:B------:R-:W-:Y:S02]  /*c770*/  SEL R14, R14, R30, P5 ;  /* 0x0000001e0e0e7207 */ /* 0x000fe40002800000 */
[----:B------:R-:W-:-:S02]  /*c780*/  ISETP.NE.AND.EX P3, PT, R26, RZ, PT, P3 ;  /* 0x000000ff1a00720c */ /* 0x000fc40003f65330 */
[----:B------:R-:W-:Y:S02]  /*c790*/  SEL R24, R20, R24, P5 ;  /* 0x0000001814187207 */ /* 0x000fe40002800000 */
[----:B------:R-:W-:-:S04]  /*c7a0*/  IADD3 R20, P2, PT, RZ, -R14, RZ ;  /* 0x8000000eff147210 */ /* 0x000fc80007f5e0ff */
[----:B------:R-:W-:Y:S01]  /*c7b0*/  SEL R20, R20, R14, !P4 ;  /* 0x0000000e14147207 */ /* 0x000fe20006000000 */
[----:B------:R-:W-:Y:S02]  /*c7c0*/  IMAD.X R21, RZ, RZ, ~R24, P2 ;  /* 0x000000ffff157224 */ /* 0x000fe400010e0e18 */
[----:B------:R-:W-:Y:S01]  /*c7d0*/  IMAD.MOV.U32 R14, RZ, RZ, R15 ;  /* 0x000000ffff0e7224 */ /* 0x000fe200078e000f */
[----:B------:R-:W-:Y:S01]  /*c7e0*/  SEL R20, R20, 0xffffffff, P3 ;  /* 0xffffffff14147807 */ /* 0x000fe20001800000 */
[----:B------:R-:W-:Y:S01]  /*c7f0*/  IMAD.MOV.U32 R15, RZ, RZ, 0x0 ;  /* 0x00000000ff0f7424 */ /* 0x000fe200078e00ff */
[----:B------:R-:W-:-:S04]  /*c800*/  SEL R21, R21, R24, !P4 ;  /* 0x0000001815157207 */ /* 0x000fc80006000000 */
[----:B------:R-:W-:Y:S01]  /*c810*/  SEL R21, R21, 0xffffffff, P3 ;  /* 0xffffffff15157807 */ /* 0x000fe20001800000 */
[----:B------:R-:W-:Y:S06]  /*c820*/  RET.REL.NODEC R14 `(_Z24generate_sequence_kernelPK8EggModeljPKhiiPh) ;  /* 0xffffff340ef47950 */ /* 0x000fec0003c3ffff */
        .weak           $__internal_4_$__cuda_sm20_rem_u64
        .type           $__internal_4_$__cuda_sm20_rem_u64,@function
        .size           $__internal_4_$__cuda_sm20_rem_u64,(.L_x_857 - $__internal_4_$__cuda_sm20_rem_u64)
$__internal_4_$__cuda_sm20_rem_u64:
        /* <DEDUP_REMOVED lines=18> */
[----:B------:R-:W-:-:S03]  /*c950*/  IADD3.X R25, PT, PT, RZ, RZ, R22, P3, P2 ;  /* 0x000000ffff197210 */ /* 0x000fc60001fe4416 */
[----:B------:R-:W-:Y:S01]  /*c960*/  IMAD R15, R23, R21, R15 ;  /* 0x00000015170f7224 */ /* 0x000fe200078e020f */
[----:B------:R-:W-:-:S03]  /*c970*/  IADD3 R27, P1, PT, RZ, -R14, RZ ;  /* 0x8000000eff1b7210 */ /* 0x000fc60007f3e0ff */
[----:B------:R-:W-:Y:S02]  /*c980*/  IMAD R15, R25, R20, R15 ;  /* 0x00000014190f7224 */ /* 0x000fe400078e020f */
[----:B------:R-:W-:-:S04]  /*c990*/  IMAD.HI.U32 R22, R23, R27, RZ ;  /* 0x0000001b17167227 */ /* 0x000fc800078e00ff */
[----:B------:R-:W-:Y:S02]  /*c9a0*/  IMAD.X R14, RZ, RZ, ~R15, P1 ;  /* 0x000000ffff0e7224 */ /* 0x000fe400008e0e0f */
[----:B------:R-:W-:Y:S02]  /*c9b0*/  IMAD.MOV.U32 R15, RZ, RZ, RZ ;  /* 0x000000ffff0f7224 */ /* 0x000fe400078e00ff */
[----:B------:R-:W-:-:S04]  /*c9c0*/  IMAD.WIDE.U32 R22, P1, R23, R14, R22 ;  /* 0x0000000e17167225 */ /* 0x000fc80007820016 */
[C---:B------:R-:W-:Y:S02]  /*c9d0*/  IMAD R24, R25.reuse, R14, RZ ;  /* 0x0000000e19187224 */ /* 0x040fe400078e02ff */
[----:B------:R-:W-:-:S04]  /*c9e0*/  IMAD.HI.U32 R23, P2, R25, R27, R22 ;  /* 0x0000001b19177227 */ /* 0x000fc80007840016 */
[----:B------:R-:W-:Y:S01]  /*c9f0*/  IMAD.HI.U32 R22, R25, R14, RZ ;  /* 0x0000000e19167227 */ /* 0x000fe200078e00ff */
[----:B------:R-:W-:-:S03]  /*ca00*/  IADD3 R23, P3, PT, R24, R23, RZ ;  /* 0x0000001718177210 */ /* 0x000fc60007f7e0ff */
[----:B------:R-:W-:Y:S02]  /*ca10*/  IMAD.X R25, R22, 0x1, R25, P1 ;  /* 0x0000000116197824 */ /* 0x000fe400008e0619 */
[----:B------:R-:W-:-:S03]  /*ca20*/  IMAD.HI.U32 R14, R23, UR7, RZ ;  /* 0x00000007170e7c27 */ /* 0x000fc6000f8e00ff */
[----:B------:R-:W-:Y:S01]  /*ca30*/  IADD3.X R25, PT, PT, RZ, RZ, R25, P3, P2 ;  /* 0x000000ffff197210 */ /* 0x000fe20001fe4419 */
[----:B------:R-:W-:-:S04]  /*ca40*/  IMAD.WIDE.U32 R14, RZ, R23, R14 ;  /* 0x00000017ff0e7225 */ /* 0x000fc800078e000e */
[----:B------:R-:W-:-:S04]  /*ca50*/  IMAD.HI.U32 R14, P1, R25, UR7, R14 ;  /* 0x00000007190e7c27 */ /* 0x000fc8000f82000e */
[----:B------:R-:W-:Y:S01]  /*ca60*/  IMAD.X R22, RZ, RZ, RZ, P1 ;  /* 0x000000ffff167224 */ /* 0x000fe200008e06ff */
[----:B------:R-:W-:-:S05]  /*ca70*/  IADD3 R23, P2, PT, RZ, R14, RZ ;  /* 0x0000000eff177210 */ /* 0x000fca0007f5e0ff */
[----:B------:R-:W-:-:S04]  /*ca80*/  IMAD.WIDE.U32 R14, R23, R20, RZ ;  /* 0x00000014170e7225 */ /* 0x000fc800078e00ff */
[----:B------:R-:W-:Y:S02]  /*ca90*/  IMAD.X R25, RZ, RZ, R22, P2 ;  /* 0x000000ffff197224 */ /* 0x000fe400010e0616 */
[----:B------:R-:W-:Y:S01]  /*caa0*/  IMAD R23, R23, R21, R15 ;  /* 0x0000001517177224 */ /* 0x000fe200078e020f */
[----:B------:R-:W-:-:S03]  /*cab0*/  IADD3 R15, P2, PT, -R14, UR7, RZ ;  /* 0x000000070e0f7c10 */ /* 0x000fc6000ff5e1ff */
[-C--:B------:R-:W-:Y:S01]  /*cac0*/  IMAD R23, R25, R20.reuse, R23 ;  /* 0x0000001419177224 */ /* 0x080fe200078e0217 */
[----:B------:R-:W-:-:S03]  /*cad0*/  ISETP.GE.U32.AND P1, PT, R15, R20, PT ;  /* 0x000000140f00720c */ /* 0x000fc60003f26070 */
[----:B------:R-:W-:Y:S01]  /*cae0*/  IMAD.X R14, RZ, RZ, ~R23, P2 ;  /* 0x000000ffff0e7224 */ /* 0x000fe200010e0e17 */
[----:B------:R-:W-:-:S04]  /*caf0*/  IADD3 R23, P2, PT, -R20, R15, RZ ;  /* 0x0000000f14177210 */ /* 0x000fc80007f5e1ff */
[C---:B------:R-:W-:Y:S01]  /*cb00*/  ISETP.GE.U32.AND.EX P1, PT, R14.reuse, R21, PT, P1 ;  /* 0x000000150e00720c */ /* 0x040fe20003f26110 */
[----:B------:R-:W-:Y:S01]  /*cb10*/  IMAD.X R22, R14, 0x1, ~R21, P2 ;  /* 0x000000010e167824 */ /* 0x000fe200010e0e15 */
[----:B------:R-:W-:Y:S02]  /*cb20*/  ISETP.NE.U32.AND P2, PT, R20, RZ, PT ;  /* 0x000000ff1400720c */ /* 0x000fe40003f45070 */
[----:B------:R-:W-:Y:S02]  /*cb30*/  SEL R23, R23, R15, P1 ;  /* 0x0000000f17177207 */ /* 0x000fe40000800000 */
[----:B------:R-:W-:Y:S02]  /*cb40*/  SEL R22, R22, R14, P1 ;  /* 0x0000000e16167207 */ /* 0x000fe40000800000 */
[----:B------:R-:W-:Y:S02]  /*cb50*/  IADD3 R14, P3, PT, -R20, R23, RZ ;  /* 0x00000017140e7210 */ /* 0x000fe40007f7e1ff */
[----:B------:R-:W-:-:S02]  /*cb60*/  ISETP.GE.U32.AND P1, PT, R23, R20, PT ;  /* 0x000000141700720c */ /* 0x000fc40003f26070 */
[----:B------:R-:W-:Y:S01]  /*cb70*/  ISETP.NE.AND.EX P2, PT, R21, RZ, PT, P2 ;  /* 0x000000ff1500720c */ /* 0x000fe20003f45320 */
[C---:B------:R-:W-:Y:S01]  /*cb80*/  IMAD.X R15, R22.reuse, 0x1, ~R21, P3 ;  /* 0x00000001160f7824 */ /* 0x040fe200018e0e15 */
[----:B------:R-:W-:-:S04]  /*cb90*/  ISETP.GE.U32.AND.EX P1, PT, R22, R21, PT, P1 ;  /* 0x000000151600720c */ /* 0x000fc80003f26110 */
[----:B------:R-:W-:Y:S01]  /*cba0*/  SEL R20, R14, R23, P1 ;  /* 0x000000170e147207 */ /* 0x000fe20000800000 */
[----:B------:R-:W-:Y:S01]  /*cbb0*/  IMAD.MOV.U32 R14, RZ, RZ, R6 ;  /* 0x000000ffff0e7224 */ /* 0x000fe200078e0006 */
[----:B------:R-:W-:Y:S01]  /*cbc0*/  SEL R21, R15, R22, P1 ;  /* 0x000000160f157207 */ /* 0x000fe20000800000 */
[----:B------:R-:W-:Y:S01]  /*cbd0*/  IMAD.MOV.U32 R15, RZ, RZ, 0x0 ;  /* 0x00000000ff0f7424 */ /* 0x000fe200078e00ff */
[----:B------:R-:W-:Y:S02]  /*cbe0*/  SEL R20, R20, 0xffffffff, P2 ;  /* 0xffffffff14147807 */ /* 0x000fe40001000000 */
[----:B------:R-:W-:Y:S01]  /*cbf0*/  SEL R21, R21, 0xffffffff, P2 ;  /* 0xffffffff15157807 */ /* 0x000fe20001000000 */
[----:B------:R-:W-:Y:S06]  /*cc00*/  RET.REL.NODEC R14 `(_Z24generate_sequence_kernelPK8EggModeljPKhiiPh) ;  /* 0xffffff300efc7950 */ /* 0x000fec0003c3ffff */
.L_x_852:
        /* <DEDUP_REMOVED lines=15> */
.L_x_857:


//--------------------- .nv.shared._Z20update_matrix_kernelPaiiiiiPKij --------------------------
	.section	.nv.shared._Z20update_matrix_kernelPaiiiiiPKij,"aw",@nobits
	.sectionflags	@""
	.align	16
	.zero		1024


//--------------------- .nv.shared.reserved.0     --------------------------
	.section	.nv.shared.reserved.0,"aw",@nobits
	.weak		__nv_reservedSMEM_offset_0_alias
	.size		__nv_reservedSMEM_offset_0_alias, 0, 64
	.other		__nv_reservedSMEM_offset_0_alias,@"STO_CUDA_RESERVED_SHARED STV_DEFAULT"
__nv_reservedSMEM_offset_0_alias:
	.zero		0
	.zero		64


//--------------------- .nv.global                --------------------------
	.section	.nv.global,"aw",@nobits
	.align	4
.nv.global:
	.type		d_debug_updates,@object
	.size		d_debug_updates,(d_EXP2_TABLE - d_debug_updates)
d_debug_updates:
	.zero		8
	.type		d_EXP2_TABLE,@object
	.size		d_EXP2_TABLE,(.L_0 - d_EXP2_TABLE)
d_EXP2_TABLE:
	.zero		1024
.L_0:


//--------------------- .nv.shared._Z21train_sequence_kernelPKhliPK8EggModelPaPij --------------------------
	.section	.nv.shared._Z21train_sequence_kernelPKhliPK8EggModelPaPij,"aw",@nobits
	.sectionflags	@""
	.align	16
.nv.shared._Z21train_sequence_kernelPKhliPK8EggModelPaPij:
	.zero		1296


//--------------------- .nv.shared._Z24generate_sequence_kernelPK8EggModeljPKhiiPh --------------------------
	.section	.nv.shared._Z24generate_sequence_kernelPK8EggModeljPKhiiPh,"aw",@nobits
	.sectionflags	@""
	.align	16
.nv.shared._Z24generate_sequence_kernelPK8EggModeljPKhiiPh:
	.zero		1296


//--------------------- .nv.constant0._Z20update_matrix_kernelPaiiiiiPKij --------------------------
	.section	.nv.constant0._Z20update_matrix_kernelPaiiiiiPKij,"a",@progbits
	.sectionflags	@""
	.align	4
.nv.constant0._Z20update_matrix_kernelPaiiiiiPKij:
	.zero		940


//--------------------- .nv.constant0._Z21train_sequence_kernelPKhliPK8EggModelPaPij --------------------------
	.section	.nv.constant0._Z21train_sequence_kernelPKhliPK8EggModelPaPij,"a",@progbits
	.sectionflags	@""
	.align	4
.nv.constant0._Z21train_sequence_kernelPKhliPK8EggModelPaPij:
	.zero		948


//--------------------- .nv.constant0._Z24generate_sequence_kernelPK8EggModeljPKhiiPh --------------------------
	.section	.nv.constant0._Z24generate_sequence_kernelPK8EggModeljPKhiiPh,"a",@progbits
	.sectionflags	@""
	.align	4
.nv.constant0._Z24generate_sequence_kernelPK8EggModeljPKhiiPh:
	.zero		936


//--------------------- SYMBOLS --------------------------

	.type		.nv.reservedSmem.offset0,@object
	.size		.nv.reservedSmem.offset0,0x4
	.type		.nv.reservedSmem.cap,@object
	.size		.nv.reservedSmem.cap,0x4
